def attn_fwd(
    Q,
    K,
    V,
    Out,
    Lse,
    sm_scale,
    stride_qz,
    stride_qh,
    stride_qm,
    stride_qk,
    stride_kz,
    stride_kh,
    stride_kn,
    stride_kk,
    stride_vz,
    stride_vh,
    stride_vn,
    stride_vk,
    stride_oz,
    stride_oh,
    stride_om,
    stride_ok,
    seqlen_q,
    seqlen_k,
    BLOCK_M: tl.constexpr,
    BLOCK_N: tl.constexpr,
    HEAD_DIM: tl.constexpr,
    CAUSAL: tl.constexpr,
):
    start_m = tl.program_id(0)
    off_hz = tl.program_id(1)
    q_off = off_hz * stride_qh
    k_off = off_hz * stride_kh
    v_off = off_hz * stride_vh
    offs_m = start_m * BLOCK_M + tl.arange(0, BLOCK_M)
    offs_d = tl.arange(0, HEAD_DIM)
    offs_n = tl.arange(0, BLOCK_N)
    q_ptrs = Q + q_off + offs_m[:, None] * stride_qm + offs_d[None, :] * stride_qk
    k_ptrs = K + k_off + offs_d[:, None] * stride_kk + offs_n[None, :] * stride_kn
    v_ptrs = V + v_off + offs_n[:, None] * stride_vn + offs_d[None, :] * stride_vk
    m_i = tl.full([BLOCK_M], float("-inf"), dtype=tl.float32)
    l_i = tl.zeros([BLOCK_M], dtype=tl.float32) + 1.0
    acc = tl.zeros([BLOCK_M, HEAD_DIM], dtype=tl.float32)
    q = tl.load(q_ptrs)
    acc, l_i, m_i = _attn_fwd_inner(
        acc,
        l_i,
        m_i,
        q,
        k_ptrs,
        v_ptrs,
        sm_scale,
        stride_kn,
        stride_vn,
        start_m,
        seqlen_k,
        BLOCK_M,
        BLOCK_N,
        HEAD_DIM,
        CAUSAL,
    )
    acc = acc / l_i[:, None]
    lse = m_i + tl.math.log2(l_i) / 1.4426950408889634
    o_ptrs = (
        Out
        + off_hz * stride_oh
        + offs_m[:, None] * stride_om
        + offs_d[None, :] * stride_ok
    )
    tl.store(o_ptrs, acc.to(Out.dtype.element_ty))
    tl.store(Lse + off_hz * seqlen_q + offs_m, lse)

# config = {"BLOCK_M": 128, "BLOCK_N": 32, "HEAD_DIM": 512, "arch": "sm_80", "causal": true, "dtype": "fp16", "num_stages": 2, "num_warps": 4}
# arch = sm_80


// ===== COMPILED SASS (sm_80) =====

	.target	sm_80

	.elftype	@"ET_EXEC"


//--------------------- .note.nv.tkinfo           --------------------------
	.section	.note.nv.tkinfo,"",@"SHT_NOTE"
	.sectionflags	@"SHF_NOTE_NV_TKINFO"
	.tkinfo
        /*0018*/ 	.word	0x00000002
        /*0030*/ 	.string	""
        /*0030*/ 	.string	"ptxas"
        /*0030*/ 	.string	"Cuda compilation tools, release 13.0, V13.0.88"
        /*0030*/ 	.string	"Build cuda_13.0.r13.0/compiler.36424714_0"
        /*0030*/ 	.string	"-v  -suppress-debug-info  -lineinfo  -arch sm_80 "



//--------------------- .note.nv.cuinfo           --------------------------
	.section	.note.nv.cuinfo,"",@"SHT_NOTE"
	.sectionflags	@"SHF_NOTE_NV_CUINFO"
        /*0018*/ 	.short	0x0002
        /*001a*/ 	.short	0x0050
        /*001c*/ 	.short	0x0082
	.zero		2


//--------------------- .nv.info                  --------------------------
	.section	.nv.info,"",@"SHT_CUDA_INFO"
	.align	4


	//----- nvinfo : EIATTR_REGCOUNT
	.align		4
        /*0000*/ 	.byte	0x04, 0x2f
        /*0002*/ 	.short	(.L_2 - .L_1)
	.align		4
.L_1:
        /*0004*/ 	.word	index@(attn_fwd)
        /*0008*/ 	.word	0x00000020


	//----- nvinfo : EIATTR_FRAME_SIZE
	.align		4
.L_2:
        /*000c*/ 	.byte	0x04, 0x11
        /*000e*/ 	.short	(.L_4 - .L_3)
	.align		4
.L_3:
        /*0010*/ 	.word	index@(attn_fwd)
        /*0014*/ 	.word	0x00002b90


	//----- nvinfo : EIATTR_MIN_STACK_SIZE
	.align		4
.L_4:
        /*0018*/ 	.byte	0x04, 0x12
        /*001a*/ 	.short	(.L_6 - .L_5)
	.align		4
.L_5:
        /*001c*/ 	.word	index@(attn_fwd)
        /*0020*/ 	.word	0x00002b90
.L_6:


//--------------------- .nv.info.attn_fwd         --------------------------
	.section	.nv.info.attn_fwd,"",@"SHT_CUDA_INFO"
	.sectionflags	@""
	.align	4


	//----- nvinfo : EIATTR_CUDA_API_VERSION
	.align		4
        /*0000*/ 	.byte	0x04, 0x37
        /*0002*/ 	.short	(.L_8 - .L_7)
.L_7:
        /*0004*/ 	.word	0x00000082


	//----- nvinfo : EIATTR_SW2861232_WAR
	.align		4
.L_8:
        /*0008*/ 	.byte	0x01, 0x35
	.zero		2


	//----- nvinfo : EIATTR_PARAM_CBANK
	.align		4
        /*000c*/ 	.byte	0x04, 0x0a
        /*000e*/ 	.short	(.L_10 - .L_9)
	.align		4
.L_9:
        /*0010*/ 	.word	index@(.nv.constant0.attn_fwd)
        /*0014*/ 	.short	0x0160
        /*0016*/ 	.short	0x0088


	//----- nvinfo : EIATTR_CBANK_PARAM_SIZE
	.align		4
.L_10:
        /*0018*/ 	.byte	0x03, 0x19
        /*001a*/ 	.short	0x0088


	//----- nvinfo : EIATTR_KPARAM_INFO
	.align		4
        /*001c*/ 	.byte	0x04, 0x17
        /*001e*/ 	.short	(.L_12 - .L_11)
.L_11:
        /*0020*/ 	.word	0x00000000
        /*0024*/ 	.short	0x0019
        /*0026*/ 	.short	0x0080
        /*0028*/ 	.byte	0x00, 0xf4, 0x21, 0x00


	//----- nvinfo : EIATTR_KPARAM_INFO
	.align		4
.L_12:
        /*002c*/ 	.byte	0x04, 0x17
        /*002e*/ 	.short	(.L_14 - .L_13)
.L_13:
        /*0030*/ 	.word	0x00000000
        /*0034*/ 	.short	0x0018
        /*0036*/ 	.short	0x0078
        /*0038*/ 	.byte	0x00, 0xf4, 0x21, 0x00


	//----- nvinfo : EIATTR_KPARAM_INFO
	.align		4
.L_14:
        /*003c*/ 	.byte	0x04, 0x17
        /*003e*/ 	.short	(.L_16 - .L_15)
.L_15:
        /*0040*/ 	.word	0x00000000
        /*0044*/ 	.short	0x0017
        /*0046*/ 	.short	0x0070
        /*0048*/ 	.byte	0x00, 0xf0, 0x11, 0x00


	//----- nvinfo : EIATTR_KPARAM_INFO
	.align		4
.L_16:
        /*004c*/ 	.byte	0x04, 0x17
        /*004e*/ 	.short	(.L_18 - .L_17)
.L_17:
        /*0050*/ 	.word	0x00000000
        /*0054*/ 	.short	0x0016
        /*0056*/ 	.short	0x006c
        /*0058*/ 	.byte	0x00, 0xf0, 0x11, 0x00


	//----- nvinfo : EIATTR_KPARAM_INFO
	.align		4
.L_18:
        /*005c*/ 	.byte	0x04, 0x17
        /*005e*/ 	.short	(.L_20 - .L_19)
.L_19:
        /*0060*/ 	.word	0x00000000
        /*0064*/ 	.short	0x0015
        /*0066*/ 	.short	0x0068
        /*0068*/ 	.byte	0x00, 0xf0, 0x11, 0x00


	//----- nvinfo : EIATTR_KPARAM_INFO
	.align		4
.L_20:
        /*006c*/ 	.byte	0x04, 0x17
        /*006e*/ 	.short	(.L_22 - .L_21)
.L_21:
        /*0070*/ 	.word	0x00000000
        /*0074*/ 	.short	0x0014
        /*0076*/ 	.short	0x0064
        /*0078*/ 	.byte	0x00, 0xf0, 0x11, 0x00


	//----- nvinfo : EIATTR_KPARAM_INFO
	.align		4
.L_22:
        /*007c*/ 	.byte	0x04, 0x17
        /*007e*/ 	.short	(.L_24 - .L_23)
.L_23:
        /*0080*/ 	.word	0x00000000
        /*0084*/ 	.short	0x0013
        /*0086*/ 	.short	0x0060
        /*0088*/ 	.byte	0x00, 0xf0, 0x11, 0x00


	//----- nvinfo : EIATTR_KPARAM_INFO
	.align		4
.L_24:
        /*008c*/ 	.byte	0x04, 0x17
        /*008e*/ 	.short	(.L_26 - .L_25)
.L_25:
        /*0090*/ 	.word	0x00000000
        /*0094*/ 	.short	0x0012
        /*0096*/ 	.short	0x005c
        /*0098*/ 	.byte	0x00, 0xf0, 0x11, 0x00


	//----- nvinfo : EIATTR_KPARAM_INFO
	.align		4
.L_26:
        /*009c*/ 	.byte	0x04, 0x17
        /*009e*/ 	.short	(.L_28 - .L_27)
.L_27:
        /*00a0*/ 	.word	0x00000000
        /*00a4*/ 	.short	0x0011
        /*00a6*/ 	.short	0x0058
        /*00a8*/ 	.byte	0x00, 0xf0, 0x11, 0x00


	//----- nvinfo : EIATTR_KPARAM_INFO
	.align		4
.L_28:
        /*00ac*/ 	.byte	0x04, 0x17
        /*00ae*/ 	.short	(.L_30 - .L_29)
.L_29:
        /*00b0*/ 	.word	0x00000000
        /*00b4*/ 	.short	0x0010
        /*00b6*/ 	.short	0x0054
        /*00b8*/ 	.byte	0x00, 0xf0, 0x11, 0x00


	//----- nvinfo : EIATTR_KPARAM_INFO
	.align		4
.L_30:
        /*00bc*/ 	.byte	0x04, 0x17
        /*00be*/ 	.short	(.L_32 - .L_31)
.L_31:
        /*00c0*/ 	.word	0x00000000
        /*00c4*/ 	.short	0x000f
        /*00c6*/ 	.short	0x0050
        /*00c8*/ 	.byte	0x00, 0xf0, 0x11, 0x00


	//----- nvinfo : EIATTR_KPARAM_INFO
	.align		4
.L_32:
        /*00cc*/ 	.byte	0x04, 0x17
        /*00ce*/ 	.short	(.L_34 - .L_33)
.L_33:
        /*00d0*/ 	.word	0x00000000
        /*00d4*/ 	.short	0x000e
        /*00d6*/ 	.short	0x004c
        /*00d8*/ 	.byte	0x00, 0xf0, 0x11, 0x00


	//----- nvinfo : EIATTR_KPARAM_INFO
	.align		4
.L_34:
        /*00dc*/ 	.byte	0x04, 0x17
        /*00de*/ 	.short	(.L_36 - .L_35)
.L_35:
        /*00e0*/ 	.word	0x00000000
        /*00e4*/ 	.short	0x000d
        /*00e6*/ 	.short	0x0048
        /*00e8*/ 	.byte	0x00, 0xf0, 0x11, 0x00


	//----- nvinfo : EIATTR_KPARAM_INFO
	.align		4
.L_36:
        /*00ec*/ 	.byte	0x04, 0x17
        /*00ee*/ 	.short	(.L_38 - .L_37)
.L_37:
        /*00f0*/ 	.word	0x00000000
        /*00f4*/ 	.short	0x000c
        /*00f6*/ 	.short	0x0044
        /*00f8*/ 	.byte	0x00, 0xf0, 0x11, 0x00


	//----- nvinfo : EIATTR_KPARAM_INFO
	.align		4
.L_38:
        /*00fc*/ 	.byte	0x04, 0x17
        /*00fe*/ 	.short	(.L_40 - .L_39)
.L_39:
        /*0100*/ 	.word	0x00000000
        /*0104*/ 	.short	0x000b
        /*0106*/ 	.short	0x0040
        /*0108*/ 	.byte	0x00, 0xf0, 0x11, 0x00


	//----- nvinfo : EIATTR_KPARAM_INFO
	.align		4
.L_40:
        /*010c*/ 	.byte	0x04, 0x17
        /*010e*/ 	.short	(.L_42 - .L_41)
.L_41:
        /*0110*/ 	.word	0x00000000
        /*0114*/ 	.short	0x000a
        /*0116*/ 	.short	0x003c
        /*0118*/ 	.byte	0x00, 0xf0, 0x11, 0x00


	//----- nvinfo : EIATTR_KPARAM_INFO
	.align		4
.L_42:
        /*011c*/ 	.byte	0x04, 0x17
        /*011e*/ 	.short	(.L_44 - .L_43)
.L_43:
        /*0120*/ 	.word	0x00000000
        /*0124*/ 	.short	0x0009
        /*0126*/ 	.short	0x0038
        /*0128*/ 	.byte	0x00, 0xf0, 0x11, 0x00


	//----- nvinfo : EIATTR_KPARAM_INFO
	.align		4
.L_44:
        /*012c*/ 	.byte	0x04, 0x17
        /*012e*/ 	.short	(.L_46 - .L_45)
.L_45:
        /*0130*/ 	.word	0x00000000
        /*0134*/ 	.short	0x0008
        /*0136*/ 	.short	0x0034
        /*0138*/ 	.byte	0x00, 0xf0, 0x11, 0x00


	//----- nvinfo : EIATTR_KPARAM_INFO
	.align		4
.L_46:
        /*013c*/ 	.byte	0x04, 0x17
        /*013e*/ 	.short	(.L_48 - .L_47)
.L_47:
        /*0140*/ 	.word	0x00000000
        /*0144*/ 	.short	0x0007
        /*0146*/ 	.short	0x0030
        /*0148*/ 	.byte	0x00, 0xf0, 0x11, 0x00


	//----- nvinfo : EIATTR_KPARAM_INFO
	.align		4
.L_48:
        /*014c*/ 	.byte	0x04, 0x17
        /*014e*/ 	.short	(.L_50 - .L_49)
.L_49:
        /*0150*/ 	.word	0x00000000
        /*0154*/ 	.short	0x0006
        /*0156*/ 	.short	0x002c
        /*0158*/ 	.byte	0x00, 0xf0, 0x11, 0x00


	//----- nvinfo : EIATTR_KPARAM_INFO
	.align		4
.L_50:
        /*015c*/ 	.byte	0x04, 0x17
        /*015e*/ 	.short	(.L_52 - .L_51)
.L_51:
        /*0160*/ 	.word	0x00000000
        /*0164*/ 	.short	0x0005
        /*0166*/ 	.short	0x0028
        /*0168*/ 	.byte	0x00, 0xf0, 0x11, 0x00


	//----- nvinfo : EIATTR_KPARAM_INFO
	.align		4
.L_52:
        /*016c*/ 	.byte	0x04, 0x17
        /*016e*/ 	.short	(.L_54 - .L_53)
.L_53:
        /*0170*/ 	.word	0x00000000
        /*0174*/ 	.short	0x0004
        /*0176*/ 	.short	0x0020
        /*0178*/ 	.byte	0x00, 0xf4, 0x21, 0x00


	//----- nvinfo : EIATTR_KPARAM_INFO
	.align		4
.L_54:
        /*017c*/ 	.byte	0x04, 0x17
        /*017e*/ 	.short	(.L_56 - .L_55)
.L_55:
        /*0180*/ 	.word	0x00000000
        /*0184*/ 	.short	0x0003
        /*0186*/ 	.short	0x0018
        /*0188*/ 	.byte	0x00, 0xf4, 0x21, 0x00


	//----- nvinfo : EIATTR_KPARAM_INFO
	.align		4
.L_56:
        /*018c*/ 	.byte	0x04, 0x17
        /*018e*/ 	.short	(.L_58 - .L_57)
.L_57:
        /*0190*/ 	.word	0x00000000
        /*0194*/ 	.short	0x0002
        /*0196*/ 	.short	0x0010
        /*0198*/ 	.byte	0x00, 0xf4, 0x21, 0x00


	//----- nvinfo : EIATTR_KPARAM_INFO
	.align		4
.L_58:
        /*019c*/ 	.byte	0x04, 0x17
        /*019e*/ 	.short	(.L_60 - .L_59)
.L_59:
        /*01a0*/ 	.word	0x00000000
        /*01a4*/ 	.short	0x0001
        /*01a6*/ 	.short	0x0008
        /*01a8*/ 	.byte	0x00, 0xf4, 0x21, 0x00


	//----- nvinfo : EIATTR_KPARAM_INFO
	.align		4
.L_60:
        /*01ac*/ 	.byte	0x04, 0x17
        /*01ae*/ 	.short	(.L_62 - .L_61)
.L_61:
        /*01b0*/ 	.word	0x00000000
        /*01b4*/ 	.short	0x0000
        /*01b6*/ 	.short	0x0000
        /*01b8*/ 	.byte	0x00, 0xf4, 0x21, 0x00


	//----- nvinfo : EIATTR_MAXREG_COUNT
	.align		4
.L_62:
        /*01bc*/ 	.byte	0x03, 0x1b
        /*01be*/ 	.short	0x00ff


	//----- nvinfo : EIATTR_NUM_BARRIERS
	.align		4
        /*01c0*/ 	.byte	0x02, 0x4c
        /*01c2*/ 	.byte	0x01
	.zero		1


	//----- nvinfo : EIATTR_ANNOTATIONS
	.align		4
        /*01c4*/ 	.byte	0x04, 0x55
        /*01c6*/ 	.short	(.L_64 - .L_63)


	//   ....[0]....
.L_63:
        /*01c8*/ 	.word	0x00000001
        /*01cc*/ 	.byte	0x20, 0x04, 0x00, 0x00, 0x01, 0x00, 0x00, 0x00, 0x30, 0x04, 0x00, 0x00, 0x01, 0x00, 0x00, 0x00
        /* <DEDUP_REMOVED lines=475> */
        /*1f8c*/ 	.byte	0x60, 0xd4, 0x00, 0x00


	//----- nvinfo : EIATTR_MERCURY_ISA_VERSION
	.align		4
.L_64:
        /*1f90*/ 	.byte	0x03, 0x5f
        /*1f92*/ 	.short	0x0000


	//----- nvinfo : EIATTR_COOP_GROUP_MASK_REGIDS
	.align		4
        /*1f94*/ 	.byte	0x04, 0x29
        /*1f96*/ 	.short	(.L_66 - .L_65)


	//   ....[0]....
.L_65:
        /*1f98*/ 	.word	0xffffffff


	//   ....[1]....
        /*1f9c*/ 	.word	0xffffffff


	//   ....[2]....
        /*1fa0*/ 	.word	0xffffffff


	//   ....[3]....
        /*1fa4*/ 	.word	0xffffffff


	//   ....[4]....
        /*1fa8*/ 	.word	0xffffffff


	//   ....[5]....
        /*1fac*/ 	.word	0xffffffff


	//   ....[6]....
        /*1fb0*/ 	.word	0xffffffff


	//   ....[7]....
        /*1fb4*/ 	.word	0xffffffff


	//   ....[8]....
        /*1fb8*/ 	.word	0xffffffff


	//   ....[9]....
        /*1fbc*/ 	.word	0xffffffff


	//   ....[10]....
        /*1fc0*/ 	.word	0xffffffff


	//   ....[11]....
        /*1fc4*/ 	.word	0xffffffff


	//   ....[12]....
        /*1fc8*/ 	.word	0xffffffff


	//   ....[13]....
        /*1fcc*/ 	.word	0xffffffff


	//   ....[14]....
        /*1fd0*/ 	.word	0xffffffff


	//   ....[15]....
        /*1fd4*/ 	.word	0xffffffff


	//   ....[16]....
        /*1fd8*/ 	.word	0xffffffff


	//   ....[17]....
        /*1fdc*/ 	.word	0xffffffff


	//   ....[18]....
        /*1fe0*/ 	.word	0xffffffff


	//   ....[19]....
        /*1fe4*/ 	.word	0xffffffff


	//   ....[20]....
        /*1fe8*/ 	.word	0xffffffff


	//   ....[21]....
        /*1fec*/ 	.word	0xffffffff


	//   ....[22]....
        /*1ff0*/ 	.word	0xffffffff


	//   ....[23]....
        /*1ff4*/ 	.word	0xffffffff


	//   ....[24]....
        /*1ff8*/ 	.word	0xffffffff


	//   ....[25]....
        /*1ffc*/ 	.word	0xffffffff


	//   ....[26]....
        /*2000*/ 	.word	0xffffffff


	//   ....[27]....
        /*2004*/ 	.word	0xffffffff


	//   ....[28]....
        /*2008*/ 	.word	0xffffffff


	//   ....[29]....
        /*200c*/ 	.word	0xffffffff


	//   ....[30]....
        /*2010*/ 	.word	0xffffffff


	//   ....[31]....
        /*2014*/ 	.word	0xffffffff


	//   ....[32]....
        /*2018*/ 	.word	0xffffffff


	//   ....[33]....
        /*201c*/ 	.word	0xffffffff


	//   ....[34]....
        /*2020*/ 	.word	0xffffffff


	//   ....[35]....
        /*2024*/ 	.word	0xffffffff


	//   ....[36]....
        /*2028*/ 	.word	0xffffffff


	//   ....[37]....
        /*202c*/ 	.word	0xffffffff


	//   ....[38]....
        /*2030*/ 	.word	0xffffffff


	//   ....[39]....
        /*2034*/ 	.word	0xffffffff


	//   ....[40]....
        /*2038*/ 	.word	0xffffffff


	//   ....[41]....
        /*203c*/ 	.word	0xffffffff


	//   ....[42]....
        /*2040*/ 	.word	0xffffffff


	//   ....[43]....
        /*2044*/ 	.word	0xffffffff


	//   ....[44]....
        /*2048*/ 	.word	0xffffffff


	//   ....[45]....
        /*204c*/ 	.word	0xffffffff


	//   ....[46]....
        /*2050*/ 	.word	0xffffffff


	//   ....[47]....
        /*2054*/ 	.word	0xffffffff


	//   ....[48]....
        /*2058*/ 	.word	0xffffffff


	//   ....[49]....
        /*205c*/ 	.word	0xffffffff


	//   ....[50]....
        /*2060*/ 	.word	0xffffffff


	//   ....[51]....
        /*2064*/ 	.word	0xffffffff


	//   ....[52]....
        /*2068*/ 	.word	0xffffffff


	//   ....[53]....
        /*206c*/ 	.word	0xffffffff


	//   ....[54]....
        /*2070*/ 	.word	0xffffffff


	//   ....[55]....
        /*2074*/ 	.word	0xffffffff


	//   ....[56]....
        /*2078*/ 	.word	0xffffffff


	//   ....[57]....
        /*207c*/ 	.word	0xffffffff


	//   ....[58]....
        /*2080*/ 	.word	0xffffffff


	//   ....[59]....
        /*2084*/ 	.word	0xffffffff


	//   ....[60]....
        /*2088*/ 	.word	0xffffffff


	//   ....[61]....
        /*208c*/ 	.word	0xffffffff


	//   ....[62]....
        /*2090*/ 	.word	0xffffffff


	//   ....[63]....
        /*2094*/ 	.word	0xffffffff


	//   ....[64]....
        /*2098*/ 	.word	0xffffffff


	//   ....[65]....
        /*209c*/ 	.word	0xffffffff


	//   ....[66]....
        /*20a0*/ 	.word	0xffffffff


	//   ....[67]....
        /*20a4*/ 	.word	0xffffffff


	//   ....[68]....
        /*20a8*/ 	.word	0xffffffff


	//   ....[69]....
        /*20ac*/ 	.word	0xffffffff


	//   ....[70]....
        /*20b0*/ 	.word	0xffffffff


	//   ....[71]....
        /*20b4*/ 	.word	0xffffffff


	//   ....[72]....
        /*20b8*/ 	.word	0xffffffff


	//   ....[73]....
        /*20bc*/ 	.word	0xffffffff


	//   ....[74]....
        /*20c0*/ 	.word	0xffffffff


	//   ....[75]....
        /*20c4*/ 	.word	0xffffffff


	//   ....[76]....
        /*20c8*/ 	.word	0xffffffff


	//   ....[77]....
        /*20cc*/ 	.word	0xffffffff


	//   ....[78]....
        /*20d0*/ 	.word	0xffffffff


	//   ....[79]....
        /*20d4*/ 	.word	0xffffffff


	//----- nvinfo : EIATTR_COOP_GROUP_INSTR_OFFSETS
	.align		4
.L_66:
        /*20d8*/ 	.byte	0x04, 0x28
        /*20da*/ 	.short	(.L_68 - .L_67)


	//   ....[0]....
.L_67:
        /*20dc*/ 	.word	0x00031120


	//   ....[1]....
        /*20e0*/ 	.word	0x00031130


	//   ....[2]....
        /*20e4*/ 	.word	0x000314b0


	//   ....[3]....
        /*20e8*/ 	.word	0x000314c0


	//   ....[4]....
        /*20ec*/ 	.word	0x00031540


	//   ....[5]....
        /*20f0*/ 	.word	0x00031560


	//   ....[6]....
        /*20f4*/ 	.word	0x000315a0


	//   ....[7]....
        /*20f8*/ 	.word	0x000315b0


	//   ....[8]....
        /*20fc*/ 	.word	0x000315c0


	//   ....[9]....
        /*2100*/ 	.word	0x000315e0


	//   ....[10]....
        /*2104*/ 	.word	0x000315f0


	//   ....[11]....
        /*2108*/ 	.word	0x00031600


	//   ....[12]....
        /*210c*/ 	.word	0x00031610


	//   ....[13]....
        /*2110*/ 	.word	0x00031620


	//   ....[14]....
        /*2114*/ 	.word	0x00031630


	//   ....[15]....
        /*2118*/ 	.word	0x00031660


	//   ....[16]....
        /*211c*/ 	.word	0x000316a0


	//   ....[17]....
        /*2120*/ 	.word	0x000316e0


	//   ....[18]....
        /*2124*/ 	.word	0x00031700


	//   ....[19]....
        /*2128*/ 	.word	0x00031710


	//   ....[20]....
        /*212c*/ 	.word	0x00031750


	//   ....[21]....
        /*2130*/ 	.word	0x000317f0


	//   ....[22]....
        /*2134*/ 	.word	0x00031810


	//   ....[23]....
        /*2138*/ 	.word	0x00031870


	//   ....[24]....
        /*213c*/ 	.word	0x00031880


	//   ....[25]....
        /*2140*/ 	.word	0x00031890


	//   ....[26]....
        /*2144*/ 	.word	0x000318a0


	//   ....[27]....
        /*2148*/ 	.word	0x000318b0


	//   ....[28]....
        /*214c*/ 	.word	0x000318c0


	//   ....[29]....
        /*2150*/ 	.word	0x000318e0


	//   ....[30]....
        /*2154*/ 	.word	0x00031910


	//   ....[31]....
        /*2158*/ 	.word	0x00031920


	//   ....[32]....
        /*215c*/ 	.word	0x00032490


	//   ....[33]....
        /*2160*/ 	.word	0x000324a0


	//   ....[34]....
        /*2164*/ 	.word	0x000324b0


	//   ....[35]....
        /*2168*/ 	.word	0x000324c0


	//   ....[36]....
        /*216c*/ 	.word	0x00032520


	//   ....[37]....
        /*2170*/ 	.word	0x00032540


	//   ....[38]....
        /*2174*/ 	.word	0x00032550


	//   ....[39]....
        /*2178*/ 	.word	0x00032560


	//   ....[40]....
        /*217c*/ 	.word	0x00033030


	//   ....[41]....
        /*2180*/ 	.word	0x00033150


	//   ....[42]....
        /*2184*/ 	.word	0x00033490


	//   ....[43]....
        /*2188*/ 	.word	0x000334a0


	//   ....[44]....
        /*218c*/ 	.word	0x000334b0


	//   ....[45]....
        /*2190*/ 	.word	0x000334c0


	//   ....[46]....
        /*2194*/ 	.word	0x000334d0


	//   ....[47]....
        /*2198*/ 	.word	0x000334e0


	//   ....[48]....
        /*219c*/ 	.word	0x00033560


	//   ....[49]....
        /*21a0*/ 	.word	0x00033580


	//   ....[50]....
        /*21a4*/ 	.word	0x00033650


	//   ....[51]....
        /*21a8*/ 	.word	0x00033810


	//   ....[52]....
        /*21ac*/ 	.word	0x00033820


	//   ....[53]....
        /*21b0*/ 	.word	0x00033830


	//   ....[54]....
        /*21b4*/ 	.word	0x00033840


	//   ....[55]....
        /*21b8*/ 	.word	0x00033850


	//   ....[56]....
        /*21bc*/ 	.word	0x000338f0


	//   ....[57]....
        /*21c0*/ 	.word	0x00033910


	//   ....[58]....
        /*21c4*/ 	.word	0x00033990


	//   ....[59]....
        /*21c8*/ 	.word	0x000339a0


	//   ....[60]....
        /*21cc*/ 	.word	0x000339b0


	//   ....[61]....
        /*21d0*/ 	.word	0x000339f0


	//   ....[62]....
        /*21d4*/ 	.word	0x00033a00


	//   ....[63]....
        /*21d8*/ 	.word	0x00033a10


	//   ....[64]....
        /*21dc*/ 	.word	0x00033a20


	//   ....[65]....
        /*21e0*/ 	.word	0x00033a30


	//   ....[66]....
        /*21e4*/ 	.word	0x00033a40


	//   ....[67]....
        /*21e8*/ 	.word	0x00033ac0


	//   ....[68]....
        /*21ec*/ 	.word	0x00033ad0


	//   ....[69]....
        /*21f0*/ 	.word	0x00033ae0


	//   ....[70]....
        /*21f4*/ 	.word	0x00033af0


	//   ....[71]....
        /*21f8*/ 	.word	0x00033b00


	//   ....[72]....
        /*21fc*/ 	.word	0x00034bb0


	//   ....[73]....
        /*2200*/ 	.word	0x00034bc0


	//   ....[74]....
        /*2204*/ 	.word	0x00034bd0


	//   ....[75]....
        /*2208*/ 	.word	0x00034be0


	//   ....[76]....
        /*220c*/ 	.word	0x00034c30


	//   ....[77]....
        /*2210*/ 	.word	0x00034c40


	//   ....[78]....
        /*2214*/ 	.word	0x00034c50


	//   ....[79]....
        /*2218*/ 	.word	0x00034c60


	//----- nvinfo : EIATTR_EXIT_INSTR_OFFSETS
	.align		4
.L_68:
        /*221c*/ 	.byte	0x04, 0x1c
        /*221e*/ 	.short	(.L_70 - .L_69)


	//   ....[0]....
.L_69:
        /*2220*/ 	.word	0x0007bea0


	//----- nvinfo : EIATTR_REQNTID
	.align		4
.L_70:
        /*2224*/ 	.byte	0x04, 0x10
        /*2226*/ 	.short	(.L_72 - .L_71)
.L_71:
        /*2228*/ 	.word	0x00000080
        /*222c*/ 	.word	0x00000001
        /*2230*/ 	.word	0x00000001


	//----- nvinfo : EIATTR_CRS_STACK_SIZE
	.align		4
.L_72:
        /*2234*/ 	.byte	0x04, 0x1e
        /*2236*/ 	.short	(.L_74 - .L_73)
.L_73:
        /*2238*/ 	.word	0x00000000
.L_74:


//--------------------- .nv.callgraph             --------------------------
	.section	.nv.callgraph,"",@"SHT_CUDA_CALLGRAPH"
	.align	4
	.sectionentsize	8
	.align		4
        /*0000*/ 	.word	0x00000000
	.align		4
        /*0004*/ 	.word	0xffffffff
	.align		4
        /*0008*/ 	.word	0x00000000
	.align		4
        /*000c*/ 	.word	0xfffffffe
	.align		4
        /*0010*/ 	.word	0x00000000
	.align		4
        /*0014*/ 	.word	0xfffffffd
	.align		4
        /*0018*/ 	.word	0x00000000
	.align		4
        /*001c*/ 	.word	0xfffffffc


//--------------------- .nv.rel.action            --------------------------
	.section	.nv.rel.action,"",@"SHT_CUDA_RELOCINFO"
	.align	8
	.sectionentsize	8
        /*0000*/ 	.byte	0x73, 0x00, 0x00, 0x00, 0x00, 0x00, 0x00, 0x00, 0x00, 0x00, 0x00, 0x11, 0x25, 0x00, 0x05, 0x36


//--------------------- .nv.constant4             --------------------------
	.section	.nv.constant4,"a",@progbits
	.align	8
	.align		8
.nv.constant4:
        /*0000*/ 	.dword	_$_str


//--------------------- .nv.constant0.attn_fwd    --------------------------
	.section	.nv.constant0.attn_fwd,"a",@progbits
	.sectionflags	@""
	.align	4
.nv.constant0.attn_fwd:
	.zero		488


//--------------------- .text.attn_fwd            --------------------------
	.section	.text.attn_fwd,"ax",@progbits
	.sectioninfo	@"SHI_REGISTERS=32"
	.align	128
        .global         attn_fwd
        .type           attn_fwd,@function
        .size           attn_fwd,(.L_x_37 - attn_fwd)
        .other          attn_fwd,@"STO_CUDA_ENTRY STV_DEFAULT"
attn_fwd:
.text.attn_fwd:
[----:B------:R-:W-:Y:S02]  /*0000*/  MOV R1, c[0x0][0x28] ;  /* 0x00000a0000017a02 */ /* 0x000fe40000000f00 */
[----:B------:R-:W0:Y:S01]  /*0010*/  S2R R0, SR_CTAID.X ;  /* 0x0000000000007919 */ /* 0x000e220000002500 */
[----:B------:R-:W-:Y:S01]  /*0020*/  ULDC.64 UR6, c[0x0][0x118] ;  /* 0x0000460000067ab9 */ /* 0x000fe20000000a00 */
[----:B------:R-:W-:Y:S02]  /*0030*/  IADD3 R1, R1, -0x2b90, RZ ;  /* 0xffffd47001017810 */ /* 0x000fe40007ffe0ff */
[----:B------:R-:W1:Y:S04]  /*0040*/  S2R R3, SR_TID.X ;  /* 0x0000000000037919 */ /* 0x000e680000002100 */
[----:B------:R-:W2:Y:S01]  /*0050*/  S2R R2, SR_CTAID.Y ;  /* 0x0000000000027919 */ /* 0x000ea20000002600 */
[----:B0-----:R-:W-:-:S04]  /*0060*/  SHF.L.U32 R0, R0, 0x7, RZ ;  /* 0x0000000700007819 */ /* 0x001fc800000006ff */
[----:B-1----:R-:W-:Y:S02]  /*0070*/  LOP3.LUT R3, R0, 0x7f, R3, 0xf8, !PT ;  /* 0x0000007f00037812 */ /* 0x002fe400078ef803 */
[----:B------:R-:W-:Y:S01]  /*0080*/  MOV R0, c[0x0][0x198] ;  /* 0x0000660000007a02 */ /* 0x000fe20000000f00 */
[----:B--2---:R-:W-:Y:S02]  /*0090*/  IMAD R2, R2, c[0x0][0x190], RZ ;  /* 0x0000640002027a24 */ /* 0x004fe400078e02ff */
[----:B------:R-:W-:Y:S01]  /*00a0*/  IMAD R5, R3, c[0x0][0x194], RZ ;  /* 0x0000650003057a24 */ /* 0x000fe200078e02ff */
[----:B------:R-:W-:Y:S01]  /*00b0*/  SHF.L.U32 R9, R0, 0x4, RZ ;  /* 0x0000000400097819 */ /* 0x000fe200000006ff */
[----:B------:R-:W-:Y:S01]  /*00c0*/  IMAD.SHL.U32 R3, R2, 0x2, RZ ;  /* 0x0000000202037824 */ /* 0x000fe200078e00ff */
[----:B------:R-:W-:Y:S01]  /*00d0*/  SHF.L.U32 R11, R0, 0x5, RZ ;  /* 0x00000005000b7819 */ /* 0x000fe200000006ff */
[----:B------:R-:W-:Y:S01]  /*00e0*/  IMAD.HI R4, R2, 0x2, RZ ;  /* 0x0000000202047827 */ /* 0x000fe200078e02ff */
[----:B------:R-:W-:-:S03]  /*00f0*/  SHF.L.U32 R6, R5, 0x1, RZ ;  /* 0x0000000105067819 */ /* 0x000fc600000006ff */
[----:B------:R-:W-:Y:S01]  /*0100*/  IMAD.HI R5, R5, 0x2, RZ ;  /* 0x0000000205057827 */ /* 0x000fe200078e02ff */
[----:B------:R-:W-:-:S03]  /*0110*/  IADD3 R2, P0, P1, R6, c[0x0][0x160], R3 ;  /* 0x0000580006027a10 */ /* 0x000fc6000791e003 */
[C---:B------:R-:W-:Y:S01]  /*0120*/  IMAD.SHL.U32 R7, R0.reuse, 0x8, RZ ;  /* 0x0000000800077824 */ /* 0x040fe200078e00ff */
[----:B------:R-:W-:Y:S02]  /*0130*/  IADD3.X R3, R5, c[0x0][0x164], R4, P0, P1 ;  /* 0x0000590005037a10 */ /* 0x000fe400007e2404 */
[CC--:B------:R-:W-:Y:S02]  /*0140*/  LEA R4, P0, R0.reuse, R2.reuse, 0x4 ;  /* 0x0000000200047211 */ /* 0x0c0fe400078020ff */
[CC--:B------:R-:W-:Y:S01]  /*0150*/  LEA R16, P1, R0.reuse, R2.reuse, 0x5 ;  /* 0x0000000200107211 */ /* 0x0c0fe200078228ff */
[----:B------:R-:W2:Y:S01]  /*0160*/  LDG.E.U16 R22, [R2.64] ;  /* 0x0000000602167981 */ /* 0x000ea2000c1e1500 */
[-C--:B------:R-:W-:Y:S02]  /*0170*/  LEA.HI.X.SX32 R5, R7, R3.reuse, 0x1, P0 ;  /* 0x0000000307057211 */ /* 0x080fe400000f0eff */
[----:B------:R-:W-:Y:S02]  /*0180*/  LEA R14, P2, R0, R2, 0x6 ;  /* 0x00000002000e7211 */ /* 0x000fe400078430ff */
[-C--:B------:R-:W-:Y:S01]  /*0190*/  LEA.HI.X.SX32 R17, R9, R3.reuse, 0x1, P1 ;  /* 0x0000000309117211 */ /* 0x080fe200008f0eff */
[----:B------:R0:W3:Y:S01]  /*01a0*/  LDG.E.U16 R20, [R4.64] ;  /* 0x0000000604147981 */ /* 0x0000e2000c1e1500 */
[----:B------:R-:W-:-:S03]  /*01b0*/  LEA.HI.X.SX32 R15, R11, R3, 0x1, P2 ;  /* 0x000000030b0f7211 */ /* 0x000fc600010f0eff */
[----:B------:R1:W4:Y:S04]  /*01c0*/  LDG.E.U16 R19, [R16.64] ;  /* 0x0000000610137981 */ /* 0x000328000c1e1500 */
[----:B------:R5:W4:Y:S01]  /*01d0*/  LDG.E.U16 R18, [R14.64] ;  /* 0x000000060e127981 */ /* 0x000b22000c1e1500 */
[C---:B------:R-:W-:Y:S01]  /*01e0*/  IMAD.SHL.U32 R7, R0.reuse, 0x40, RZ ;  /* 0x0000004000077824 */ /* 0x040fe200078e00ff */
[CC--:B------:R-:W-:Y:S01]  /*01f0*/  LEA R12, P0, R0.reuse, R2.reuse, 0x7 ;  /* 0x00000002000c7211 */ /* 0x0c0fe200078038ff */
[C---:B------:R-:W-:Y:S01]  /*0200*/  IMAD R10, R0.reuse, 0x42, RZ ;  /* 0x00000042000a7824 */ /* 0x040fe200078e02ff */
[C---:B------:R-:W-:Y:S01]  /*0210*/  SHF.L.U32 R9, R0.reuse, 0x7, RZ ;  /* 0x0000000700097819 */ /* 0x040fe200000006ff */
[C---:B0-----:R-:W-:Y:S01]  /*0220*/  IMAD R5, R0.reuse, 0x21, RZ ;  /* 0x0000002100057824 */ /* 0x041fe200078e02ff */
[----:B------:R-:W-:-:S02]  /*0230*/  LEA R8, P1, R0, R2, 0x8 ;  /* 0x0000000200087211 */ /* 0x000fc400078240ff */
[C---:B------:R-:W-:Y:S02]  /*0240*/  SHF.L.U32 R11, R0.reuse, 0x8, RZ ;  /* 0x00000008000b7819 */ /* 0x040fe400000006ff */
[-C--:B------:R-:W-:Y:S02]  /*0250*/  LEA R6, P2, R0, R2.reuse, 0x9 ;  /* 0x0000000200067211 */ /* 0x080fe400078448ff */
[-C--:B------:R-:W-:Y:S02]  /*0260*/  LEA.HI.X.SX32 R13, R7, R3.reuse, 0x1, P0 ;  /* 0x00000003070d7211 */ /* 0x080fe400000f0eff */
[----:B------:R-:W-:Y:S02]  /*0270*/  IADD3 R4, P0, R10, R2, RZ ;  /* 0x000000020a047210 */ /* 0x000fe40007f1e0ff */
[-C--:B------:R-:W-:Y:S01]  /*0280*/  LEA.HI.X.SX32 R9, R9, R3.reuse, 0x1, P1 ;  /* 0x0000000309097211 */ /* 0x080fe200008f0eff */
[----:B------:R0:W4:Y:S01]  /*0290*/  LDG.E.U16 R21, [R12.64] ;  /* 0x000000060c157981 */ /* 0x000122000c1e1500 */
[----:B------:R-:W-:-:S02]  /*02a0*/  LEA.HI.X.SX32 R7, R11, R3, 0x1, P2 ;  /* 0x000000030b077211 */ /* 0x000fc400010f0eff */
[----:B------:R-:W-:Y:S01]  /*02b0*/  LEA.HI.X.SX32 R5, R5, R3, 0x1, P0 ;  /* 0x0000000305057211 */ /* 0x000fe200000f0eff */
[----:B-1----:R1:W4:Y:S04]  /*02c0*/  LDG.E.U16 R17, [R8.64] ;  /* 0x0000000608117981 */ /* 0x002328000c1e1500 */
[----:B------:R0:W4:Y:S04]  /*02d0*/  LDG.E.U16 R16, [R6.64] ;  /* 0x0000000606107981 */ /* 0x000128000c1e1500 */
[----:B-----5:R5:W4:Y:S01]  /*02e0*/  LDG.E.U16 R15, [R4.64] ;  /* 0x00000006040f7981 */ /* 0x020b22000c1e1500 */
[----:B-1----:R-:W-:-:S02]  /*02f0*/  IMAD R9, R0, 0x84, RZ ;  /* 0x0000008400097824 */ /* 0x002fc400078e02ff */
[C---:B------:R-:W-:Y:S02]  /*0300*/  IMAD R11, R0.reuse, 0x210, RZ ;  /* 0x00000210000b7824 */ /* 0x040fe400078e02ff */
[C---:B0-----:R-:W-:Y:S01]  /*0310*/  IMAD R7, R0.reuse, 0x108, RZ ;  /* 0x0000010800077824 */ /* 0x041fe200078e02ff */
[----:B-----5:R-:W-:Y:S01]  /*0320*/  IADD3 R4, P0, R9, R2, RZ ;  /* 0x0000000209047210 */ /* 0x020fe20007f1e0ff */
[----:B------:R-:W-:-:S03]  /*0330*/  IMAD R13, R0, 0x22, RZ ;  /* 0x00000022000d7824 */ /* 0x000fc600078e02ff */
[-C--:B------:R-:W-:Y:S01]  /*0340*/  IADD3 R8, P1, R7, R2.reuse, RZ ;  /* 0x0000000207087210 */ /* 0x080fe20007f3e0ff */
[----:B------:R-:W-:Y:S01]  /*0350*/  IMAD R12, R0, 0x44, RZ ;  /* 0x00000044000c7824 */ /* 0x000fe200078e02ff */
[-C--:B------:R-:W-:Y:S02]  /*0360*/  LEA.HI.X.SX32 R5, R10, R3.reuse, 0x1, P0 ;  /* 0x000000030a057211 */ /* 0x080fe400000f0eff */
[-C--:B------:R-:W-:Y:S01]  /*0370*/  IADD3 R10, P2, R11, R2.reuse, RZ ;  /* 0x000000020b0a7210 */ /* 0x080fe20007f5e0ff */
[----:B------:R-:W-:Y:S01]  /*0380*/  IMAD R14, R0, 0x11, RZ ;  /* 0x00000011000e7824 */ /* 0x000fe200078e02ff */
[-C--:B------:R-:W-:Y:S01]  /*0390*/  LEA.HI.X.SX32 R9, R9, R3.reuse, 0x1, P1 ;  /* 0x0000000309097211 */ /* 0x080fe200008f0eff */
[----:B------:R0:W5:Y:S01]  /*03a0*/  LDG.E.U16 R23, [R4.64] ;  /* 0x0000000604177981 */ /* 0x000162000c1e1500 */
[----:B------:R-:W-:Y:S02]  /*03b0*/  IADD3 R6, P0, R13, R2, RZ ;  /* 0x000000020d067210 */ /* 0x000fe40007f1e0ff */
[----:B------:R-:W-:-:S02]  /*03c0*/  LEA.HI.X.SX32 R11, R7, R3, 0x1, P2 ;  /* 0x00000003070b7211 */ /* 0x000fc400010f0eff */
[----:B------:R-:W-:Y:S02]  /*03d0*/  LEA.HI.X.SX32 R7, R14, R3, 0x1, P0 ;  /* 0x000000030e077211 */ /* 0x000fe400000f0eff */
[----:B0-----:R-:W-:-:S04]  /*03e0*/  IADD3 R4, P1, R12, R2, RZ ;  /* 0x000000020c047210 */ /* 0x001fc80007f3e0ff */
[----:B------:R-:W-:Y:S01]  /*03f0*/  LEA.HI.X.SX32 R5, R13, R3, 0x1, P1 ;  /* 0x000000030d057211 */ /* 0x000fe200008f0eff */
[C---:B------:R-:W-:Y:S02]  /*0400*/  IMAD R13, R0.reuse, 0x46, RZ ;  /* 0x00000046000d7824 */ /* 0x040fe400078e02ff */
[C---:B------:R-:W-:Y:S01]  /*0410*/  IMAD R14, R0.reuse, 0x23, RZ ;  /* 0x00000023000e7824 */ /* 0x040fe200078e02ff */
[----:B--2---:R0:W-:Y:S04]  /*0420*/  STL [R1+0x294], R22 ;  /* 0x0002941601007387 */ /* 0x0041e80000100800 */
[----:B---3--:R1:W-:Y:S04]  /*0430*/  STL [R1+0x290], R20 ;  /* 0x0002901401007387 */ /* 0x0083e80000100800 */
[----:B0-----:R0:W2:Y:S04]  /*0440*/  LDG.E.U16 R22, [R8.64] ;  /* 0x0000000608167981 */ /* 0x0010a8000c1e1500 */
[----:B-1----:R1:W3:Y:S01]  /*0450*/  LDG.E.U16 R20, [R10.64] ;  /* 0x000000060a147981 */ /* 0x0022e2000c1e1500 */
[----:B0-----:R-:W-:-:S03]  /*0460*/  IMAD R9, R0, 0x88, RZ ;  /* 0x0000008800097824 */ /* 0x001fc600078e02ff */
[----:B----4-:R0:W-:Y:S04]  /*0470*/  STL [R1+0x28c], R19 ;  /* 0x00028c1301007387 */ /* 0x0101e80000100800 */
[----:B------:R4:W-:Y:S01]  /*0480*/  STL [R1+0x284], R18 ;  /* 0x0002841201007387 */ /* 0x0009e20000100800 */
[----:B------:R-:W-:-:S03]  /*0490*/  IMAD R8, R0, 0x220, RZ ;  /* 0x0000022000087824 */ /* 0x000fc600078e02ff */
[----:B0-----:R0:W3:Y:S04]  /*04a0*/  LDG.E.U16 R19, [R6.64] ;  /* 0x0000000606137981 */ /* 0x0010e8000c1e1500 */
[----:B----4-:R4:W3:Y:S01]  /*04b0*/  LDG.E.U16 R18, [R4.64] ;  /* 0x0000000604127981 */ /* 0x0108e2000c1e1500 */
[----:B0-----:R-:W-:Y:S01]  /*04c0*/  IADD3 R6, P0, R9, R2, RZ ;  /* 0x0000000209067210 */ /* 0x001fe20007f1e0ff */
[----:B----4-:R-:W-:-:S03]  /*04d0*/  IMAD R5, R0, 0x110, RZ ;  /* 0x0000011000057824 */ /* 0x010fc600078e02ff */
[----:B------:R-:W-:Y:S01]  /*04e0*/  LEA.HI.X.SX32 R7, R12, R3, 0x1, P0 ;  /* 0x000000030c077211 */ /* 0x000fe200000f0eff */
[----:B------:R-:W-:Y:S01]  /*04f0*/  IMAD R12, R0, 0x8c, RZ ;  /* 0x0000008c000c7824 */ /* 0x000fe200078e02ff */
[----:B-1----:R-:W-:-:S03]  /*0500*/  IADD3 R10, P1, R5, R2, RZ ;  /* 0x00000002050a7210 */ /* 0x002fc60007f3e0ff */
[----:B------:R0:W4:Y:S01]  /*0510*/  LDG.E.U16 R24, [R6.64] ;  /* 0x0000000606187981 */ /* 0x000122000c1e1500 */
[-C--:B------:R-:W-:Y:S02]  /*0520*/  IADD3 R8, P2, R8, R2.reuse, RZ ;  /* 0x0000000208087210 */ /* 0x080fe40007f5e0ff */
[-C--:B------:R-:W-:Y:S02]  /*0530*/  IADD3 R4, P0, R13, R2.reuse, RZ ;  /* 0x000000020d047210 */ /* 0x080fe40007f1e0ff */
[-C--:B------:R-:W-:Y:S02]  /*0540*/  LEA.HI.X.SX32 R11, R9, R3.reuse, 0x1, P1 ;  /* 0x00000003090b7211 */ /* 0x080fe400008f0eff */
[-C--:B------:R-:W-:Y:S02]  /*0550*/  LEA.HI.X.SX32 R9, R5, R3.reuse, 0x1, P2 ;  /* 0x0000000305097211 */ /* 0x080fe400010f0eff */
[----:B0-----:R-:W-:Y:S02]  /*0560*/  IADD3 R6, P1, R12, R2, RZ ;  /* 0x000000020c067210 */ /* 0x001fe40007f3e0ff */
[-C--:B------:R-:W-:Y:S01]  /*0570*/  LEA.HI.X.SX32 R5, R14, R3.reuse, 0x1, P0 ;  /* 0x000000030e057211 */ /* 0x080fe200000f0eff */
[----:B------:R0:W-:Y:S01]  /*0580*/  STL [R1+0x270], R21 ;  /* 0x0002701501007387 */ /* 0x0001e20000100800 */
[----:B------:R-:W-:-:S03]  /*0590*/  LEA.HI.X.SX32 R7, R13, R3, 0x1, P1 ;  /* 0x000000030d077211 */ /* 0x000fc600008f0eff */
[----:B------:R1:W-:Y:S04]  /*05a0*/  STL [R1+0x260], R17 ;  /* 0x0002601101007387 */ /* 0x0003e80000100800 */
[----:B------:R5:W-:Y:S04]  /*05b0*/  STL [R1+0x238], R16 ;  /* 0x0002381001007387 */ /* 0x000be80000100800 */
[----:B0-----:R0:W4:Y:S04]  /*05c0*/  LDG.E.U16 R21, [R10.64] ;  /* 0x000000060a157981 */ /* 0x001128000c1e1500 */
[----:B-1----:R1:W4:Y:S04]  /*05d0*/  LDG.E.U16 R17, [R8.64] ;  /* 0x0000000608117981 */ /* 0x002328000c1e1500 */
[----:B------:R0:W-:Y:S04]  /*05e0*/  STL [R1+0x280], R15 ;  /* 0x0002800f01007387 */ /* 0x0001e80000100800 */
[----:B-----5:R5:W4:Y:S04]  /*05f0*/  LDG.E.U16 R16, [R4.64] ;  /* 0x0000000604107981 */ /* 0x020b28000c1e1500 */
[----:B0-----:R0:W4:Y:S01]  /*0600*/  LDG.E.U16 R15, [R6.64] ;  /* 0x00000006060f7981 */ /* 0x001122000c1e1500 */
[----:B-1----:R-:W-:-:S02]  /*0610*/  IMAD R9, R0, 0x118, RZ ;  /* 0x0000011800097824 */ /* 0x002fc400078e02ff */
[----:B------:R-:W-:-:S03]  /*0620*/  IMAD R10, R0, 0x230, RZ ;  /* 0x00000230000a7824 */ /* 0x000fc600078e02ff */
[-C--:B-----5:R-:W-:Y:S01]  /*0630*/  IADD3 R4, P0, R9, R2.reuse, RZ ;  /* 0x0000000209047210 */ /* 0x0a0fe20007f1e0ff */
[----:B0-----:R-:W-:Y:S01]  /*0640*/  IMAD R7, R0, 0x12, RZ ;  /* 0x0000001200077824 */ /* 0x001fe200078e02ff */
[-C--:B------:R-:W-:Y:S01]  /*0650*/  IADD3 R10, P2, R10, R2.reuse, RZ ;  /* 0x000000020a0a7210 */ /* 0x080fe20007f5e0ff */
[----:B------:R-:W-:Y:S01]  /*0660*/  IMAD R14, R0, 0x9, RZ ;  /* 0x00000009000e7824 */ /* 0x000fe200078e02ff */
[-C--:B------:R-:W-:Y:S01]  /*0670*/  LEA.HI.X.SX32 R5, R12, R3.reuse, 0x1, P0 ;  /* 0x000000030c057211 */ /* 0x080fe200000f0eff */
[C---:B------:R-:W-:Y:S01]  /*0680*/  IMAD R13, R0.reuse, 0x24, RZ ;  /* 0x00000024000d7824 */ /* 0x040fe200078e02ff */
[----:B------:R-:W-:Y:S01]  /*0690*/  IADD3 R8, P0, R7, R2, RZ ;  /* 0x0000000207087210 */ /* 0x000fe20007f1e0ff */
[----:B------:R-:W-:Y:S01]  /*06a0*/  IMAD R12, R0, 0x48, RZ ;  /* 0x00000048000c7824 */ /* 0x000fe200078e02ff */
[----:B------:R0:W-:Y:S01]  /*06b0*/  STL [R1+0x26c], R23 ;  /* 0x00026c1701007387 */ /* 0x0001e20000100800 */
[-C--:B------:R-:W-:Y:S02]  /*06c0*/  LEA.HI.X.SX32 R11, R9, R3.reuse, 0x1, P2 ;  /* 0x00000003090b7211 */ /* 0x080fe400010f0eff */
[----:B------:R-:W-:-:S02]  /*06d0*/  LEA.HI.X.SX32 R9, R14, R3, 0x1, P0 ;  /* 0x000000030e097211 */ /* 0x000fc400000f0eff */
[-C--:B------:R-:W-:Y:S01]  /*06e0*/  IADD3 R6, P1, R13, R2.reuse, RZ ;  /* 0x000000020d067210 */ /* 0x080fe20007f3e0ff */
[----:B0-----:R0:W5:Y:S03]  /*06f0*/  LDG.E.U16 R23, [R4.64] ;  /* 0x0000000604177981 */ /* 0x001166000c1e1500 */
        /* <DEDUP_REMOVED lines=8> */
[----:B-1----:R1:W3:Y:S04]  /*0780*/  LDG.E.U16 R20, [R8.64] ;  /* 0x0000000608147981 */ /* 0x0022e8000c1e1500 */
[----:B------:R0:W-:Y:S01]  /*0790*/  STL [R1+0x288], R19 ;  /* 0x0002881301007387 */ /* 0x0001e20000100800 */
[----:B-1----:R-:W-:-:S03]  /*07a0*/  IMAD R9, R0, 0x90, RZ ;  /* 0x0000009000097824 */ /* 0x002fc600078e02ff */
[----:B------:R1:W-:Y:S04]  /*07b0*/  STL [R1+0x274], R18 ;  /* 0x0002741201007387 */ /* 0x0003e80000100800 */
[----:B0-----:R0:W3:Y:S01]  /*07c0*/  LDG.E.U16 R19, [R6.64] ;  /* 0x0000000606137981 */ /* 0x0010e2000c1e1500 */
[----:B------:R-:W-:-:S03]  /*07d0*/  IMAD R8, R0, 0x240, RZ ;  /* 0x0000024000087824 */ /* 0x000fc600078e02ff */
[----:B-1----:R1:W3:Y:S01]  /*07e0*/  LDG.E.U16 R18, [R4.64] ;  /* 0x0000000604127981 */ /* 0x0022e2000c1e1500 */
[----:B0-----:R-:W-:Y:S01]  /*07f0*/  IADD3 R6, P0, R9, R2, RZ ;  /* 0x0000000209067210 */ /* 0x001fe20007f1e0ff */
[----:B-1----:R-:W-:-:S03]  /*0800*/  IMAD R5, R0, 0x120, RZ ;  /* 0x0000012000057824 */ /* 0x002fc600078e02ff */
[-C--:B------:R-:W-:Y:S01]  /*0810*/  LEA.HI.X.SX32 R7, R12, R3.reuse, 0x1, P0 ;  /* 0x000000030c077211 */ /* 0x080fe200000f0eff */
[----:B------:R-:W-:Y:S01]  /*0820*/  IMAD R12, R0, 0x94, RZ ;  /* 0x00000094000c7824 */ /* 0x000fe200078e02ff */
[-C--:B------:R-:W-:Y:S01]  /*0830*/  IADD3 R10, P1, R5, R2.reuse, RZ ;  /* 0x00000002050a7210 */ /* 0x080fe20007f3e0ff */
[----:B----4-:R0:W-:Y:S01]  /*0840*/  STL [R1+0x838], R24 ;  /* 0x0008381801007387 */ /* 0x0101e20000100800 */
[-C--:B------:R-:W-:Y:S02]  /*0850*/  IADD3 R8, P2, R8, R2.reuse, RZ ;  /* 0x0000000208087210 */ /* 0x080fe40007f5e0ff */
[----:B------:R-:W-:Y:S02]  /*0860*/  IADD3 R4, P0, R13, R2, RZ ;  /* 0x000000020d047210 */ /* 0x000fe40007f1e0ff */
[-C--:B------:R-:W-:Y:S02]  /*0870*/  LEA.HI.X.SX32 R11, R9, R3.reuse, 0x1, P1 ;  /* 0x00000003090b7211 */ /* 0x080fe400008f0eff */
[-C--:B------:R-:W-:Y:S01]  /*0880*/  LEA.HI.X.SX32 R9, R5, R3.reuse, 0x1, P2 ;  /* 0x0000000305097211 */ /* 0x080fe200010f0eff */
[----:B0-----:R0:W4:Y:S01]  /*0890*/  LDG.E.U16 R24, [R6.64] ;  /* 0x0000000606187981 */ /* 0x001122000c1e1500 */
[----:B------:R-:W-:-:S03]  /*08a0*/  LEA.HI.X.SX32 R5, R14, R3, 0x1, P0 ;  /* 0x000000030e057211 */ /* 0x000fc600000f0eff */
[----:B------:R1:W-:Y:S01]  /*08b0*/  STL [R1+0x25c], R21 ;  /* 0x00025c1501007387 */ /* 0x0003e20000100800 */
[----:B0-----:R-:W-:-:S03]  /*08c0*/  IADD3 R6, P1, R12, R2, RZ ;  /* 0x000000020c067210 */ /* 0x001fc60007f3e0ff */
[----:B------:R0:W-:Y:S01]  /*08d0*/  STL [R1+0x228], R17 ;  /* 0x0002281101007387 */ /* 0x0001e20000100800 */
[----:B------:R-:W-:-:S03]  /*08e0*/  LEA.HI.X.SX32 R7, R13, R3, 0x1, P1 ;  /* 0x000000030d077211 */ /* 0x000fc600008f0eff */
[----:B-1----:R1:W4:Y:S04]  /*08f0*/  LDG.E.U16 R21, [R10.64] ;  /* 0x000000060a157981 */ /* 0x002328000c1e1500 */
[----:B------:R1:W-:Y:S04]  /*0900*/  STL [R1+0x7b4], R16 ;  /* 0x0007b41001007387 */ /* 0x0003e80000100800 */
[----:B0-----:R0:W4:Y:S04]  /*0910*/  LDG.E.U16 R17, [R8.64] ;  /* 0x0000000608117981 */ /* 0x001128000c1e1500 */
[----:B------:R0:W-:Y:S04]  /*0920*/  STL [R1+0x834], R15 ;  /* 0x0008340f01007387 */ /* 0x0001e80000100800 */
[----:B-1----:R1:W4:Y:S04]  /*0930*/  LDG.E.U16 R16, [R4.64] ;  /* 0x0000000604107981 */ /* 0x002328000c1e1500 */
[----:B0-----:R0:W4:Y:S01]  /*0940*/  LDG.E.U16 R15, [R6.64] ;  /* 0x00000006060f7981 */ /* 0x001122000c1e1500 */
[----:B-1----:R-:W-:-:S02]  /*0950*/  IMAD R5, R0, 0x128, RZ ;  /* 0x0000012800057824 */ /* 0x002fc400078e02ff */
[----:B------:R-:W-:-:S03]  /*0960*/  IMAD R10, R0, 0x250, RZ ;  /* 0x00000250000a7824 */ /* 0x000fc600078e02ff */
[-C--:B------:R-:W-:Y:S01]  /*0970*/  IADD3 R8, P0, R5, R2.reuse, RZ ;  /* 0x0000000205087210 */ /* 0x080fe20007f1e0ff */
[----:B0-----:R-:W-:Y:S01]  /*0980*/  IMAD R7, R0, 0x26, RZ ;  /* 0x0000002600077824 */ /* 0x001fe200078e02ff */
[-C--:B------:R-:W-:Y:S01]  /*0990*/  IADD3 R10, P2, R10, R2.reuse, RZ ;  /* 0x000000020a0a7210 */ /* 0x080fe20007f5e0ff */
[----:B------:R-:W-:Y:S01]  /*09a0*/  IMAD R13, R0, 0x4c, RZ ;  /* 0x0000004c000d7824 */ /* 0x000fe200078e02ff */
[-C--:B------:R-:W-:Y:S01]  /*09b0*/  LEA.HI.X.SX32 R9, R12, R3.reuse, 0x1, P0 ;  /* 0x000000030c097211 */ /* 0x080fe200000f0eff */
[C---:B------:R-:W-:Y:S01]  /*09c0*/  IMAD R14, R0.reuse, 0x13, RZ ;  /* 0x00000013000e7824 */ /* 0x040fe200078e02ff */
[-C--:B------:R-:W-:Y:S01]  /*09d0*/  IADD3 R4, P0, R7, R2.reuse, RZ ;  /* 0x0000000207047210 */ /* 0x080fe20007f1e0ff */
[----:B------:R-:W-:Y:S01]  /*09e0*/  IMAD R12, R0, 0x98, RZ ;  /* 0x00000098000c7824 */ /* 0x000fe200078e02ff */
[----:B-----5:R0:W-:Y:S01]  /*09f0*/  STL [R1+0x830], R23 ;  /* 0x0008301701007387 */ /* 0x0201e20000100800 */
[----:B------:R-:W-:Y:S02]  /*0a00*/  IADD3 R6, P1, R13, R2, RZ ;  /* 0x000000020d067210 */ /* 0x000fe40007f3e0ff */
[----:B------:R-:W-:-:S02]  /*0a10*/  LEA.HI.X.SX32 R11, R5, R3, 0x1, P2 ;  /* 0x00000003050b7211 */ /* 0x000fc400010f0eff */
[-C--:B------:R-:W-:Y:S01]  /*0a20*/  LEA.HI.X.SX32 R5, R14, R3.reuse, 0x1, P0 ;  /* 0x000000030e057211 */ /* 0x080fe200000f0eff */
[----:B0-----:R0:W5:Y:S01]  /*0a30*/  LDG.E.U16 R23, [R8.64] ;  /* 0x0000000608177981 */ /* 0x001162000c1e1500 */
        /* <DEDUP_REMOVED lines=10> */
[----:B0-----:R-:W-:-:S02]  /*0ae0*/  IMAD R10, R0, 0x260, RZ ;  /* 0x00000260000a7824 */ /* 0x001fc400078e02ff */
[C---:B-1----:R-:W-:Y:S01]  /*0af0*/  IMAD R5, R0.reuse, 0x130, RZ ;  /* 0x0000013000057824 */ /* 0x042fe200078e02ff */
[----:B------:R0:W-:Y:S04]  /*0b00*/  STL [R1+0x82c], R18 ;  /* 0x00082c1201007387 */ /* 0x0001e80000100800 */
[----:B------:R1:W3:Y:S04]  /*0b10*/  LDG.E.U16 R19, [R6.64] ;  /* 0x0000000606137981 */ /* 0x0002e8000c1e1500 */
[----:B0-----:R0:W3:Y:S01]  /*0b20*/  LDG.E.U16 R18, [R8.64] ;  /* 0x0000000608127981 */ /* 0x0010e2000c1e1500 */
[----:B-1----:R-:W-:Y:S01]  /*0b30*/  IMAD R7, R0, 0x4e, RZ ;  /* 0x0000004e00077824 */ /* 0x002fe200078e02ff */
[----:B------:R-:W-:-:S02]  /*0b40*/  IADD3 R10, P2, R10, R2, RZ ;  /* 0x000000020a0a7210 */ /* 0x000fc40007f5e0ff */
[----:B0-----:R-:W-:-:S04]  /*0b50*/  IADD3 R8, P0, R5, R2, RZ ;  /* 0x0000000205087210 */ /* 0x001fc80007f1e0ff */
[-C--:B------:R-:W-:Y:S01]  /*0b60*/  LEA.HI.X.SX32 R9, R12, R3.reuse, 0x1, P0 ;  /* 0x000000030c097211 */ /* 0x080fe200000f0eff */
[----:B----4-:R0:W-:Y:S01]  /*0b70*/  STL [R1+0x268], R24 ;  /* 0x0002681801007387 */ /* 0x0101e20000100800 */
[-C--:B------:R-:W-:Y:S01]  /*0b80*/  IADD3 R4, P0, R7, R2.reuse, RZ ;  /* 0x0000000207047210 */ /* 0x080fe20007f1e0ff */
[----:B------:R-:W-:Y:S01]  /*0b90*/  IMAD R12, R0, 0x138, RZ ;  /* 0x00000138000c7824 */ /* 0x000fe200078e02ff */
[-C--:B------:R-:W-:Y:S02]  /*0ba0*/  LEA.HI.X.SX32 R11, R5, R3.reuse, 0x1, P2 ;  /* 0x00000003050b7211 */ /* 0x080fe400010f0eff */
[-C--:B------:R-:W-:Y:S02]  /*0bb0*/  LEA.HI.X.SX32 R5, R14, R3.reuse, 0x1, P0 ;  /* 0x000000030e057211 */ /* 0x080fe400000f0eff */
[----:B------:R-:W-:Y:S01]  /*0bc0*/  IADD3 R6, P1, R13, R2, RZ ;  /* 0x000000020d067210 */ /* 0x000fe20007f3e0ff */
[----:B0-----:R0:W4:Y:S04]  /*0bd0*/  LDG.E.U16 R24, [R10.64] ;  /* 0x000000060a187981 */ /* 0x001128000c1e1500 */
[----:B------:R1:W-:Y:S04]  /*0be0*/  STL [R1+0x258], R21 ;  /* 0x0002581501007387 */ /* 0x0003e80000100800 */
[----:B------:R0:W-:Y:S01]  /*0bf0*/  STL [R1+0x214], R17 ;  /* 0x0002141101007387 */ /* 0x0001e20000100800 */
[----:B------:R-:W-:-:S03]  /*0c00*/  LEA.HI.X.SX32 R7, R7, R3, 0x1, P1 ;  /* 0x0000000307077211 */ /* 0x000fc600008f0eff */
[----:B-1----:R1:W4:Y:S04]  /*0c10*/  LDG.E.U16 R21, [R4.64] ;  /* 0x0000000604157981 */ /* 0x002328000c1e1500 */
[----:B------:R-:W-:Y:S04]  /*0c20*/  STL [R1+0x828], R16 ;  /* 0x0008281001007387 */ /* 0x000fe80000100800 */
[----:B0-----:R0:W4:Y:S04]  /*0c30*/  LDG.E.U16 R17, [R6.64] ;  /* 0x0000000606117981 */ /* 0x001128000c1e1500 */
[----:B------:R0:W-:Y:S04]  /*0c40*/  STL [R1+0x264], R15 ;  /* 0x0002640f01007387 */ /* 0x0001e80000100800 */
[----:B0-----:R0:W4:Y:S02]  /*0c50*/  LDG.E.U16 R15, [R8.64] ;  /* 0x00000006080f7981 */ /* 0x001124000c1e1500 */
[----:B0-----:R-:W-:-:S04]  /*0c60*/  IADD3 R8, P2, R12, R2, RZ ;  /* 0x000000020c087210 */ /* 0x001fc80007f5e0ff */
[----:B------:R-:W-:-:S05]  /*0c70*/  LEA.HI.X.SX32 R9, R13, R3, 0x1, P2 ;  /* 0x000000030d097211 */ /* 0x000fca00010f0eff */
[----:B------:R0:W4:Y:S01]  /*0c80*/  LDG.E.U16 R16, [R8.64] ;  /* 0x0000000608107981 */ /* 0x000122000c1e1500 */
[C---:B------:R-:W-:Y:S02]  /*0c90*/  IMAD R6, R0.reuse, 0x270, RZ ;  /* 0x0000027000067824 */ /* 0x040fe400078e02ff */
[----:B-1----:R-:W-:-:S03]  /*0ca0*/  IMAD R5, R0, 0xa, RZ ;  /* 0x0000000a00057824 */ /* 0x002fc600078e02ff */
[-C--:B------:R-:W-:Y:S01]  /*0cb0*/  IADD3 R6, P1, R6, R2.reuse, RZ ;  /* 0x0000000206067210 */ /* 0x080fe20007f3e0ff */
[C---:B------:R-:W-:Y:S02]  /*0cc0*/  IMAD R13, R0.reuse, 0x14, RZ ;  /* 0x00000014000d7824 */ /* 0x040fe400078e02ff */
[----:B0-----:R-:W-:Y:S01]  /*0cd0*/  IMAD R9, R0, 0x5, RZ ;  /* 0x0000000500097824 */ /* 0x001fe200078e02ff */
[-C--:B------:R-:W-:Y:S01]  /*0ce0*/  LEA.HI.X.SX32 R7, R12, R3.reuse, 0x1, P1 ;  /* 0x000000030c077211 */ /* 0x080fe200008f0eff */
[C---:B------:R-:W-:Y:S01]  /*0cf0*/  IMAD R12, R0.reuse, 0x50, RZ ;  /* 0x00000050000c7824 */ /* 0x040fe200078e02ff */
[----:B------:R-:W-:Y:S01]  /*0d00*/  IADD3 R8, P0, R5, R2, RZ ;  /* 0x0000000205087210 */ /* 0x000fe20007f1e0ff */
[----:B------:R-:W-:Y:S01]  /*0d10*/  IMAD R14, R0, 0x28, RZ ;  /* 0x00000028000e7824 */ /* 0x000fe200078e02ff */
[----:B-----5:R0:W-:Y:S02]  /*0d20*/  STL [R1+0x824], R23 ;  /* 0x0008241701007387 */ /* 0x0201e40000100800 */
[----:B------:R-:W-:-:S02]  /*0d30*/  LEA.HI.X.SX32 R9, R9, R3, 0x1, P0 ;  /* 0x0000000309097211 */ /* 0x000fc400000f0eff */
[-C--:B------:R-:W-:Y:S02]  /*0d40*/  IADD3 R10, P1, R13, R2.reuse, RZ ;  /* 0x000000020d0a7210 */ /* 0x080fe40007f3e0ff */
[-C--:B------:R-:W-:Y:S01]  /*0d50*/  IADD3 R4, P2, R14, R2.reuse, RZ ;  /* 0x000000020e047210 */ /* 0x080fe20007f5e0ff */
[----:B0-----:R0:W5:Y:S01]  /*0d60*/  LDG.E.U16 R23, [R6.64] ;  /* 0x0000000606177981 */ /* 0x001162000c1e1500 */
[-C--:B------:R-:W-:Y:S02]  /*0d70*/  LEA.HI.X.SX32 R11, R5, R3.reuse, 0x1, P1 ;  /* 0x00000003050b7211 */ /* 0x080fe400008f0eff */
        /* <DEDUP_REMOVED lines=10> */
[----:B------:R0:W-:Y:S01]  /*0e20*/  STL [R1+0x820], R19 ;  /* 0x0008201301007387 */ /* 0x0001e20000100800 */
[----:B------:R-:W-:-:S03]  /*0e30*/  IMAD R8, R0, 0x280, RZ ;  /* 0x0000028000087824 */ /* 0x000fc600078e02ff */
[----:B------:R1:W-:Y:S04]  /*0e40*/  STL [R1+0x81c], R18 ;  /* 0x00081c1201007387 */ /* 0x0003e80000100800 */
[----:B0-----:R0:W3:Y:S04]  /*0e50*/  LDG.E.U16 R19, [R4.64] ;  /* 0x0000000604137981 */ /* 0x0010e8000c1e1500 */
[----:B-1----:R1:W3:Y:S01]  /*0e60*/  LDG.E.U16 R18, [R6.64] ;  /* 0x0000000606127981 */ /* 0x0022e2000c1e1500 */
[----:B0-----:R-:W-:Y:S01]  /*0e70*/  IADD3 R4, P0, R9, R2, RZ ;  /* 0x0000000209047210 */ /* 0x001fe20007f1e0ff */
[----:B-1----:R-:W-:-:S03]  /*0e80*/  IMAD R7, R0, 0x140, RZ ;  /* 0x0000014000077824 */ /* 0x002fc600078e02ff */
[-C--:B------:R-:W-:Y:S02]  /*0e90*/  LEA.HI.X.SX32 R5, R12, R3.reuse, 0x1, P0 ;  /* 0x000000030c057211 */ /* 0x080fe400000f0eff */
[-C--:B------:R-:W-:Y:S02]  /*0ea0*/  IADD3 R8, P2, R8, R2.reuse, RZ ;  /* 0x0000000208087210 */ /* 0x080fe40007f5e0ff */
[-C--:B------:R-:W-:Y:S01]  /*0eb0*/  IADD3 R10, P1, R7, R2.reuse, RZ ;  /* 0x00000002070a7210 */ /* 0x080fe20007f3e0ff */
[----:B------:R0:W3:Y:S01]  /*0ec0*/  LDG.E.U16 R25, [R4.64] ;  /* 0x0000000604197981 */ /* 0x0000e2000c1e1500 */
[----:B------:R-:W-:Y:S02]  /*0ed0*/  IADD3 R6, P0, R13, R2, RZ ;  /* 0x000000020d067210 */ /* 0x000fe40007f1e0ff */
[-C--:B------:R-:W-:Y:S02]  /*0ee0*/  LEA.HI.X.SX32 R11, R9, R3.reuse, 0x1, P1 ;  /* 0x00000003090b7211 */ /* 0x080fe400008f0eff */
[----:B------:R-:W-:-:S02]  /*0ef0*/  LEA.HI.X.SX32 R9, R7, R3, 0x1, P2 ;  /* 0x0000000307097211 */ /* 0x000fc400010f0eff */
[----:B0-----:R-:W-:-:S04]  /*0f00*/  IADD3 R4, P1, R14, R2, RZ ;  /* 0x000000020e047210 */ /* 0x001fc80007f3e0ff */
[----:B------:R-:W-:Y:S01]  /*0f10*/  LEA.HI.X.SX32 R5, R13, R3, 0x1, P1 ;  /* 0x000000030d057211 */ /* 0x000fe200008f0eff */
[----:B----4-:R0:W-:Y:S04]  /*0f20*/  STL [R1+0x254], R15 ;  /* 0x0002540f01007387 */ /* 0x0101e80000100800 */
[----:B------:R1:W-:Y:S01]  /*0f30*/  STL [R1+0x208], R24 ;  /* 0x0002081801007387 */ /* 0x0003e20000100800 */
[----:B0-----:R-:W-:-:S03]  /*0f40*/  IMAD R15, R0, 0x29, RZ ;  /* 0x00000029000f7824 */ /* 0x001fc600078e02ff */
[----:B------:R0:W-:Y:S04]  /*0f50*/  STL [R1+0x818], R21 ;  /* 0x0008181501007387 */ /* 0x0001e80000100800 */
[----:B-1----:R1:W4:Y:S01]  /*0f60*/  LDG.E.U16 R24, [R10.64] ;  /* 0x000000060a187981 */ /* 0x002322000c1e1500 */
[----:B------:R-:W-:-:S03]  /*0f70*/  LEA.HI.X.SX32 R7, R15, R3, 0x1, P0 ;  /* 0x000000030f077211 */ /* 0x000fc600000f0eff */
[----:B0-----:R0:W4:Y:S04]  /*0f80*/  LDG.E.U16 R21, [R8.64] ;  /* 0x0000000608157981 */ /* 0x001128000c1e1500 */
[----:B------:R0:W-:Y:S04]  /*0f90*/  STL [R1+0x814], R17 ;  /* 0x0008141101007387 */ /* 0x0001e80000100800 */
[----:B------:R1:W-:Y:S04]  /*0fa0*/  STL [R1+0x810], R16 ;  /* 0x0008101001007387 */ /* 0x0003e80000100800 */
[----:B0-----:R0:W4:Y:S04]  /*0fb0*/  LDG.E.U16 R17, [R6.64] ;  /* 0x0000000606117981 */ /* 0x001128000c1e1500 */
[----:B-1----:R1:W4:Y:S01]  /*0fc0*/  LDG.E.U16 R16, [R4.64] ;  /* 0x0000000604107981 */ /* 0x002322000c1e1500 */
[----:B------:R-:W-:-:S02]  /*0fd0*/  IMAD R10, R0, 0x290, RZ ;  /* 0x00000290000a7824 */ /* 0x000fc400078e02ff */
[----:B0-----:R-:W-:-:S03]  /*0fe0*/  IMAD R7, R0, 0x148, RZ ;  /* 0x0000014800077824 */ /* 0x001fc600078e02ff */
[-C--:B------:R-:W-:Y:S01]  /*0ff0*/  IADD3 R10, P2, R10, R2.reuse, RZ ;  /* 0x000000020a0a7210 */ /* 0x080fe20007f5e0ff */
[C---:B------:R-:W-:Y:S02]  /*1000*/  IMAD R9, R0.reuse, 0x2a, RZ ;  /* 0x0000002a00097824 */ /* 0x040fe400078e02ff */
[C---:B------:R-:W-:Y:S01]  /*1010*/  IMAD R12, R0.reuse, 0x54, RZ ;  /* 0x00000054000c7824 */ /* 0x040fe200078e02ff */
[CC--:B-1----:R-:W-:Y:S01]  /*1020*/  IADD3 R4, P0, R7.reuse, R2.reuse, RZ ;  /* 0x0000000207047210 */ /* 0x0c2fe20007f1e0ff */
[C---:B------:R-:W-:Y:S01]  /*1030*/  IMAD R15, R0.reuse, 0x15, RZ ;  /* 0x00000015000f7824 */ /* 0x040fe200078e02ff */
[-C--:B------:R-:W-:Y:S01]  /*1040*/  LEA.HI.X.SX32 R11, R7, R3.reuse, 0x1, P2 ;  /* 0x00000003070b7211 */ /* 0x080fe200010f0eff */
[----:B------:R-:W-:Y:S01]  /*1050*/  IMAD R13, R0, 0xa8, RZ ;  /* 0x000000a8000d7824 */ /* 0x000fe200078e02ff */
[----:B------:R-:W-:Y:S02]  /*1060*/  LEA.HI.X.SX32 R5, R14, R3, 0x1, P0 ;  /* 0x000000030e057211 */ /* 0x000fe400000f0eff */
[----:B------:R-:W-:-:S02]  /*1070*/  IADD3 R6, P0, R9, R2, RZ ;  /* 0x0000000209067210 */ /* 0x000fc40007f1e0ff */
[-C--:B------:R-:W-:Y:S01]  /*1080*/  IADD3 R8, P1, R12, R2.reuse, RZ ;  /* 0x000000020c087210 */ /* 0x080fe20007f3e0ff */
[----:B-----5:R0:W-:Y:S01]  /*1090*/  STL [R1+0x204], R23 ;  /* 0x0002041701007387 */ /* 0x0201e20000100800 */
[-C--:B------:R-:W-:Y:S02]  /*10a0*/  LEA.HI.X.SX32 R7, R15, R3.reuse, 0x1, P0 ;  /* 0x000000030f077211 */ /* 0x080fe400000f0eff */
[----:B------:R-:W-:Y:S01]  /*10b0*/  LEA.HI.X.SX32 R9, R9, R3, 0x1, P1 ;  /* 0x0000000309097211 */ /* 0x000fe200008f0eff */
[----:B0-----:R0:W5:Y:S02]  /*10c0*/  LDG.E.U16 R23, [R4.64] ;  /* 0x0000000604177981 */ /* 0x001164000c1e1500 */
[----:B0-----:R-:W-:-:S04]  /*10d0*/  IADD3 R4, P2, R13, R2, RZ ;  /* 0x000000020d047210 */ /* 0x001fc80007f5e0ff */
[----:B------:R-:W-:Y:S01]  /*10e0*/  LEA.HI.X.SX32 R5, R12, R3, 0x1, P2 ;  /* 0x000000030c057211 */ /* 0x000fe200010f0eff */
        /* <DEDUP_REMOVED lines=9> */
[----:B0-----:R0:W3:Y:S01]  /*1180*/  LDG.E.U16 R19, [R8.64] ;  /* 0x0000000608137981 */ /* 0x0010e2000c1e1500 */
[----:B-1----:R-:W-:Y:S01]  /*1190*/  IMAD R7, R0, 0x56, RZ ;  /* 0x0000005600077824 */ /* 0x002fe200078e02ff */
[-C--:B------:R-:W-:Y:S02]  /*11a0*/  IADD3 R10, P2, R10, R2.reuse, RZ ;  /* 0x000000020a0a7210 */ /* 0x080fe40007f5e0ff */
[----:B------:R1:W3:Y:S01]  /*11b0*/  LDG.E.U16 R18, [R4.64] ;  /* 0x0000000604127981 */ /* 0x0002e2000c1e1500 */
[----:B0-----:R-:W-:-:S04]  /*11c0*/  IADD3 R8, P0, R11, R2, RZ ;  /* 0x000000020b087210 */ /* 0x001fc80007f1e0ff */
[-C--:B------:R-:W-:Y:S01]  /*11d0*/  LEA.HI.X.SX32 R9, R13, R3.reuse, 0x1, P0 ;  /* 0x000000030d097211 */ /* 0x080fe200000f0eff */
[C---:B------:R-:W-:Y:S01]  /*11e0*/  IMAD R13, R0.reuse, 0x158, RZ ;  /* 0x00000158000d7824 */ /* 0x040fe200078e02ff */
[----:B------:R-:W-:Y:S01]  /*11f0*/  LEA.HI.X.SX32 R11, R11, R3, 0x1, P2 ;  /* 0x000000030b0b7211 */ /* 0x000fe200010f0eff */
[----:B-1----:R-:W-:Y:S01]  /*1200*/  IMAD R5, R0, 0x2b, RZ ;  /* 0x0000002b00057824 */ /* 0x002fe200078e02ff */
[-C--:B------:R-:W-:Y:S01]  /*1210*/  IADD3 R4, P0, R7, R2.reuse, RZ ;  /* 0x0000000207047210 */ /* 0x080fe20007f1e0ff */
[----:B------:R0:W3:Y:S01]  /*1220*/  LDG.E.U16 R14, [R8.64] ;  /* 0x00000006080e7981 */ /* 0x0000e2000c1e1500 */
[----:B------:R-:W-:-:S03]  /*1230*/  IADD3 R6, P1, R12, R2, RZ ;  /* 0x000000020c067210 */ /* 0x000fc60007f3e0ff */
[----:B------:R-:W-:Y:S01]  /*1240*/  STL [R1+0x248], R25 ;  /* 0x0002481901007387 */ /* 0x000fe20000100800 */
[-C--:B------:R-:W-:Y:S02]  /*1250*/  LEA.HI.X.SX32 R5, R5, R3.reuse, 0x1, P0 ;  /* 0x0000000305057211 */ /* 0x080fe400000f0eff */
[----:B------:R-:W-:Y:S02]  /*1260*/  LEA.HI.X.SX32 R7, R7, R3, 0x1, P1 ;  /* 0x0000000307077211 */ /* 0x000fe400008f0eff */
[----:B0-----:R-:W-:-:S04]  /*1270*/  IADD3 R8, P2, R13, R2, RZ ;  /* 0x000000020d087210 */ /* 0x001fc80007f5e0ff */
[----:B------:R-:W-:-:S05]  /*1280*/  LEA.HI.X.SX32 R9, R12, R3, 0x1, P2 ;  /* 0x000000030c097211 */ /* 0x000fca00010f0eff */
[----:B------:R0:W3:Y:S04]  /*1290*/  LDG.E.U16 R15, [R8.64] ;  /* 0x00000006080f7981 */ /* 0x0000e8000c1e1500 */
[----:B----4-:R-:W-:Y:S04]  /*12a0*/  STL [R1+0x23c], R24 ;  /* 0x00023c1801007387 */ /* 0x010fe80000100800 */
[----:B------:R1:W-:Y:S04]  /*12b0*/  STL [R1+0x1e8], R21 ;  /* 0x0001e81501007387 */ /* 0x0003e80000100800 */
[----:B-1----:R1:W4:Y:S04]  /*12c0*/  LDG.E.U16 R21, [R10.64] ;  /* 0x000000060a157981 */ /* 0x002328000c1e1500 */
[----:B------:R0:W-:Y:S04]  /*12d0*/  STL [R1+0x244], R17 ;  /* 0x0002441101007387 */ /* 0x0001e80000100800 */
[----:B------:R1:W-:Y:S04]  /*12e0*/  STL [R1+0x240], R16 ;  /* 0x0002401001007387 */ /* 0x0003e80000100800 */
[----:B0-----:R0:W4:Y:S04]  /*12f0*/  LDG.E.U16 R17, [R4.64] ;  /* 0x0000000604117981 */ /* 0x001128000c1e1500 */
[----:B-1----:R1:W4:Y:S01]  /*1300*/  LDG.E.U16 R16, [R6.64] ;  /* 0x0000000606107981 */ /* 0x002322000c1e1500 */
[----:B------:R-:W-:-:S02]  /*1310*/  IMAD R10, R0, 0x2b0, RZ ;  /* 0x000002b0000a7824 */ /* 0x000fc400078e02ff */
[----:B------:R-:W-:-:S03]  /*1320*/  IMAD R9, R0, 0x2c, RZ ;  /* 0x0000002c00097824 */ /* 0x000fc600078e02ff */
[----:B------:R-:W-:Y:S01]  /*1330*/  IADD3 R10, P1, R10, R2, RZ ;  /* 0x000000020a0a7210 */ /* 0x000fe20007f3e0ff */
[----:B-1----:R-:W-:-:S03]  /*1340*/  IMAD R7, R0, 0x16, RZ ;  /* 0x0000001600077824 */ /* 0x002fc600078e02ff */
[-C--:B------:R-:W-:Y:S01]  /*1350*/  LEA.HI.X.SX32 R11, R13, R3.reuse, 0x1, P1 ;  /* 0x000000030d0b7211 */ /* 0x080fe200008f0eff */
[C---:B0-----:R-:W-:Y:S01]  /*1360*/  IMAD R5, R0.reuse, 0xb, RZ ;  /* 0x0000000b00057824 */ /* 0x041fe200078e02ff */
[-C--:B------:R-:W-:Y:S01]  /*1370*/  IADD3 R6, P1, R9, R2.reuse, RZ ;  /* 0x0000000209067210 */ /* 0x080fe20007f3e0ff */
[C---:B------:R-:W-:Y:S01]  /*1380*/  IMAD R13, R0.reuse, 0xb0, RZ ;  /* 0x000000b0000d7824 */ /* 0x040fe200078e02ff */
[CC--:B------:R-:W-:Y:S01]  /*1390*/  IADD3 R4, P0, R7.reuse, R2.reuse, RZ ;  /* 0x0000000207047210 */ /* 0x0c0fe20007f1e0ff */
[----:B------:R-:W-:Y:S01]  /*13a0*/  IMAD R12, R0, 0x58, RZ ;  /* 0x00000058000c7824 */ /* 0x000fe200078e02ff */
[-C--:B------:R-:W-:Y:S02]  /*13b0*/  LEA.HI.X.SX32 R7, R7, R3.reuse, 0x1, P1 ;  /* 0x0000000307077211 */ /* 0x080fe400008f0eff */
[----:B------:R-:W-:Y:S01]  /*13c0*/  LEA.HI.X.SX32 R5, R5, R3, 0x1, P0 ;  /* 0x0000000305057211 */ /* 0x000fe200000f0eff */
[----:B-----5:R0:W-:Y:S01]  /*13d0*/  STL [R1+0x804], R23 ;  /* 0x0008041701007387 */ /* 0x0201e20000100800 */
[----:B------:R-:W-:-:S03]  /*13e0*/  IADD3 R8, P2, R12, R2, RZ ;  /* 0x000000020c087210 */ /* 0x000fc60007f5e0ff */
[----:B0-----:R0:W5:Y:S01]  /*13f0*/  LDG.E.U16 R23, [R10.64] ;  /* 0x000000060a177981 */ /* 0x001162000c1e1500 */
[----:B------:R-:W-:Y:S02]  /*1400*/  LEA.HI.X.SX32 R9, R9, R3, 0x1, P2 ;  /* 0x0000000309097211 */ /* 0x000fe400010f0eff */
[----:B0-----:R-:W-:-:S04]  /*1410*/  IADD3 R10, P0, R13, R2, RZ ;  /* 0x000000020d0a7210 */ /* 0x001fc80007f1e0ff */
[----:B------:R-:W-:Y:S01]  /*1420*/  LEA.HI.X.SX32 R11, R12, R3, 0x1, P0 ;  /* 0x000000030c0b7211 */ /* 0x000fe200000f0eff */
        /* <DEDUP_REMOVED lines=9> */
[----:B------:R-:W-:-:S03]  /*14c0*/  IADD3 R4, P0, R7, R2, RZ ;  /* 0x0000000207047210 */ /* 0x000fc60007f1e0ff */
[----:B-1----:R1:W3:Y:S01]  /*14d0*/  LDG.E.U16 R18, [R10.64] ;  /* 0x000000060a127981 */ /* 0x0022e2000c1e1500 */
[----:B------:R-:W-:Y:S01]  /*14e0*/  LEA.HI.X.SX32 R5, R13, R3, 0x1, P0 ;  /* 0x000000030d057211 */ /* 0x000fe200000f0eff */
[C---:B0-----:R-:W-:Y:S02]  /*14f0*/  IMAD R9, R0.reuse, 0x5a, RZ ;  /* 0x0000005a00097824 */ /* 0x041fe400078e02ff */
[----:B------:R0:W-:Y:S01]  /*1500*/  STL [R1+0x22c], R14 ;  /* 0x00022c0e01007387 */ /* 0x0001e20000100800 */
[C---:B-1----:R-:W-:Y:S02]  /*1510*/  IMAD R10, R0.reuse, 0x2c0, RZ ;  /* 0x000002c0000a7824 */ /* 0x042fe400078e02ff */
[-C--:B------:R-:W-:Y:S01]  /*1520*/  IADD3 R6, P0, R9, R2.reuse, RZ ;  /* 0x0000000209067210 */ /* 0x080fe20007f1e0ff */
[----:B------:R-:W-:Y:S01]  /*1530*/  IMAD R13, R0, 0x168, RZ ;  /* 0x00000168000d7824 */ /* 0x000fe200078e02ff */
[-C--:B------:R-:W-:Y:S01]  /*1540*/  IADD3 R8, P1, R12, R2.reuse, RZ ;  /* 0x000000020c087210 */ /* 0x080fe20007f3e0ff */
[----:B0-----:R-:W-:Y:S01]  /*1550*/  IMAD R14, R0, 0x2d, RZ ;  /* 0x0000002d000e7824 */ /* 0x001fe200078e02ff */
[----:B------:R-:W-:-:S02]  /*1560*/  IADD3 R10, P2, R10, R2, RZ ;  /* 0x000000020a0a7210 */ /* 0x000fc40007f5e0ff */
[-C--:B------:R-:W-:Y:S02]  /*1570*/  LEA.HI.X.SX32 R9, R9, R3.reuse, 0x1, P1 ;  /* 0x0000000309097211 */ /* 0x080fe400008f0eff */
[-C--:B------:R-:W-:Y:S02]  /*1580*/  LEA.HI.X.SX32 R11, R7, R3.reuse, 0x1, P2 ;  /* 0x00000003070b7211 */ /* 0x080fe400010f0eff */
[----:B------:R-:W-:Y:S01]  /*1590*/  LEA.HI.X.SX32 R7, R14, R3, 0x1, P0 ;  /* 0x000000030e077211 */ /* 0x000fe200000f0eff */
[----:B----4-:R0:W-:Y:S04]  /*15a0*/  STL [R1+0x1d4], R21 ;  /* 0x0001d41501007387 */ /* 0x0101e80000100800 */
[----:B0-----:R0:W4:Y:S04]  /*15b0*/  LDG.E.U16 R21, [R4.64] ;  /* 0x0000000604157981 */ /* 0x001128000c1e1500 */
[----:B------:R1:W-:Y:S01]  /*15c0*/  STL [R1+0x738], R17 ;  /* 0x0007381101007387 */ /* 0x0003e20000100800 */
[----:B0-----:R-:W-:-:S03]  /*15d0*/  IADD3 R4, P2, R13, R2, RZ ;  /* 0x000000020d047210 */ /* 0x001fc60007f5e0ff */
[----:B------:R0:W-:Y:S01]  /*15e0*/  STL [R1+0x7f8], R16 ;  /* 0x0007f81001007387 */ /* 0x0001e20000100800 */
[----:B------:R-:W-:-:S03]  /*15f0*/  LEA.HI.X.SX32 R5, R12, R3, 0x1, P2 ;  /* 0x000000030c057211 */ /* 0x000fc600010f0eff */
[----:B-1----:R1:W4:Y:S04]  /*1600*/  LDG.E.U16 R17, [R10.64] ;  /* 0x000000060a117981 */ /* 0x002328000c1e1500 */
[----:B------:R1:W-:Y:S04]  /*1610*/  STL [R1+0x7f4], R15 ;  /* 0x0007f40f01007387 */ /* 0x0003e80000100800 */
[----:B0-----:R0:W4:Y:S04]  /*1620*/  LDG.E.U16 R16, [R6.64] ;  /* 0x0000000606107981 */ /* 0x001128000c1e1500 */
[----:B------:R5:W4:Y:S04]  /*1630*/  LDG.E.U16 R14, [R4.64] ;  /* 0x00000006040e7981 */ /* 0x000b28000c1e1500 */
[----:B-1----:R1:W4:Y:S01]  /*1640*/  LDG.E.U16 R15, [R8.64] ;  /* 0x00000006080f7981 */ /* 0x002322000c1e1500 */
[----:B------:R-:W-:-:S02]  /*1650*/  IMAD R10, R0, 0x2d0, RZ ;  /* 0x000002d0000a7824 */ /* 0x000fc400078e02ff */
[----:B0-----:R-:W-:-:S03]  /*1660*/  IMAD R7, R0, 0x2e, RZ ;  /* 0x0000002e00077824 */ /* 0x001fc600078e02ff */
[-C--:B------:R-:W-:Y:S01]  /*1670*/  IADD3 R10, P1, R10, R2.reuse, RZ ;  /* 0x000000020a0a7210 */ /* 0x080fe20007f3e0ff */
[C---:B-----5:R-:W-:Y:S01]  /*1680*/  IMAD R5, R0.reuse, 0x17, RZ ;  /* 0x0000001700057824 */ /* 0x060fe200078e02ff */
[-C--:B------:R-:W-:Y:S01]  /*1690*/  IADD3 R4, P0, R7, R2.reuse, RZ ;  /* 0x0000000207047210 */ /* 0x080fe20007f1e0ff */
[C---:B------:R-:W-:Y:S01]  /*16a0*/  IMAD R12, R0.reuse, 0xb8, RZ ;  /* 0x000000b8000c7824 */ /* 0x040fe200078e02ff */
[-C--:B------:R-:W-:Y:S01]  /*16b0*/  LEA.HI.X.SX32 R11, R13, R3.reuse, 0x1, P1 ;  /* 0x000000030d0b7211 */ /* 0x080fe200008f0eff */
[C---:B-1----:R-:W-:Y:S02]  /*16c0*/  IMAD R9, R0.reuse, 0x5c, RZ ;  /* 0x0000005c00097824 */ /* 0x042fe400078e02ff */
[----:B------:R-:W-:Y:S01]  /*16d0*/  IMAD R13, R0, 0x170, RZ ;  /* 0x00000170000d7824 */ /* 0x000fe200078e02ff */
[----:B------:R0:W-:Y:S01]  /*16e0*/  STL [R1+0x1d0], R23 ;  /* 0x0001d01701007387 */ /* 0x0001e20000100800 */
[----:B------:R-:W-:Y:S02]  /*16f0*/  LEA.HI.X.SX32 R5, R5, R3, 0x1, P0 ;  /* 0x0000000305057211 */ /* 0x000fe400000f0eff */
[----:B------:R-:W-:-:S02]  /*1700*/  IADD3 R6, P1, R9, R2, RZ ;  /* 0x0000000209067210 */ /* 0x000fc40007f3e0ff */
[-C--:B------:R-:W-:Y:S01]  /*1710*/  IADD3 R8, P2, R12, R2.reuse, RZ ;  /* 0x000000020c087210 */ /* 0x080fe20007f5e0ff */
[----:B0-----:R0:W5:Y:S01]  /*1720*/  LDG.E.U16 R23, [R10.64] ;  /* 0x000000060a177981 */ /* 0x001162000c1e1500 */
[-C--:B------:R-:W-:Y:S02]  /*1730*/  LEA.HI.X.SX32 R7, R7, R3.reuse, 0x1, P1 ;  /* 0x0000000307077211 */ /* 0x080fe400008f0eff */
[----:B------:R-:W-:Y:S02]  /*1740*/  LEA.HI.X.SX32 R9, R9, R3, 0x1, P2 ;  /* 0x0000000309097211 */ /* 0x000fe400010f0eff */
        /* <DEDUP_REMOVED lines=9> */
[C---:B------:R-:W-:Y:S02]  /*17e0*/  IMAD R5, R0.reuse, 0x2f, RZ ;  /* 0x0000002f00057824 */ /* 0x040fe400078e02ff */
[C---:B-1----:R-:W-:Y:S01]  /*17f0*/  IMAD R7, R0.reuse, 0x5e, RZ ;  /* 0x0000005e00077824 */ /* 0x042fe200078e02ff */
[----:B------:R1:W-:Y:S04]  /*1800*/  STL [R1+0x220], R18 ;  /* 0x0002201201007387 */ /* 0x0003e80000100800 */
[----:B0-----:R0:W3:Y:S04]  /*1810*/  LDG.E.U16 R19, [R8.64] ;  /* 0x0000000608137981 */ /* 0x0010e8000c1e1500 */
[----:B-1----:R1:W3:Y:S01]  /*1820*/  LDG.E.U16 R18, [R10.64] ;  /* 0x000000060a127981 */ /* 0x0022e2000c1e1500 */
[----:B0-----:R-:W-:Y:S01]  /*1830*/  IMAD R9, R0, 0xbc, RZ ;  /* 0x000000bc00097824 */ /* 0x001fe200078e02ff */
[----:B-1----:R-:W-:-:S02]  /*1840*/  IADD3 R10, P1, R4, R2, RZ ;  /* 0x00000002040a7210 */ /* 0x002fc40007f3e0ff */
[-C--:B------:R-:W-:Y:S02]  /*1850*/  IADD3 R4, P0, R7, R2.reuse, RZ ;  /* 0x0000000207047210 */ /* 0x080fe40007f1e0ff */
[-C--:B------:R-:W-:Y:S02]  /*1860*/  LEA.HI.X.SX32 R11, R13, R3.reuse, 0x1, P1 ;  /* 0x000000030d0b7211 */ /* 0x080fe400008f0eff */
[-C--:B------:R-:W-:Y:S02]  /*1870*/  IADD3 R6, P1, R9, R2.reuse, RZ ;  /* 0x0000000209067210 */ /* 0x080fe40007f3e0ff */
[----:B------:R-:W-:Y:S02]  /*1880*/  IADD3 R8, P2, R12, R2, RZ ;  /* 0x000000020c087210 */ /* 0x000fe40007f5e0ff */
[-C--:B------:R-:W-:Y:S02]  /*1890*/  LEA.HI.X.SX32 R5, R5, R3.reuse, 0x1, P0 ;  /* 0x0000000305057211 */ /* 0x080fe400000f0eff */
[----:B------:R-:W-:-:S02]  /*18a0*/  LEA.HI.X.SX32 R7, R7, R3, 0x1, P1 ;  /* 0x0000000307077211 */ /* 0x000fc400008f0eff */
[----:B------:R-:W-:Y:S01]  /*18b0*/  LEA.HI.X.SX32 R9, R9, R3, 0x1, P2 ;  /* 0x0000000309097211 */ /* 0x000fe200010f0eff */
[----:B------:R-:W-:Y:S01]  /*18c0*/  IMAD R13, R0, 0x2f0, RZ ;  /* 0x000002f0000d7824 */ /* 0x000fe200078e02ff */
[----:B----4-:R0:W-:Y:S04]  /*18d0*/  STL [R1+0x21c], R21 ;  /* 0x00021c1501007387 */ /* 0x0101e80000100800 */
[----:B0-----:R0:W4:Y:S04]  /*18e0*/  LDG.E.U16 R21, [R4.64] ;  /* 0x0000000604157981 */ /* 0x001128000c1e1500 */
[----:B------:R1:W-:Y:S04]  /*18f0*/  STL [R1+0x1bc], R17 ;  /* 0x0001bc1101007387 */ /* 0x0003e80000100800 */
[----:B------:R-:W-:Y:S04]  /*1900*/  STL [R1+0x7e8], R16 ;  /* 0x0007e81001007387 */ /* 0x000fe80000100800 */
[----:B-1----:R1:W4:Y:S04]  /*1910*/  LDG.E.U16 R17, [R6.64] ;  /* 0x0000000606117981 */ /* 0x002328000c1e1500 */
[----:B------:R0:W-:Y:S04]  /*1920*/  STL [R1+0x218], R15 ;  /* 0x0002180f01007387 */ /* 0x0001e80000100800 */
[----:B------:R1:W-:Y:S04]  /*1930*/  STL [R1+0x7e4], R14 ;  /* 0x0007e40e01007387 */ /* 0x0003e80000100800 */
[----:B0-----:R0:W4:Y:S04]  /*1940*/  LDG.E.U16 R15, [R10.64] ;  /* 0x000000060a0f7981 */ /* 0x001128000c1e1500 */
[----:B-1----:R1:W4:Y:S01]  /*1950*/  LDG.E.U16 R14, [R8.64] ;  /* 0x00000006080e7981 */ /* 0x002322000c1e1500 */
[----:B0-----:R-:W-:-:S04]  /*1960*/  IADD3 R10, P0, R13, R2, RZ ;  /* 0x000000020d0a7210 */ /* 0x001fc80007f1e0ff */
[----:B------:R-:W-:-:S05]  /*1970*/  LEA.HI.X.SX32 R11, R12, R3, 0x1, P0 ;  /* 0x000000030c0b7211 */ /* 0x000fca00000f0eff */
[----:B------:R0:W4:Y:S01]  /*1980*/  LDG.E.U16 R16, [R10.64] ;  /* 0x000000060a107981 */ /* 0x000122000c1e1500 */
[C---:B------:R-:W-:Y:S02]  /*1990*/  IMAD R7, R0.reuse, 0x6, RZ ;  /* 0x0000000600077824 */ /* 0x040fe400078e02ff */
[C---:B------:R-:W-:Y:S02]  /*19a0*/  IMAD R5, R0.reuse, 0x3, RZ ;  /* 0x0000000300057824 */ /* 0x040fe400078e02ff */
[C---:B-1----:R-:W-:Y:S01]  /*19b0*/  IMAD R9, R0.reuse, 0xc, RZ ;  /* 0x0000000c00097824 */ /* 0x042fe200078e02ff */
[-C--:B------:R-:W-:Y:S01]  /*19c0*/  IADD3 R4, P0, R7, R2.reuse, RZ ;  /* 0x0000000207047210 */ /* 0x080fe20007f1e0ff */
[C---:B------:R-:W-:Y:S02]  /*19d0*/  IMAD R12, R0.reuse, 0x30, RZ ;  /* 0x00000030000c7824 */ /* 0x040fe400078e02ff */
[C---:B0-----:R-:W-:Y:S01]  /*19e0*/  IMAD R11, R0.reuse, 0x18, RZ ;  /* 0x00000018000b7824 */ /* 0x041fe200078e02ff */
[----:B------:R-:W-:Y:S01]  /*19f0*/  LEA.HI.X.SX32 R5, R5, R3, 0x1, P0 ;  /* 0x0000000305057211 */ /* 0x000fe200000f0eff */
[----:B------:R-:W-:Y:S01]  /*1a00*/  IMAD R13, R0, 0x60, RZ ;  /* 0x00000060000d7824 */ /* 0x000fe200078e02ff */
[----:B------:R-:W-:-:S02]  /*1a10*/  IADD3 R6, P1, R9, R2, RZ ;  /* 0x0000000209067210 */ /* 0x000fc40007f3e0ff */
[-C--:B------:R-:W-:Y:S01]  /*1a20*/  IADD3 R8, P0, R11, R2.reuse, RZ ;  /* 0x000000020b087210 */ /* 0x080fe20007f1e0ff */
[----:B------:R0:W4:Y:S01]  /*1a30*/  LDG.E.U16 R25, [R4.64] ;  /* 0x0000000604197981 */ /* 0x000122000c1e1500 */
[-C--:B------:R-:W-:Y:S02]  /*1a40*/  IADD3 R10, P2, R12, R2.reuse, RZ ;  /* 0x000000020c0a7210 */ /* 0x080fe40007f5e0ff */
[-C--:B------:R-:W-:Y:S02]  /*1a50*/  LEA.HI.X.SX32 R7, R7, R3.reuse, 0x1, P1 ;  /* 0x0000000307077211 */ /* 0x080fe400008f0eff */
[-C--:B------:R-:W-:Y:S01]  /*1a60*/  LEA.HI.X.SX32 R9, R9, R3.reuse, 0x1, P0 ;  /* 0x0000000309097211 */ /* 0x080fe200000f0eff */
[----:B-----5:R1:W-:Y:S01]  /*1a70*/  STL [R1+0x1b8], R23 ;  /* 0x0001b81701007387 */ /* 0x0203e20000100800 */
[----:B------:R-:W-:Y:S02]  /*1a80*/  LEA.HI.X.SX32 R11, R11, R3, 0x1, P2 ;  /* 0x000000030b0b7211 */ /* 0x000fe400010f0eff */
[----:B0-----:R-:W-:-:S04]  /*1a90*/  IADD3 R4, P1, R13, R2, RZ ;  /* 0x000000020d047210 */ /* 0x001fc80007f3e0ff */
[----:B------:R-:W-:Y:S01]  /*1aa0*/  LEA.HI.X.SX32 R5, R12, R3, 0x1, P1 ;  /* 0x000000030c057211 */ /* 0x000fe200008f0eff */
[----:B-1----:R0:W5:Y:S01]  /*1ab0*/  LDG.E.U16 R23, [R6.64] ;  /* 0x0000000606177981 */ /* 0x002162000c1e1500 */
[C---:B------:R-:W-:Y:S02]  /*1ac0*/  IMAD R12, R0.reuse, 0x62, RZ ;  /* 0x00000062000c7824 */ /* 0x040fe400078e02ff */
[C---:B0-----:R-:W-:Y:S01]  /*1ad0*/  IMAD R7, R0.reuse, 0xc0, RZ ;  /* 0x000000c000077824 */ /* 0x041fe200078e02ff */
[----:B--2---:R-:W-:Y:S04]  /*1ae0*/  STL [R1+0x7e0], R22 ;  /* 0x0007e01601007387 */ /* 0x004fe80000100800 */
[----:B---3--:R0:W-:Y:S04]  /*1af0*/  STL [R1+0x7dc], R20 ;  /* 0x0007dc1401007387 */ /* 0x0081e80000100800 */
[----:B0-----:R0:W2:Y:S04]  /*1b00*/  LDG.E.U16 R20, [R8.64] ;  /* 0x0000000608147981 */ /* 0x0010a8000c1e1500 */
[----:B------:R1:W-:Y:S04]  /*1b10*/  STL [R1+0x7d8], R19 ;  /* 0x0007d81301007387 */ /* 0x0003e80000100800 */
[----:B------:R3:W-:Y:S04]  /*1b20*/  STL [R1+0x20c], R18 ;  /* 0x00020c1201007387 */ /* 0x0007e80000100800 */
[----:B-1----:R1:W2:Y:S04]  /*1b30*/  LDG.E.U16 R19, [R10.64] ;  /* 0x000000060a137981 */ /* 0x0022a8000c1e1500 */
[----:B---3--:R3:W2:Y:S01]  /*1b40*/  LDG.E.U16 R18, [R4.64] ;  /* 0x0000000604127981 */ /* 0x0086a2000c1e1500 */
[----:B0-----:R-:W-:-:S02]  /*1b50*/  IMAD R9, R0, 0x180, RZ ;  /* 0x0000018000097824 */ /* 0x001fc400078e02ff */
[----:B------:R-:W-:Y:S01]  /*1b60*/  IMAD R8, R0, 0x300, RZ ;  /* 0x0000030000087824 */ /* 0x000fe200078e02ff */
[-C--:B---3--:R-:W-:Y:S02]  /*1b70*/  IADD3 R4, P0, R7, R2.reuse, RZ ;  /* 0x0000000207047210 */ /* 0x088fe40007f1e0ff */
[-C--:B-1----:R-:W-:Y:S02]  /*1b80*/  IADD3 R10, P1, R9, R2.reuse, RZ ;  /* 0x00000002090a7210 */ /* 0x082fe40007f3e0ff */
[-C--:B------:R-:W-:Y:S02]  /*1b90*/  LEA.HI.X.SX32 R5, R13, R3.reuse, 0x1, P0 ;  /* 0x000000030d057211 */ /* 0x080fe400000f0eff */
[-C--:B------:R-:W-:Y:S02]  /*1ba0*/  IADD3 R8, P2, R8, R2.reuse, RZ ;  /* 0x0000000208087210 */ /* 0x080fe40007f5e0ff */
[----:B------:R-:W-:Y:S01]  /*1bb0*/  IADD3 R6, P0, R12, R2, RZ ;  /* 0x000000020c067210 */ /* 0x000fe20007f1e0ff */
[----:B------:R0:W3:Y:S01]  /*1bc0*/  LDG.E.U16 R24, [R4.64] ;  /* 0x0000000604187981 */ /* 0x0000e2000c1e1500 */
[----:B------:R-:W-:-:S02]  /*1bd0*/  LEA.HI.X.SX32 R11, R7, R3, 0x1, P1 ;  /* 0x00000003070b7211 */ /* 0x000fc400008f0eff */
[----:B------:R-:W-:-:S03]  /*1be0*/  LEA.HI.X.SX32 R9, R9, R3, 0x1, P2 ;  /* 0x0000000309097211 */ /* 0x000fc600010f0eff */
[----:B------:R1:W3:Y:S04]  /*1bf0*/  LDG.E.U16 R22, [R10.64] ;  /* 0x000000060a167981 */ /* 0x0002e8000c1e1500 */
[----:B----4-:R4:W-:Y:S04]  /*1c00*/  STL [R1+0x1b0], R15 ;  /* 0x0001b00f01007387 */ /* 0x0109e80000100800 */
[----:B------:R0:W-:Y:S04]  /*1c10*/  STL [R1+0x7d4], R21 ;  /* 0x0007d41501007387 */ /* 0x0001e80000100800 */
[----:B------:R-:W-:Y:S04]  /*1c20*/  STL [R1+0x7d0], R17 ;  /* 0x0007d01101007387 */ /* 0x000fe80000100800 */
[----:B------:R1:W-:Y:S01]  /*1c30*/  STL [R1+0x7cc], R14 ;  /* 0x0007cc0e01007387 */ /* 0x0003e20000100800 */
[----:B----4-:R-:W-:-:S03]  /*1c40*/  IMAD R15, R0, 0x31, RZ ;  /* 0x00000031000f7824 */ /* 0x010fc600078e02ff */
[----:B0-----:R0:W4:Y:S01]  /*1c50*/  LDG.E.U16 R21, [R8.64] ;  /* 0x0000000608157981 */ /* 0x001122000c1e1500 */
[----:B-1----:R-:W-:Y:S01]  /*1c60*/  IMAD R14, R0, 0xc4, RZ ;  /* 0x000000c4000e7824 */ /* 0x002fe200078e02ff */
[----:B------:R-:W-:-:S04]  /*1c70*/  LEA.HI.X.SX32 R7, R15, R3, 0x1, P0 ;  /* 0x000000030f077211 */ /* 0x000fc800000f0eff */
[----:B------:R-:W-:Y:S01]  /*1c80*/  IADD3 R4, P1, R14, R2, RZ ;  /* 0x000000020e047210 */ /* 0x000fe20007f3e0ff */
[----:B------:R1:W-:Y:S03]  /*1c90*/  STL [R1+0x1ac], R16 ;  /* 0x0001ac1001007387 */ /* 0x0003e60000100800 */
[----:B------:R-:W-:Y:S01]  /*1ca0*/  LEA.HI.X.SX32 R5, R12, R3, 0x1, P1 ;  /* 0x000000030c057211 */ /* 0x000fe200008f0eff */
[----:B------:R0:W4:Y:S04]  /*1cb0*/  LDG.E.U16 R17, [R6.64] ;  /* 0x0000000606117981 */ /* 0x000128000c1e1500 */
[----:B-1----:R1:W4:Y:S01]  /*1cc0*/  LDG.E.U16 R16, [R4.64] ;  /* 0x0000000604107981 */ /* 0x002322000c1e1500 */
[----:B------:R-:W-:-:S02]  /*1cd0*/  IMAD R10, R0, 0x310, RZ ;  /* 0x00000310000a7824 */ /* 0x000fc400078e02ff */
[C---:B------:R-:W-:Y:S02]  /*1ce0*/  IMAD R13, R0.reuse, 0x64, RZ ;  /* 0x00000064000d7824 */ /* 0x040fe400078e02ff */
[----:B0-----:R-:W-:Y:S01]  /*1cf0*/  IMAD R7, R0, 0x188, RZ ;  /* 0x0000018800077824 */ /* 0x001fe200078e02ff */
[-C--:B------:R-:W-:Y:S01]  /*1d00*/  IADD3 R10, P2, R10, R2.reuse, RZ ;  /* 0x000000020a0a7210 */ /* 0x080fe20007f5e0ff */
[C---:B------:R-:W-:Y:S01]  /*1d10*/  IMAD R12, R0.reuse, 0x32, RZ ;  /* 0x00000032000c7824 */ /* 0x040fe200078e02ff */
[-C--:B------:R-:W-:Y:S02]  /*1d20*/  IADD3 R6, P1, R13, R2.reuse, RZ ;  /* 0x000000020d067210 */ /* 0x080fe40007f3e0ff */
[C---:B-1----:R-:W-:Y:S01]  /*1d30*/  IADD3 R4, P0, R7.reuse, R2, RZ ;  /* 0x0000000207047210 */ /* 0x042fe20007f1e0ff */
[----:B------:R-:W-:Y:S01]  /*1d40*/  IMAD R9, R0, 0x19, RZ ;  /* 0x0000001900097824 */ /* 0x000fe200078e02ff */
[-C--:B------:R-:W-:Y:S01]  /*1d50*/  LEA.HI.X.SX32 R11, R7, R3.reuse, 0x1, P2 ;  /* 0x00000003070b7211 */ /* 0x080fe200010f0eff */
[----:B------:R-:W-:Y:S01]  /*1d60*/  STL [R1+0x72c], R25 ;  /* 0x00072c1901007387 */ /* 0x000fe20000100800 */
[----:B------:R-:W-:-:S02]  /*1d70*/  LEA.HI.X.SX32 R5, R14, R3, 0x1, P0 ;  /* 0x000000030e057211 */ /* 0x000fc400000f0eff */
[CC--:B------:R-:W-:Y:S01]  /*1d80*/  IADD3 R8, P0, R12.reuse, R2.reuse, RZ ;  /* 0x000000020c087210 */ /* 0x0c0fe20007f1e0ff */
[----:B-----5:R0:W-:Y:S01]  /*1d90*/  STL [R1+0x7c8], R23 ;  /* 0x0007c81701007387 */ /* 0x0201e20000100800 */
[-C--:B------:R-:W-:Y:S01]  /*1da0*/  LEA.HI.X.SX32 R7, R12, R3.reuse, 0x1, P1 ;  /* 0x000000030c077211 */ /* 0x080fe200008f0eff */
[C---:B------:R-:W-:Y:S01]  /*1db0*/  IMAD R14, R0.reuse, 0xc8, RZ ;  /* 0x000000c8000e7824 */ /* 0x040fe200078e02ff */
[----:B------:R-:W-:Y:S01]  /*1dc0*/  LEA.HI.X.SX32 R9, R9, R3, 0x1, P0 ;  /* 0x0000000309097211 */ /* 0x000fe200000f0eff */
[----:B0-----:R0:W5:Y:S01]  /*1dd0*/  LDG.E.U16 R23, [R4.64] ;  /* 0x0000000604177981 */ /* 0x001162000c1e1500 */
[----:B------:R-:W-:Y:S02]  /*1de0*/  IMAD R12, R0, 0x66, RZ ;  /* 0x00000066000c7824 */ /* 0x000fe400078e02ff */
[----:B0-----:R-:W-:-:S04]  /*1df0*/  IADD3 R4, P2, R14, R2, RZ ;  /* 0x000000020e047210 */ /* 0x001fc80007f5e0ff */
[----:B------:R-:W-:Y:S01]  /*1e00*/  LEA.HI.X.SX32 R5, R13, R3, 0x1, P2 ;  /* 0x000000030d057211 */ /* 0x000fe200010f0eff */
[----:B------:R-:W-:-:S04]  /*1e10*/  IMAD R13, R0, 0xcc, RZ ;  /* 0x000000cc000d7824 */ /* 0x000fc800078e02ff */
[----:B------:R0:W5:Y:S02]  /*1e20*/  LDG.E.U16 R15, [R4.64] ;  /* 0x00000006040f7981 */ /* 0x000164000c1e1500 */
[C---:B0-----:R-:W-:Y:S02]  /*1e30*/  IMAD R5, R0.reuse, 0x33, RZ ;  /* 0x0000003300057824 */ /* 0x041fe400078e02ff */
[----:B--2---:R0:W-:Y:S04]  /*1e40*/  STL [R1+0x7c4], R20 ;  /* 0x0007c41401007387 */ /* 0x0041e80000100800 */
[----:B0-----:R0:W2:Y:S04]  /*1e50*/  LDG.E.U16 R20, [R10.64] ;  /* 0x000000060a147981 */ /* 0x0010a8000c1e1500 */
[----:B------:R1:W-:Y:S04]  /*1e60*/  STL [R1+0x200], R19 ;  /* 0x0002001301007387 */ /* 0x0003e80000100800 */
[----:B------:R1:W-:Y:S01]  /*1e70*/  STL [R1+0x1fc], R18 ;  /* 0x0001fc1201007387 */ /* 0x0003e20000100800 */
[----:B0-----:R-:W-:-:S03]  /*1e80*/  IMAD R10, R0, 0x320, RZ ;  /* 0x00000320000a7824 */ /* 0x001fc600078e02ff */
[----:B-1----:R0:W2:Y:S04]  /*1e90*/  LDG.E.U16 R19, [R8.64] ;  /* 0x0000000608137981 */ /* 0x0020a8000c1e1500 */
[----:B------:R1:W2:Y:S02]  /*1ea0*/  LDG.E.U16 R18, [R6.64] ;  /* 0x0000000606127981 */ /* 0x0002a4000c1e1500 */
[----:B-1----:R-:W-:-:S05]  /*1eb0*/  IMAD R7, R0, 0x190, RZ ;  /* 0x0000019000077824 */ /* 0x002fca00078e02ff */
[-C--:B0-----:R-:W-:Y:S02]  /*1ec0*/  IADD3 R8, P0, R7, R2.reuse, RZ ;  /* 0x0000000207087210 */ /* 0x081fe40007f1e0ff */
[-C--:B------:R-:W-:Y:S02]  /*1ed0*/  IADD3 R10, P2, R10, R2.reuse, RZ ;  /* 0x000000020a0a7210 */ /* 0x080fe40007f5e0ff */
[-C--:B------:R-:W-:Y:S01]  /*1ee0*/  LEA.HI.X.SX32 R9, R14, R3.reuse, 0x1, P0 ;  /* 0x000000030e097211 */ /* 0x080fe200000f0eff */
[----:B------:R-:W-:Y:S01]  /*1ef0*/  IMAD R14, R0, 0x198, RZ ;  /* 0x00000198000e7824 */ /* 0x000fe200078e02ff */
[----:B---3--:R0:W-:Y:S01]  /*1f00*/  STL [R1+0x1f8], R24 ;  /* 0x0001f81801007387 */ /* 0x0081e20000100800 */
[-C--:B------:R-:W-:Y:S02]  /*1f10*/  IADD3 R4, P0, R12, R2.reuse, RZ ;  /* 0x000000020c047210 */ /* 0x080fe40007f1e0ff */
[----:B------:R-:W-:Y:S02]  /*1f20*/  IADD3 R6, P1, R13, R2, RZ ;  /* 0x000000020d067210 */ /* 0x000fe40007f3e0ff */
[----:B------:R-:W-:-:S02]  /*1f30*/  LEA.HI.X.SX32 R11, R7, R3, 0x1, P2 ;  /* 0x00000003070b7211 */ /* 0x000fc400010f0eff */
[-C--:B------:R-:W-:Y:S01]  /*1f40*/  LEA.HI.X.SX32 R5, R5, R3.reuse, 0x1, P0 ;  /* 0x0000000305057211 */ /* 0x080fe200000f0eff */
[----:B0-----:R0:W3:Y:S01]  /*1f50*/  LDG.E.U16 R24, [R8.64] ;  /* 0x0000000608187981 */ /* 0x0010e2000c1e1500 */
[----:B------:R-:W-:-:S03]  /*1f60*/  LEA.HI.X.SX32 R7, R12, R3, 0x1, P1 ;  /* 0x000000030c077211 */ /* 0x000fc600008f0eff */
[----:B------:R1:W-:Y:S01]  /*1f70*/  STL [R1+0x1ec], R22 ;  /* 0x0001ec1601007387 */ /* 0x0003e20000100800 */
[----:B0-----:R-:W-:-:S04]  /*1f80*/  IADD3 R8, P2, R14, R2, RZ ;  /* 0x000000020e087210 */ /* 0x001fc80007f5e0ff */
[----:B------:R-:W-:Y:S01]  /*1f90*/  LEA.HI.X.SX32 R9, R13, R3, 0x1, P2 ;  /* 0x000000030d097211 */ /* 0x000fe200010f0eff */
[----:B-1----:R0:W3:Y:S04]  /*1fa0*/  LDG.E.U16 R22, [R10.64] ;  /* 0x000000060a167981 */ /* 0x0020e8000c1e1500 */
[----:B----4-:R1:W-:Y:S04]  /*1fb0*/  STL [R1+0x194], R21 ;  /* 0x0001941501007387 */ /* 0x0103e80000100800 */
[----:B-1----:R1:W4:Y:S04]  /*1fc0*/  LDG.E.U16 R21, [R4.64] ;  /* 0x0000000604157981 */ /* 0x002328000c1e1500 */
[----:B------:R0:W-:Y:S04]  /*1fd0*/  STL [R1+0x1f4], R17 ;  /* 0x0001f41101007387 */ /* 0x0001e80000100800 */
[----:B------:R1:W-:Y:S04]  /*1fe0*/  STL [R1+0x1f0], R16 ;  /* 0x0001f01001007387 */ /* 0x0003e80000100800 */
[----:B0-----:R0:W4:Y:S04]  /*1ff0*/  LDG.E.U16 R17, [R6.64] ;  /* 0x0000000606117981 */ /* 0x001128000c1e1500 */
[----:B-1----:R1:W4:Y:S01]  /*2000*/  LDG.E.U16 R16, [R8.64] ;  /* 0x0000000608107981 */ /* 0x002322000c1e1500 */
[----:B------:R-:W-:-:S02]  /*2010*/  IMAD R11, R0, 0x1a, RZ ;  /* 0x0000001a000b7824 */ /* 0x000fc400078e02ff */
[C---:B0-----:R-:W-:Y:S02]  /*2020*/  IMAD R6, R0.reuse, 0x330, RZ ;  /* 0x0000033000067824 */ /* 0x041fe400078e02ff */
[C---:B------:R-:W-:Y:S02]  /*2030*/  IMAD R5, R0.reuse, 0x34, RZ ;  /* 0x0000003400057824 */ /* 0x040fe400078e02ff */
[----:B------:R-:W-:Y:S01]  /*2040*/  IMAD R12, R0, 0x68, RZ ;  /* 0x00000068000c7824 */ /* 0x000fe200078e02ff */
[-C--:B------:R-:W-:Y:S01]  /*2050*/  IADD3 R6, P1, R6, R2.reuse, RZ ;  /* 0x0000000206067210 */ /* 0x080fe20007f3e0ff */
[----:B-1----:R-:W-:Y:S01]  /*2060*/  IMAD R9, R0, 0xd, RZ ;  /* 0x0000000d00097824 */ /* 0x002fe200078e02ff */
[----:B------:R-:W-:Y:S02]  /*2070*/  IADD3 R8, P0, R11, R2, RZ ;  /* 0x000000020b087210 */ /* 0x000fe40007f1e0ff */
[-C--:B------:R-:W-:Y:S01]  /*2080*/  LEA.HI.X.SX32 R7, R14, R3.reuse, 0x1, P1 ;  /* 0x000000030e077211 */ /* 0x080fe200008f0eff */
[----:B------:R-:W-:Y:S01]  /*2090*/  IMAD R14, R0, 0xd0, RZ ;  /* 0x000000d0000e7824 */ /* 0x000fe200078e02ff */
[----:B------:R-:W-:-:S02]  /*20a0*/  LEA.HI.X.SX32 R9, R9, R3, 0x1, P0 ;  /* 0x0000000309097211 */ /* 0x000fc400000f0eff */
[-C--:B------:R-:W-:Y:S02]  /*20b0*/  IADD3 R10, P1, R5, R2.reuse, RZ ;  /* 0x00000002050a7210 */ /* 0x080fe40007f3e0ff */
[-C--:B------:R-:W-:Y:S01]  /*20c0*/  IADD3 R4, P2, R12, R2.reuse, RZ ;  /* 0x000000020c047210 */ /* 0x080fe20007f5e0ff */
[----:B-----5:R0:W-:Y:S01]  /*20d0*/  STL [R1+0x7c0], R23 ;  /* 0x0007c01701007387 */ /* 0x0201e20000100800 */
[-C--:B------:R-:W-:Y:S02]  /*20e0*/  LEA.HI.X.SX32 R11, R11, R3.reuse, 0x1, P1 ;  /* 0x000000030b0b7211 */ /* 0x080fe400008f0eff */
[----:B------:R-:W-:Y:S01]  /*20f0*/  LEA.HI.X.SX32 R5, R5, R3, 0x1, P2 ;  /* 0x0000000305057211 */ /* 0x000fe200010f0eff */
[----:B0-----:R0:W5:Y:S01]  /*2100*/  LDG.E.U16 R23, [R6.64] ;  /* 0x0000000606177981 */ /* 0x001162000c1e1500 */
[----:B------:R-:W-:Y:S01]  /*2110*/  IMAD R13, R0, 0xd4, RZ ;  /* 0x000000d4000d7824 */ /* 0x000fe200078e02ff */
[----:B0-----:R-:W-:-:S04]  /*2120*/  IADD3 R6, P0, R14, R2, RZ ;  /* 0x000000020e067210 */ /* 0x001fc80007f1e0ff */
[----:B------:R-:W-:Y:S01]  /*2130*/  LEA.HI.X.SX32 R7, R12, R3, 0x1, P0 ;  /* 0x000000030c077211 */ /* 0x000fe200000f0eff */
[C---:B------:R-:W-:Y:S01]  /*2140*/  IMAD R12, R0.reuse, 0x6a, RZ ;  /* 0x0000006a000c7824 */ /* 0x040fe200078e02ff */
[----:B--2---:R0:W-:Y:S04]  /*2150*/  STL [R1+0x18c], R20 ;  /* 0x00018c1401007387 */ /* 0x0041e80000100800 */
[----:B0-----:R0:W2:Y:S04]  /*2160*/  LDG.E.U16 R20, [R8.64] ;  /* 0x0000000608147981 */ /* 0x0010a8000c1e1500 */
[----:B------:R1:W-:Y:S01]  /*2170*/  STL [R1+0x1e4], R19 ;  /* 0x0001e41301007387 */ /* 0x0003e20000100800 */
[----:B0-----:R-:W-:-:S03]  /*2180*/  IMAD R9, R0, 0x1a0, RZ ;  /* 0x000001a000097824 */ /* 0x001fc600078e02ff */
[----:B------:R0:W-:Y:S04]  /*2190*/  STL [R1+0x1e0], R18 ;  /* 0x0001e01201007387 */ /* 0x0001e80000100800 */
[----:B-1----:R1:W2:Y:S04]  /*21a0*/  LDG.E.U16 R19, [R10.64] ;  /* 0x000000060a137981 */ /* 0x0022a8000c1e1500 */
[----:B0-----:R0:W2:Y:S01]  /*21b0*/  LDG.E.U16 R18, [R4.64] ;  /* 0x0000000604127981 */ /* 0x0010a2000c1e1500 */
[----:B-1----:R-:W-:-:S03]  /*21c0*/  IMAD R10, R0, 0x340, RZ ;  /* 0x00000340000a7824 */ /* 0x002fc600078e02ff */
[----:B------:R1:W-:Y:S01]  /*21d0*/  STL [R1+0x7bc], R15 ;  /* 0x0007bc0f01007387 */ /* 0x0003e20000100800 */
[-C--:B0-----:R-:W-:Y:S02]  /*21e0*/  IADD3 R4, P0, R9, R2.reuse, RZ ;  /* 0x0000000209047210 */ /* 0x081fe40007f1e0ff */
[-C--:B------:R-:W-:Y:S02]  /*21f0*/  IADD3 R10, P2, R10, R2.reuse, RZ ;  /* 0x000000020a0a7210 */ /* 0x080fe40007f5e0ff */
[-C--:B------:R-:W-:Y:S01]  /*2200*/  LEA.HI.X.SX32 R5, R14, R3.reuse, 0x1, P0 ;  /* 0x000000030e057211 */ /* 0x080fe200000f0eff */
[C---:B------:R-:W-:Y:S01]  /*2210*/  IMAD R14, R0.reuse, 0x1a8, RZ ;  /* 0x000001a8000e7824 */ /* 0x040fe200078e02ff */
[----:B-1----:R0:W2:Y:S01]  /*2220*/  LDG.E.U16 R15, [R6.64] ;  /* 0x00000006060f7981 */ /* 0x0020a2000c1e1500 */
[-C--:B------:R-:W-:Y:S02]  /*2230*/  IADD3 R8, P1, R13, R2.reuse, RZ ;  /* 0x000000020d087210 */ /* 0x080fe40007f3e0ff */
[----:B------:R-:W-:Y:S01]  /*2240*/  LEA.HI.X.SX32 R11, R9, R3, 0x1, P2 ;  /* 0x00000003090b7211 */ /* 0x000fe200010f0eff */
[----:B---3--:R1:W-:Y:S01]  /*2250*/  STL [R1+0x1d8], R24 ;  /* 0x0001d81801007387 */ /* 0x0083e20000100800 */
[----:B0-----:R-:W-:Y:S01]  /*2260*/  IMAD R7, R0, 0x35, RZ ;  /* 0x0000003500077824 */ /* 0x001fe200078e02ff */
[----:B------:R-:W-:-:S02]  /*2270*/  IADD3 R6, P0, R12, R2, RZ ;  /* 0x000000020c067210 */ /* 0x000fc40007f1e0ff */
[----:B-1----:R0:W3:Y:S02]  /*2280*/  LDG.E.U16 R24, [R4.64] ;  /* 0x0000000604187981 */ /* 0x0020e4000c1e1500 */
[-C--:B------:R-:W-:Y:S02]  /*2290*/  LEA.HI.X.SX32 R7, R7, R3.reuse, 0x1, P0 ;  /* 0x0000000307077211 */ /* 0x080fe400000f0eff */
[----:B------:R-:W-:Y:S01]  /*22a0*/  LEA.HI.X.SX32 R9, R12, R3, 0x1, P1 ;  /* 0x000000030c097211 */ /* 0x000fe200008f0eff */
        /* <DEDUP_REMOVED lines=11> */
[----:B------:R-:W-:-:S03]  /*2360*/  IMAD R7, R0, 0x36, RZ ;  /* 0x0000003600077824 */ /* 0x000fc600078e02ff */
[-C--:B------:R-:W-:Y:S01]  /*2370*/  IADD3 R10, P1, R10, R2.reuse, RZ ;  /* 0x000000020a0a7210 */ /* 0x080fe20007f3e0ff */
[C---:B0-----:R-:W-:Y:S02]  /*2380*/  IMAD R9, R0.reuse, 0x6c, RZ ;  /* 0x0000006c00097824 */ /* 0x041fe400078e02ff */
[----:B------:R-:W-:Y:S01]  /*2390*/  IMAD R12, R0, 0xd8, RZ ;  /* 0x000000d8000c7824 */ /* 0x000fe200078e02ff */
[----:B------:R-:W-:Y:S01]  /*23a0*/  LEA.HI.X.SX32 R11, R14, R3, 0x1, P1 ;  /* 0x000000030e0b7211 */ /* 0x000fe200008f0eff */
[C---:B-1----:R-:W-:Y:S01]  /*23b0*/  IMAD R5, R0.reuse, 0x1b, RZ ;  /* 0x0000001b00057824 */ /* 0x042fe200078e02ff */
[-C--:B------:R-:W-:Y:S01]  /*23c0*/  IADD3 R4, P0, R7, R2.reuse, RZ ;  /* 0x0000000207047210 */ /* 0x080fe20007f1e0ff */
[----:B------:R-:W-:Y:S01]  /*23d0*/  IMAD R13, R0, 0x1b0, RZ ;  /* 0x000001b0000d7824 */ /* 0x000fe200078e02ff */
[-C--:B------:R-:W-:Y:S02]  /*23e0*/  IADD3 R6, P1, R9, R2.reuse, RZ ;  /* 0x0000000209067210 */ /* 0x080fe40007f3e0ff */
[----:B------:R-:W-:-:S02]  /*23f0*/  IADD3 R8, P2, R12, R2, RZ ;  /* 0x000000020c087210 */ /* 0x000fc40007f5e0ff */
[-C--:B------:R-:W-:Y:S01]  /*2400*/  LEA.HI.X.SX32 R5, R5, R3.reuse, 0x1, P0 ;  /* 0x0000000305057211 */ /* 0x080fe200000f0eff */
[----:B-----5:R0:W-:Y:S01]  /*2410*/  STL [R1+0x180], R23 ;  /* 0x0001801701007387 */ /* 0x0201e20000100800 */
[-C--:B------:R-:W-:Y:S02]  /*2420*/  LEA.HI.X.SX32 R7, R7, R3.reuse, 0x1, P1 ;  /* 0x0000000307077211 */ /* 0x080fe400008f0eff */
[----:B------:R-:W-:Y:S01]  /*2430*/  LEA.HI.X.SX32 R9, R9, R3, 0x1, P2 ;  /* 0x0000000309097211 */ /* 0x000fe200010f0eff */
[----:B0-----:R0:W5:Y:S02]  /*2440*/  LDG.E.U16 R23, [R10.64] ;  /* 0x000000060a177981 */ /* 0x001164000c1e1500 */
[----:B0-----:R-:W-:-:S04]  /*2450*/  IADD3 R10, P0, R13, R2, RZ ;  /* 0x000000020d0a7210 */ /* 0x001fc80007f1e0ff */
[----:B------:R-:W-:Y:S01]  /*2460*/  LEA.HI.X.SX32 R11, R12, R3, 0x1, P0 ;  /* 0x000000030c0b7211 */ /* 0x000fe200000f0eff */
[----:B--2---:R0:W-:Y:S04]  /*2470*/  STL [R1+0x7ac], R20 ;  /* 0x0007ac1401007387 */ /* 0x0041e80000100800 */
[----:B0-----:R0:W2:Y:S04]  /*2480*/  LDG.E.U16 R20, [R4.64] ;  /* 0x0000000604147981 */ /* 0x0010a8000c1e1500 */
[----:B------:R1:W-:Y:S01]  /*2490*/  STL [R1+0x1cc], R19 ;  /* 0x0001cc1301007387 */ /* 0x0003e20000100800 */
[----:B0-----:R-:W-:-:S03]  /*24a0*/  IMAD R4, R0, 0x360, RZ ;  /* 0x0000036000047824 */ /* 0x001fc600078e02ff */
[----:B------:R0:W-:Y:S04]  /*24b0*/  STL [R1+0x7a8], R18 ;  /* 0x0007a81201007387 */ /* 0x0001e80000100800 */
[----:B-1----:R1:W2:Y:S04]  /*24c0*/  LDG.E.U16 R19, [R6.64] ;  /* 0x0000000606137981 */ /* 0x0022a8000c1e1500 */
[----:B0-----:R0:W2:Y:S04]  /*24d0*/  LDG.E.U16 R18, [R8.64] ;  /* 0x0000000608127981 */ /* 0x0010a8000c1e1500 */
[----:B------:R0:W-:Y:S04]  /*24e0*/  STL [R1+0x1c8], R15 ;  /* 0x0001c80f01007387 */ /* 0x0001e80000100800 */
[----:B0-----:R0:W2:Y:S04]  /*24f0*/  LDG.E.U16 R15, [R10.64] ;  /* 0x000000060a0f7981 */ /* 0x0010a8000c1e1500 */
[----:B---3--:R-:W-:Y:S01]  /*2500*/  STL [R1+0x1c4], R24 ;  /* 0x0001c41801007387 */ /* 0x008fe20000100800 */
[----:B0-----:R-:W-:-:S04]  /*2510*/  IADD3 R10, P1, R4, R2, RZ ;  /* 0x00000002040a7210 */ /* 0x001fc80007f3e0ff */
[----:B------:R-:W-:Y:S01]  /*2520*/  LEA.HI.X.SX32 R11, R13, R3, 0x1, P1 ;  /* 0x000000030d0b7211 */ /* 0x000fe200008f0eff */
[----:B------:R-:W-:Y:S04]  /*2530*/  STL [R1+0x170], R22 ;  /* 0x0001701601007387 */ /* 0x000fe80000100800 */
[----:B----4-:R-:W-:Y:S04]  /*2540*/  STL [R1+0x7a4], R21 ;  /* 0x0007a41501007387 */ /* 0x010fe80000100800 */
[----:B------:R-:W-:Y:S04]  /*2550*/  STL [R1+0x1c0], R17 ;  /* 0x0001c01101007387 */ /* 0x000fe80000100800 */
[----:B------:R0:W-:Y:S04]  /*2560*/  STL [R1+0x7a0], R16 ;  /* 0x0007a01001007387 */ /* 0x0001e80000100800 */
[----:B0-----:R0:W3:Y:S01]  /*2570*/  LDG.E.U16 R16, [R10.64] ;  /* 0x000000060a107981 */ /* 0x0010e2000c1e1500 */
[----:B-1----:R-:W-:-:S02]  /*2580*/  IMAD R7, R0, 0x6e, RZ ;  /* 0x0000006e00077824 */ /* 0x002fc400078e02ff */
[----:B------:R-:W-:-:S03]  /*2590*/  IMAD R5, R0, 0x37, RZ ;  /* 0x0000003700057824 */ /* 0x000fc600078e02ff */
[-C--:B------:R-:W-:Y:S01]  /*25a0*/  IADD3 R4, P0, R7, R2.reuse, RZ ;  /* 0x0000000207047210 */ /* 0x080fe20007f1e0ff */
[C---:B------:R-:W-:Y:S02]  /*25b0*/  IMAD R9, R0.reuse, 0xdc, RZ ;  /* 0x000000dc00097824 */ /* 0x040fe400078e02ff */
[C---:B------:R-:W-:Y:S01]  /*25c0*/  IMAD R12, R0.reuse, 0x1b8, RZ ;  /* 0x000001b8000c7824 */ /* 0x040fe200078e02ff */
[----:B------:R-:W-:Y:S01]  /*25d0*/  LEA.HI.X.SX32 R5, R5, R3, 0x1, P0 ;  /* 0x0000000305057211 */ /* 0x000fe200000f0eff */
[----:B------:R-:W-:Y:S01]  /*25e0*/  IMAD R13, R0, 0x370, RZ ;  /* 0x00000370000d7824 */ /* 0x000fe200078e02ff */
[-C--:B------:R-:W-:Y:S02]  /*25f0*/  IADD3 R6, P1, R9, R2.reuse, RZ ;  /* 0x0000000209067210 */ /* 0x080fe40007f3e0ff */
[-C--:B------:R-:W-:Y:S01]  /*2600*/  IADD3 R8, P2, R12, R2.reuse, RZ ;  /* 0x000000020c087210 */ /* 0x080fe20007f5e0ff */
[----:B------:R1:W4:Y:S01]  /*2610*/  LDG.E.U16 R14, [R4.64] ;  /* 0x00000006040e7981 */ /* 0x000322000c1e1500 */
[----:B0-----:R-:W-:-:S02]  /*2620*/  IADD3 R10, P0, R13, R2, RZ ;  /* 0x000000020d0a7210 */ /* 0x001fc40007f1e0ff */
[-C--:B------:R-:W-:Y:S02]  /*2630*/  LEA.HI.X.SX32 R7, R7, R3.reuse, 0x1, P1 ;  /* 0x0000000307077211 */ /* 0x080fe400008f0eff */
[-C--:B------:R-:W-:Y:S02]  /*2640*/  LEA.HI.X.SX32 R9, R9, R3.reuse, 0x1, P2 ;  /* 0x0000000309097211 */ /* 0x080fe400010f0eff */
[----:B------:R-:W-:Y:S01]  /*2650*/  LEA.HI.X.SX32 R11, R12, R3, 0x1, P0 ;  /* 0x000000030c0b7211 */ /* 0x000fe200000f0eff */
[----:B------:R0:W4:Y:S04]  /*2660*/  LDG.E.U16 R22, [R6.64] ;  /* 0x0000000606167981 */ /* 0x000128000c1e1500 */
[----:B------:R5:W4:Y:S04]  /*2670*/  LDG.E.U16 R21, [R8.64] ;  /* 0x0000000608157981 */ /* 0x000b28000c1e1500 */
[----:B------:R5:W4:Y:S01]  /*2680*/  LDG.E.U16 R17, [R10.64] ;  /* 0x000000060a117981 */ /* 0x000b22000c1e1500 */
[----:B-1----:R-:W-:-:S02]  /*2690*/  IMAD R4, R0, 0x3fe, RZ ;  /* 0x000003fe00047824 */ /* 0x002fc400078e02ff */
[C---:B0-----:R-:W-:Y:S02]  /*26a0*/  IMAD R6, R0.reuse, 0x1ff, RZ ;  /* 0x000001ff00067824 */ /* 0x041fe400078e02ff */
[----:B------:R-:W-:Y:S01]  /*26b0*/  IMAD R7, R0, 0xe, RZ ;  /* 0x0000000e00077824 */ /* 0x000fe200078e02ff */
[----:B-----5:R-:W-:Y:S01]  /*26c0*/  STL [R1+0x16c], R23 ;  /* 0x00016c1701007387 */ /* 0x020fe20000100800 */
[----:B------:R-:W-:Y:S01]  /*26d0*/  IADD3 R10, P1, R4, R2, RZ ;  /* 0x00000002040a7210 */ /* 0x000fe20007f3e0ff */
[----:B------:R-:W-:-:S03]  /*26e0*/  IMAD R5, R0, 0x1c, RZ ;  /* 0x0000001c00057824 */ /* 0x000fc600078e02ff */
[-C--:B------:R-:W-:Y:S01]  /*26f0*/  LEA.HI.X.SX32 R11, R6, R3.reuse, 0x1, P1 ;  /* 0x00000003060b7211 */ /* 0x080fe200008f0eff */
[C---:B------:R-:W-:Y:S01]  /*2700*/  IMAD R9, R0.reuse, 0x7, RZ ;  /* 0x0000000700097824 */ /* 0x040fe200078e02ff */
[-C--:B------:R-:W-:Y:S01]  /*2710*/  IADD3 R8, P0, R7, R2.reuse, RZ ;  /* 0x0000000207087210 */ /* 0x080fe20007f1e0ff */
[C---:B------:R-:W-:Y:S02]  /*2720*/  IMAD R12, R0.reuse, 0x38, RZ ;  /* 0x00000038000c7824 */ /* 0x040fe400078e02ff */
[----:B------:R-:W-:Y:S01]  /*2730*/  IMAD R13, R0, 0x70, RZ ;  /* 0x00000070000d7824 */ /* 0x000fe200078e02ff */
[-C--:B------:R-:W-:Y:S02]  /*2740*/  IADD3 R6, P1, R5, R2.reuse, RZ ;  /* 0x0000000205067210 */ /* 0x080fe40007f3e0ff */
[----:B------:R-:W-:Y:S02]  /*2750*/  IADD3 R4, P2, R12, R2, RZ ;  /* 0x000000020c047210 */ /* 0x000fe40007f5e0ff */
[----:B------:R-:W-:-:S02]  /*2760*/  LEA.HI.X.SX32 R9, R9, R3, 0x1, P0 ;  /* 0x0000000309097211 */ /* 0x000fc400000f0eff */
[-C--:B------:R-:W-:Y:S02]  /*2770*/  LEA.HI.X.SX32 R7, R7, R3.reuse, 0x1, P1 ;  /* 0x0000000307077211 */ /* 0x080fe400008f0eff */
[----:B------:R-:W-:Y:S01]  /*2780*/  LEA.HI.X.SX32 R5, R5, R3, 0x1, P2 ;  /* 0x0000000305057211 */ /* 0x000fe200010f0eff */
[----:B--2---:R0:W-:Y:S04]  /*2790*/  STL [R1+0x71c], R20 ;  /* 0x00071c1401007387 */ /* 0x0041e80000100800 */
[----:B0-----:R0:W2:Y:S04]  /*27a0*/  LDG.E.U16 R20, [R8.64] ;  /* 0x0000000608147981 */ /* 0x0010a8000c1e1500 */
[----:B------:R1:W-:Y:S04]  /*27b0*/  STL [R1+0x79c], R19 ;  /* 0x00079c1301007387 */ /* 0x0003e80000100800 */
[----:B------:R5:W-:Y:S04]  /*27c0*/  STL [R1+0x798], R18 ;  /* 0x0007981201007387 */ /* 0x000be80000100800 */
[----:B-1----:R1:W2:Y:S04]  /*27d0*/  LDG.E.U16 R19, [R6.64] ;  /* 0x0000000606137981 */ /* 0x0022a8000c1e1500 */
[----:B-----5:R5:W2:Y:S04]  /*27e0*/  LDG.E.U16 R18, [R4.64] ;  /* 0x0000000604127981 */ /* 0x020aa8000c1e1500 */
[----:B------:R0:W-:Y:S04]  /*27f0*/  STL [R1+0x1b4], R15 ;  /* 0x0001b40f01007387 */ /* 0x0001e80000100800 */
[----:B0-----:R0:W2:Y:S02]  /*2800*/  LDG.E.U16 R15, [R10.64] ;  /* 0x000000060a0f7981 */ /* 0x0010a4000c1e1500 */
[----:B0-----:R-:W-:-:S04]  /*2810*/  IADD3 R10, P0, R13, R2, RZ ;  /* 0x000000020d0a7210 */ /* 0x001fc80007f1e0ff */
[----:B------:R-:W-:Y:S01]  /*2820*/  LEA.HI.X.SX32 R11, R12, R3, 0x1, P0 ;  /* 0x000000030c0b7211 */ /* 0x000fe200000f0eff */
[----:B---3--:R0:W-:Y:S04]  /*2830*/  STL [R1+0x164], R16 ;  /* 0x0001641001007387 */ /* 0x0081e80000100800 */
[----:B0-----:R0:W3:Y:S01]  /*2840*/  LDG.E.U16 R16, [R10.64] ;  /* 0x000000060a107981 */ /* 0x0010e2000c1e1500 */
[C---:B-1----:R-:W-:Y:S02]  /*2850*/  IMAD R7, R0.reuse, 0xe0, RZ ;  /* 0x000000e000077824 */ /* 0x042fe400078e02ff */
[----:B------:R-:W-:-:S03]  /*2860*/  IMAD R9, R0, 0x1c0, RZ ;  /* 0x000001c000097824 */ /* 0x000fc600078e02ff */
[-C--:B-----5:R-:W-:Y:S01]  /*2870*/  IADD3 R4, P0, R7, R2.reuse, RZ ;  /* 0x0000000207047210 */ /* 0x0a0fe20007f1e0ff */
[C---:B------:R-:W-:Y:S02]  /*2880*/  IMAD R8, R0.reuse, 0x380, RZ ;  /* 0x0000038000087824 */ /* 0x040fe400078e02ff */
[C---:B------:R-:W-:Y:S01]  /*2890*/  IMAD R12, R0.reuse, 0x72, RZ ;  /* 0x00000072000c7824 */ /* 0x040fe200078e02ff */
[-C--:B------:R-:W-:Y:S01]  /*28a0*/  LEA.HI.X.SX32 R5, R13, R3.reuse, 0x1, P0 ;  /* 0x000000030d057211 */ /* 0x080fe200000f0eff */
[----:B------:R-:W-:Y:S01]  /*28b0*/  IMAD R13, R0, 0xe4, RZ ;  /* 0x000000e4000d7824 */ /* 0x000fe200078e02ff */
[-C--:B0-----:R-:W-:Y:S01]  /*28c0*/  IADD3 R10, P1, R9, R2.reuse, RZ ;  /* 0x00000002090a7210 */ /* 0x081fe20007f3e0ff */
[----:B----4-:R0:W-:Y:S01]  /*28d0*/  STL [R1+0x794], R14 ;  /* 0x0007940e01007387 */ /* 0x0101e20000100800 */
[-C--:B------:R-:W-:Y:S02]  /*28e0*/  IADD3 R8, P2, R8, R2.reuse, RZ ;  /* 0x0000000208087210 */ /* 0x080fe40007f5e0ff */
[-C--:B------:R-:W-:Y:S01]  /*28f0*/  IADD3 R6, P0, R12, R2.reuse, RZ ;  /* 0x000000020c067210 */ /* 0x080fe20007f1e0ff */
[----:B------:R1:W4:Y:S01]  /*2900*/  LDG.E.U16 R25, [R4.64] ;  /* 0x0000000604197981 */ /* 0x000322000c1e1500 */
[-C--:B------:R-:W-:Y:S01]  /*2910*/  LEA.HI.X.SX32 R11, R7, R3.reuse, 0x1, P1 ;  /* 0x00000003070b7211 */ /* 0x080fe200008f0eff */
[----:B0-----:R-:W-:Y:S01]  /*2920*/  IMAD R14, R0, 0x39, RZ ;  /* 0x00000039000e7824 */ /* 0x001fe200078e02ff */
[----:B------:R-:W-:Y:S01]  /*2930*/  LEA.HI.X.SX32 R9, R9, R3, 0x1, P2 ;  /* 0x0000000309097211 */ /* 0x000fe200010f0eff */
[----:B------:R0:W-:Y:S01]  /*2940*/  STL [R1+0x790], R22 ;  /* 0x0007901601007387 */ /* 0x0001e20000100800 */
[----:B-1----:R-:W-:-:S02]  /*2950*/  IADD3 R4, P1, R13, R2, RZ ;  /* 0x000000020d047210 */ /* 0x002fc40007f3e0ff */
[-C--:B------:R-:W-:Y:S01]  /*2960*/  LEA.HI.X.SX32 R7, R14, R3.reuse, 0x1, P0 ;  /* 0x000000030e077211 */ /* 0x080fe200000f0eff */
[----:B------:R1:W4:Y:S01]  /*2970*/  LDG.E.U16 R24, [R10.64] ;  /* 0x000000060a187981 */ /* 0x000322000c1e1500 */
[----:B------:R-:W-:-:S03]  /*2980*/  LEA.HI.X.SX32 R5, R12, R3, 0x1, P1 ;  /* 0x000000030c057211 */ /* 0x000fc600008f0eff */
[----:B------:R1:W-:Y:S04]  /*2990*/  STL [R1+0x78c], R21 ;  /* 0x00078c1501007387 */ /* 0x0003e80000100800 */
[----:B0-----:R0:W4:Y:S04]  /*29a0*/  LDG.E.U16 R22, [R8.64] ;  /* 0x0000000608167981 */ /* 0x001128000c1e1500 */
[----:B------:R0:W-:Y:S04]  /*29b0*/  STL [R1+0x160], R17 ;  /* 0x0001601101007387 */ /* 0x0001e80000100800 */
[----:B-1----:R1:W4:Y:S04]  /*29c0*/  LDG.E.U16 R21, [R6.64] ;  /* 0x0000000606157981 */ /* 0x002328000c1e1500 */
[----:B0-----:R0:W4:Y:S01]  /*29d0*/  LDG.E.U16 R17, [R4.64] ;  /* 0x0000000604117981 */ /* 0x001122000c1e1500 */
[----:B-1----:R-:W-:-:S02]  /*29e0*/  IMAD R7, R0, 0x1c8, RZ ;  /* 0x000001c800077824 */ /* 0x002fc400078e02ff */
[----:B------:R-:W-:-:S03]  /*29f0*/  IMAD R10, R0, 0x390, RZ ;  /* 0x00000390000a7824 */ /* 0x000fc600078e02ff */
[-C--:B0-----:R-:W-:Y:S01]  /*2a00*/  IADD3 R4, P0, R7, R2.reuse, RZ ;  /* 0x0000000207047210 */ /* 0x081fe20007f1e0ff */
[----:B------:R-:W-:Y:S01]  /*2a10*/  IMAD R9, R0, 0x3a, RZ ;  /* 0x0000003a00097824 */ /* 0x000fe200078e02ff */
[-C--:B------:R-:W-:Y:S01]  /*2a20*/  IADD3 R10, P2, R10, R2.reuse, RZ ;  /* 0x000000020a0a7210 */ /* 0x080fe20007f5e0ff */
[C---:B------:R-:W-:Y:S01]  /*2a30*/  IMAD R12, R0.reuse, 0x74, RZ ;  /* 0x00000074000c7824 */ /* 0x040fe200078e02ff */
[-C--:B------:R-:W-:Y:S01]  /*2a40*/  LEA.HI.X.SX32 R5, R13, R3.reuse, 0x1, P0 ;  /* 0x000000030d057211 */ /* 0x080fe200000f0eff */
[----:B------:R-:W-:Y:S01]  /*2a50*/  IMAD R14, R0, 0xe8, RZ ;  /* 0x000000e8000e7824 */ /* 0x000fe200078e02ff */
[-C--:B------:R-:W-:Y:S02]  /*2a60*/  IADD3 R6, P0, R9, R2.reuse, RZ ;  /* 0x0000000209067210 */ /* 0x080fe40007f1e0ff */
[----:B------:R-:W-:Y:S01]  /*2a70*/  IADD3 R8, P1, R12, R2, RZ ;  /* 0x000000020c087210 */ /* 0x000fe20007f3e0ff */
[----:B------:R0:W4:Y:S01]  /*2a80*/  LDG.E.U16 R23, [R4.64] ;  /* 0x0000000604177981 */ /* 0x000122000c1e1500 */
[----:B------:R-:W-:-:S02]  /*2a90*/  LEA.HI.X.SX32 R11, R7, R3, 0x1, P2 ;  /* 0x00000003070b7211 */ /* 0x000fc400010f0eff */
[----:B------:R-:W-:Y:S02]  /*2aa0*/  LEA.HI.X.SX32 R9, R9, R3, 0x1, P1 ;  /* 0x0000000309097211 */ /* 0x000fe400008f0eff */
[----:B0-----:R-:W-:-:S04]  /*2ab0*/  IADD3 R4, P2, R14, R2, RZ ;  /* 0x000000020e047210 */ /* 0x001fc80007f5e0ff */
[-C--:B------:R-:W-:Y:S01]  /*2ac0*/  LEA.HI.X.SX32 R5, R12, R3.reuse, 0x1, P2 ;  /* 0x000000030c057211 */ /* 0x080fe200010f0eff */
[----:B--2---:R0:W-:Y:S02]  /*2ad0*/  STL [R1+0x788], R15 ;  /* 0x0007880f01007387 */ /* 0x0041e40000100800 */
[C---:B0-----:R-:W-:Y:S02]  /*2ae0*/  IMAD R15, R0.reuse, 0x1d, RZ ;  /* 0x0000001d000f7824 */ /* 0x041fe400078e02ff */
[----:B------:R0:W-:Y:S03]  /*2af0*/  STL [R1+0x784], R20 ;  /* 0x0007841401007387 */ /* 0x0001e60000100800 */
[----:B------:R-:W-:Y:S01]  /*2b00*/  LEA.HI.X.SX32 R7, R15, R3, 0x1, P0 ;  /* 0x000000030f077211 */ /* 0x000fe200000f0eff */
[----:B------:R1:W-:Y:S04]  /*2b10*/  STL [R1+0x77c], R19 ;  /* 0x00077c1301007387 */ /* 0x0003e80000100800 */
[----:B------:R2:W-:Y:S04]  /*2b20*/  STL [R1+0x778], R18 ;  /* 0x0007781201007387 */ /* 0x0005e80000100800 */
[----:B0-----:R0:W5:Y:S04]  /*2b30*/  LDG.E.U16 R20, [R10.64] ;  /* 0x000000060a147981 */ /* 0x001168000c1e1500 */
[----:B-1----:R1:W5:Y:S04]  /*2b40*/  LDG.E.U16 R19, [R6.64] ;  /* 0x0000000606137981 */ /* 0x002368000c1e1500 */
[----:B--2---:R2:W5:Y:S04]  /*2b50*/  LDG.E.U16 R18, [R8.64] ;  /* 0x0000000608127981 */ /* 0x004568000c1e1500 */
[----:B---3--:R3:W-:Y:S04]  /*2b60*/  STL [R1+0x1a8], R16 ;  /* 0x0001a81001007387 */ /* 0x0087e80000100800 */
[----:B---3--:R3:W5:Y:S01]  /*2b70*/  LDG.E.U16 R16, [R4.64] ;  /* 0x0000000604107981 */ /* 0x008762000c1e1500 */
[----:B-1----:R-:W-:-:S02]  /*2b80*/  IMAD R7, R0, 0x1d0, RZ ;  /* 0x000001d000077824 */ /* 0x002fc400078e02ff */
[C---:B0-----:R-:W-:Y:S02]  /*2b90*/  IMAD R10, R0.reuse, 0x3a0, RZ ;  /* 0x000003a0000a7824 */ /* 0x041fe400078e02ff */
[C---:B------:R-:W-:Y:S01]  /*2ba0*/  IMAD R12, R0.reuse, 0x76, RZ ;  /* 0x00000076000c7824 */ /* 0x040fe200078e02ff */
[-C--:B--2---:R-:W-:Y:S01]  /*2bb0*/  IADD3 R8, P0, R7, R2.reuse, RZ ;  /* 0x0000000207087210 */ /* 0x084fe20007f1e0ff */
[----:B------:R-:W-:Y:S01]  /*2bc0*/  IMAD R13, R0, 0xec, RZ ;  /* 0x000000ec000d7824 */ /* 0x000fe200078e02ff */
[-C--:B------:R-:W-:Y:S01]  /*2bd0*/  IADD3 R10, P2, R10, R2.reuse, RZ ;  /* 0x000000020a0a7210 */ /* 0x080fe20007f5e0ff */
[----:B---3--:R-:W-:Y:S01]  /*2be0*/  IMAD R5, R0, 0x3b, RZ ;  /* 0x0000003b00057824 */ /* 0x008fe200078e02ff */
[----:B------:R-:W-:Y:S02]  /*2bf0*/  LEA.HI.X.SX32 R9, R14, R3, 0x1, P0 ;  /* 0x000000030e097211 */ /* 0x000fe400000f0eff */
[-C--:B------:R-:W-:Y:S02]  /*2c00*/  IADD3 R4, P0, R12, R2.reuse, RZ ;  /* 0x000000020c047210 */ /* 0x080fe40007f1e0ff */
[----:B------:R-:W-:-:S02]  /*2c10*/  IADD3 R6, P1, R13, R2, RZ ;  /* 0x000000020d067210 */ /* 0x000fc40007f3e0ff */
[-C--:B------:R-:W-:Y:S01]  /*2c20*/  LEA.HI.X.SX32 R11, R7, R3.reuse, 0x1, P2 ;  /* 0x00000003070b7211 */ /* 0x080fe200010f0eff */
[----:B----4-:R-:W-:Y:S01]  /*2c30*/  STL [R1+0x1a4], R25 ;  /* 0x0001a41901007387 */ /* 0x010fe20000100800 */
[-C--:B------:R-:W-:Y:S02]  /*2c40*/  LEA.HI.X.SX32 R5, R5, R3.reuse, 0x1, P0 ;  /* 0x0000000305057211 */ /* 0x080fe400000f0eff */
[----:B------:R-:W-:Y:S01]  /*2c50*/  LEA.HI.X.SX32 R7, R12, R3, 0x1, P1 ;  /* 0x000000030c077211 */ /* 0x000fe200008f0eff */
[----:B------:R0:W-:Y:S01]  /*2c60*/  STL [R1+0x198], R24 ;  /* 0x0001981801007387 */ /* 0x0001e20000100800 */
[----:B------:R-:W-:-:S03]  /*2c70*/  IMAD R14, R0, 0x1d8, RZ ;  /* 0x000001d8000e7824 */ /* 0x000fc600078e02ff */
[----:B------:R1:W-:Y:S04]  /*2c80*/  STL [R1+0xfc], R22 ;  /* 0x0000fc1601007387 */ /* 0x0003e80000100800 */
[----:B0-----:R0:W2:Y:S04]  /*2c90*/  LDG.E.U16 R24, [R8.64] ;  /* 0x0000000608187981 */ /* 0x0010a8000c1e1500 */
[----:B------:R3:W-:Y:S04]  /*2ca0*/  STL [R1+0x1a0], R21 ;  /* 0x0001a01501007387 */ /* 0x0007e80000100800 */
[----:B-1----:R1:W4:Y:S04]  /*2cb0*/  LDG.E.U16 R22, [R10.64] ;  /* 0x000000060a167981 */ /* 0x002328000c1e1500 */
[----:B------:R1:W-:Y:S04]  /*2cc0*/  STL [R1+0x19c], R17 ;  /* 0x00019c1101007387 */ /* 0x0003e80000100800 */
[----:B---3--:R3:W4:Y:S01]  /*2cd0*/  LDG.E.U16 R21, [R4.64] ;  /* 0x0000000604157981 */ /* 0x008722000c1e1500 */
[----:B0-----:R-:W-:-:S03]  /*2ce0*/  IADD3 R8, P2, R14, R2, RZ ;  /* 0x000000020e087210 */ /* 0x001fc60007f5e0ff */
[----:B-1----:R0:W4:Y:S01]  /*2cf0*/  LDG.E.U16 R17, [R6.64] ;  /* 0x0000000606117981 */ /* 0x002122000c1e1500 */
[----:B------:R-:W-:Y:S01]  /*2d00*/  IMAD R10, R0, 0x3b0, RZ ;  /* 0x000003b0000a7824 */ /* 0x000fe200078e02ff */
[----:B------:R-:W-:-:S04]  /*2d10*/  LEA.HI.X.SX32 R9, R13, R3, 0x1, P2 ;  /* 0x000000030d097211 */ /* 0x000fc800010f0eff */
[-C--:B------:R-:W-:Y:S01]  /*2d20*/  IADD3 R10, P1, R10, R2.reuse, RZ ;  /* 0x000000020a0a7210 */ /* 0x080fe20007f3e0ff */
[----:B------:R1:W4:Y:S01]  /*2d30*/  LDG.E.U16 R15, [R8.64] ;  /* 0x00000006080f7981 */ /* 0x000322000c1e1500 */
[----:B0-----:R-:W-:Y:S02]  /*2d40*/  IMAD R7, R0, 0x1e, RZ ;  /* 0x0000001e00077824 */ /* 0x001fe400078e02ff */
[----:B------:R-:W-:Y:S01]  /*2d50*/  LEA.HI.X.SX32 R11, R14, R3, 0x1, P1 ;  /* 0x000000030e0b7211 */ /* 0x000fe200008f0eff */
[C---:B---3--:R-:W-:Y:S02]  /*2d60*/  IMAD R5, R0.reuse, 0xf, RZ ;  /* 0x0000000f00057824 */ /* 0x048fe400078e02ff */
[C---:B------:R-:W-:Y:S01]  /*2d70*/  IMAD R12, R0.reuse, 0x78, RZ ;  /* 0x00000078000c7824 */ /* 0x040fe200078e02ff */
[-C--:B------:R-:W-:Y:S01]  /*2d80*/  IADD3 R4, P0, R7, R2.reuse, RZ ;  /* 0x0000000207047210 */ /* 0x080fe20007f1e0ff */
[C---:B-1----:R-:W-:Y:S02]  /*2d90*/  IMAD R9, R0.reuse, 0x3c, RZ ;  /* 0x0000003c00097824 */ /* 0x042fe400078e02ff */
[----:B------:R-:W-:Y:S01]  /*2da0*/  IMAD R13, R0, 0xf0, RZ ;  /* 0x000000f0000d7824 */ /* 0x000fe200078e02ff */
[----:B------:R0:W-:Y:S01]  /*2db0*/  STL [R1+0x774], R23 ;  /* 0x0007741701007387 */ /* 0x0001e20000100800 */
[----:B------:R-:W-:-:S02]  /*2dc0*/  IADD3 R8, P2, R12, R2, RZ ;  /* 0x000000020c087210 */ /* 0x000fc40007f5e0ff */
[-C--:B------:R-:W-:Y:S02]  /*2dd0*/  IADD3 R6, P1, R9, R2.reuse, RZ ;  /* 0x0000000209067210 */ /* 0x080fe40007f3e0ff */
[-C--:B------:R-:W-:Y:S02]  /*2de0*/  LEA.HI.X.SX32 R5, R5, R3.reuse, 0x1, P0 ;  /* 0x0000000305057211 */ /* 0x080fe400000f0eff */
[-C--:B------:R-:W-:Y:S01]  /*2df0*/  LEA.HI.X.SX32 R7, R7, R3.reuse, 0x1, P1 ;  /* 0x0000000307077211 */ /* 0x080fe200008f0eff */
[----:B0-----:R0:W4:Y:S01]  /*2e00*/  LDG.E.U16 R23, [R10.64] ;  /* 0x000000060a177981 */ /* 0x001122000c1e1500 */
[----:B------:R-:W-:Y:S02]  /*2e10*/  LEA.HI.X.SX32 R9, R9, R3, 0x1, P2 ;  /* 0x0000000309097211 */ /* 0x000fe400010f0eff */
[----:B0-----:R-:W-:-:S04]  /*2e20*/  IADD3 R10, P0, R13, R2, RZ ;  /* 0x000000020d0a7210 */ /* 0x001fc80007f1e0ff */
[----:B------:R-:W-:Y:S01]  /*2e30*/  LEA.HI.X.SX32 R11, R12, R3, 0x1, P0 ;  /* 0x000000030c0b7211 */ /* 0x000fe200000f0eff */
[----:B-----5:R0:W-:Y:S04]  /*2e40*/  STL [R1+0xf4], R20 ;  /* 0x0000f41401007387 */ /* 0x0201e80000100800 */
[----:B------:R1:W-:Y:S04]  /*2e50*/  STL [R1+0x770], R19 ;  /* 0x0007701301007387 */ /* 0x0003e80000100800 */
[----:B------:R5:W-:Y:S04]  /*2e60*/  STL [R1+0x190], R18 ;  /* 0x0001901201007387 */ /* 0x000be80000100800 */
[----:B0-----:R0:W3:Y:S04]  /*2e70*/  LDG.E.U16 R20, [R4.64] ;  /* 0x0000000604147981 */ /* 0x0010e8000c1e1500 */
[----:B-1----:R1:W3:Y:S04]  /*2e80*/  LDG.E.U16 R19, [R6.64] ;  /* 0x0000000606137981 */ /* 0x0022e8000c1e1500 */
[----:B-----5:R5:W3:Y:S04]  /*2e90*/  LDG.E.U16 R18, [R8.64] ;  /* 0x0000000608127981 */ /* 0x020ae8000c1e1500 */
[----:B------:R0:W-:Y:S04]  /*2ea0*/  STL [R1+0x76c], R16 ;  /* 0x00076c1001007387 */ /* 0x0001e80000100800 */
[----:B0-----:R0:W3:Y:S01]  /*2eb0*/  LDG.E.U16 R16, [R10.64] ;  /* 0x000000060a107981 */ /* 0x0010e2000c1e1500 */
[----:B-1----:R-:W-:-:S02]  /*2ec0*/  IMAD R7, R0, 0x1e0, RZ ;  /* 0x000001e000077824 */ /* 0x002fc400078e02ff */
[----:B-----5:R-:W-:-:S03]  /*2ed0*/  IMAD R9, R0, 0x7a, RZ ;  /* 0x0000007a00097824 */ /* 0x020fc600078e02ff */
[----:B------:R-:W-:Y:S01]  /*2ee0*/  IADD3 R4, P0, R7, R2, RZ ;  /* 0x0000000207047210 */ /* 0x000fe20007f1e0ff */
[----:B0-----:R-:W-:-:S03]  /*2ef0*/  IMAD R10, R0, 0x3c0, RZ ;  /* 0x000003c0000a7824 */ /* 0x001fc600078e02ff */
[----:B------:R-:W-:Y:S01]  /*2f00*/  LEA.HI.X.SX32 R5, R13, R3, 0x1, P0 ;  /* 0x000000030d057211 */ /* 0x000fe200000f0eff */
[----:B------:R-:W-:Y:S01]  /*2f10*/  IMAD R14, R0, 0x3d, RZ ;  /* 0x0000003d000e7824 */ /* 0x000fe200078e02ff */
[-C--:B------:R-:W-:Y:S02]  /*2f20*/  IADD3 R6, P0, R9, R2.reuse, RZ ;  /* 0x0000000209067210 */ /* 0x080fe40007f1e0ff */
[----:B------:R-:W-:-:S04]  /*2f30*/  IADD3 R10, P2, R10, R2, RZ ;  /* 0x000000020a0a7210 */ /* 0x000fc80007f5e0ff */
[-C--:B------:R-:W-:Y:S02]  /*2f40*/  LEA.HI.X.SX32 R11, R7, R3.reuse, 0x1, P2 ;  /* 0x00000003070b7211 */ /* 0x080fe400010f0eff */
[----:B------:R-:W-:Y:S01]  /*2f50*/  LEA.HI.X.SX32 R7, R14, R3, 0x1, P0 ;  /* 0x000000030e077211 */ /* 0x000fe200000f0eff */
[----:B--2---:R-:W-:Y:S01]  /*2f60*/  STL [R1+0x188], R24 ;  /* 0x0001881801007387 */ /* 0x004fe20000100800 */
[C---:B------:R-:W-:Y:S02]  /*2f70*/  IMAD R12, R0.reuse, 0xf4, RZ ;  /* 0x000000f4000c7824 */ /* 0x040fe400078e02ff */
[----:B------:R-:W-:Y:S01]  /*2f80*/  IMAD R13, R0, 0x1e8, RZ ;  /* 0x000001e8000d7824 */ /* 0x000fe200078e02ff */
[----:B----4-:R0:W-:Y:S02]  /*2f90*/  STL [R1+0xec], R22 ;  /* 0x0000ec1601007387 */ /* 0x0101e40000100800 */
[-C--:B------:R-:W-:Y:S02]  /*2fa0*/  IADD3 R8, P1, R12, R2.reuse, RZ ;  /* 0x000000020c087210 */ /* 0x080fe40007f3e0ff */
[----:B------:R1:W-:Y:S04]  /*2fb0*/  STL [R1+0x6fc], R21 ;  /* 0x0006fc1501007387 */ /* 0x0003e80000100800 */
[----:B0-----:R0:W2:Y:S04]  /*2fc0*/  LDG.E.U16 R22, [R4.64] ;  /* 0x0000000604167981 */ /* 0x0010a8000c1e1500 */
[----:B------:R4:W-:Y:S04]  /*2fd0*/  STL [R1+0x768], R17 ;  /* 0x0007681101007387 */ /* 0x0009e80000100800 */
[----:B-1----:R1:W5:Y:S04]  /*2fe0*/  LDG.E.U16 R21, [R10.64] ;  /* 0x000000060a157981 */ /* 0x002368000c1e1500 */
[----:B----4-:R4:W5:Y:S01]  /*2ff0*/  LDG.E.U16 R17, [R6.64] ;  /* 0x0000000606117981 */ /* 0x010962000c1e1500 */
[----:B0-----:R-:W-:-:S02]  /*3000*/  IADD3 R4, P2, R13, R2, RZ ;  /* 0x000000020d047210 */ /* 0x001fc40007f5e0ff */
[-C--:B------:R-:W-:Y:S01]  /*3010*/  LEA.HI.X.SX32 R9, R9, R3.reuse, 0x1, P1 ;  /* 0x0000000309097211 */ /* 0x080fe200008f0eff */
[----:B------:R-:W-:Y:S01]  /*3020*/  IMAD R26, R0, 0x3d0, RZ ;  /* 0x000003d0001a7824 */ /* 0x000fe200078e02ff */
[----:B------:R-:W-:Y:S01]  /*3030*/  LEA.HI.X.SX32 R5, R12, R3, 0x1, P2 ;  /* 0x000000030c057211 */ /* 0x000fe200010f0eff */
[----:B------:R0:W-:Y:S01]  /*3040*/  STL [R1+0x764], R15 ;  /* 0x0007640f01007387 */ /* 0x0001e20000100800 */
[----:B----4-:R-:W-:-:S03]  /*3050*/  IMAD R7, R0, 0x3e, RZ ;  /* 0x0000003e00077824 */ /* 0x010fc600078e02ff */
[----:B------:R4:W5:Y:S01]  /*3060*/  LDG.E.U16 R14, [R4.64] ;  /* 0x00000006040e7981 */ /* 0x000962000c1e1500 */
[-C--:B------:R-:W-:Y:S01]  /*3070*/  IADD3 R26, P1, R26, R2.reuse, RZ ;  /* 0x000000021a1a7210 */ /* 0x080fe20007f3e0ff */
[C---:B-1----:R-:W-:Y:S02]  /*3080*/  IMAD R11, R0.reuse, 0xf8, RZ ;  /* 0x000000f8000b7824 */ /* 0x042fe400078e02ff */
[----:B0-----:R0:W5:Y:S01]  /*3090*/  LDG.E.U16 R15, [R8.64] ;  /* 0x00000006080f7981 */ /* 0x001162000c1e1500 */
[C---:B------:R-:W-:Y:S01]  /*30a0*/  IMAD R12, R0.reuse, 0x1f0, RZ ;  /* 0x000001f0000c7824 */ /* 0x040fe200078e02ff */
[-C--:B------:R-:W-:Y:S01]  /*30b0*/  LEA.HI.X.SX32 R27, R13, R3.reuse, 0x1, P1 ;  /* 0x000000030d1b7211 */ /* 0x080fe200008f0eff */
[C---:B----4-:R-:W-:Y:S01]  /*30c0*/  IMAD R5, R0.reuse, 0x1f, RZ ;  /* 0x0000001f00057824 */ /* 0x050fe200078e02ff */
[-C--:B------:R-:W-:Y:S01]  /*30d0*/  IADD3 R4, P0, R7, R2.reuse, RZ ;  /* 0x0000000207047210 */ /* 0x080fe20007f1e0ff */
[----:B0-----:R-:W-:Y:S01]  /*30e0*/  IMAD R9, R0, 0x7c, RZ ;  /* 0x0000007c00097824 */ /* 0x001fe200078e02ff */
[----:B------:R-:W-:Y:S01]  /*30f0*/  IADD3 R8, P2, R11, R2, RZ ;  /* 0x000000020b087210 */ /* 0x000fe20007f5e0ff */
[----:B------:R-:W-:Y:S01]  /*3100*/  STL [R1+0xe4], R23 ;  /* 0x0000e41701007387 */ /* 0x000fe20000100800 */
[----:B------:R-:W-:-:S02]  /*3110*/  LEA.HI.X.SX32 R5, R5, R3, 0x1, P0 ;  /* 0x0000000305057211 */ /* 0x000fc400000f0eff */
[-C--:B------:R-:W-:Y:S01]  /*3120*/  IADD3 R6, P1, R9, R2.reuse, RZ ;  /* 0x0000000209067210 */ /* 0x080fe20007f3e0ff */
[----:B------:R-:W-:Y:S01]  /*3130*/  IMAD R13, R0, 0x1f8, RZ ;  /* 0x000001f8000d7824 */ /* 0x000fe200078e02ff */
[----:B------:R-:W-:Y:S01]  /*3140*/  IADD3 R10, P0, R12, R2, RZ ;  /* 0x000000020c0a7210 */ /* 0x000fe20007f1e0ff */
[----:B------:R0:W4:Y:S01]  /*3150*/  LDG.E.U16 R26, [R26.64] ;  /* 0x000000061a1a7981 */ /* 0x000122000c1e1500 */
[-C--:B------:R-:W-:Y:S02]  /*3160*/  LEA.HI.X.SX32 R7, R7, R3.reuse, 0x1, P1 ;  /* 0x0000000307077211 */ /* 0x080fe400008f0eff */
[-C--:B------:R-:W-:Y:S02]  /*3170*/  LEA.HI.X.SX32 R9, R9, R3.reuse, 0x1, P2 ;  /* 0x0000000309097211 */ /* 0x080fe400010f0eff */
[----:B------:R-:W-:Y:S01]  /*3180*/  LEA.HI.X.SX32 R11, R11, R3, 0x1, P0 ;  /* 0x000000030b0b7211 */ /* 0x000fe200000f0eff */
[----:B---3--:R1:W-:Y:S04]  /*3190*/  STL [R1+0x760], R20 ;  /* 0x0007601401007387 */ /* 0x0083e80000100800 */
[----:B------:R3:W-:Y:S04]  /*31a0*/  STL [R1+0x75c], R19 ;  /* 0x00075c1301007387 */ /* 0x0007e80000100800 */
[----:B------:R0:W-:Y:S04]  /*31b0*/  STL [R1+0x758], R18 ;  /* 0x0007581201007387 */ /* 0x0001e80000100800 */
[----:B-1----:R1:W4:Y:S04]  /*31c0*/  LDG.E.U16 R20, [R4.64] ;  /* 0x0000000604147981 */ /* 0x002328000c1e1500 */
[----:B---3--:R3:W4:Y:S04]  /*31d0*/  LDG.E.U16 R19, [R6.64] ;  /* 0x0000000606137981 */ /* 0x008728000c1e1500 */
[----:B0-----:R0:W4:Y:S04]  /*31e0*/  LDG.E.U16 R18, [R8.64] ;  /* 0x0000000608127981 */ /* 0x001128000c1e1500 */
[----:B------:R0:W-:Y:S04]  /*31f0*/  STL [R1+0x17c], R16 ;  /* 0x00017c1001007387 */ /* 0x0001e80000100800 */
[----:B0-----:R0:W4:Y:S01]  /*3200*/  LDG.E.U16 R16, [R10.64] ;  /* 0x000000060a107981 */ /* 0x001122000c1e1500 */
[----:B-1----:R-:W-:-:S02]  /*3210*/  IMAD R4, R0, 0x3e0, RZ ;  /* 0x000003e000047824 */ /* 0x002fc400078e02ff */
[C---:B---3--:R-:W-:Y:S02]  /*3220*/  IMAD R7, R0.reuse, 0x7e, RZ ;  /* 0x0000007e00077824 */ /* 0x048fe400078e02ff */
[----:B------:R-:W-:Y:S01]  /*3230*/  IMAD R5, R0, 0x3f, RZ ;  /* 0x0000003f00057824 */ /* 0x000fe200078e02ff */
[-C--:B0-----:R-:W-:Y:S02]  /*3240*/  IADD3 R10, P1, R4, R2.reuse, RZ ;  /* 0x00000002040a7210 */ /* 0x081fe40007f3e0ff */
[----:B------:R-:W-:Y:S02]  /*3250*/  IADD3 R4, P0, R7, R2, RZ ;  /* 0x0000000207047210 */ /* 0x000fe40007f1e0ff */
[-C--:B------:R-:W-:Y:S02]  /*3260*/  LEA.HI.X.SX32 R11, R12, R3.reuse, 0x1, P1 ;  /* 0x000000030c0b7211 */ /* 0x080fe400008f0eff */
[----:B------:R-:W-:Y:S01]  /*3270*/  LEA.HI.X.SX32 R5, R5, R3, 0x1, P0 ;  /* 0x0000000305057211 */ /* 0x000fe200000f0eff */
[----:B------:R-:W-:-:S02]  /*3280*/  IMAD R12, R0, 0x3f0, RZ ;  /* 0x000003f0000c7824 */ /* 0x000fc400078e02ff */
[----:B------:R-:W-:Y:S01]  /*3290*/  IMAD R9, R0, 0xfc, RZ ;  /* 0x000000fc00097824 */ /* 0x000fe200078e02ff */
[-C--:B------:R-:W-:Y:S01]  /*32a0*/  IADD3 R8, P2, R13, R2.reuse, RZ ;  /* 0x000000020d087210 */ /* 0x080fe20007f5e0ff */
[----:B------:R0:W2:Y:S01]  /*32b0*/  LDG.E.U16 R11, [R10.64] ;  /* 0x000000060a0b7981 */ /* 0x0000a2000c1e1500 */
[-C--:B------:R-:W-:Y:S02]  /*32c0*/  IADD3 R12, P0, R12, R2.reuse, RZ ;  /* 0x000000020c0c7210 */ /* 0x080fe40007f1e0ff */
[----:B------:R-:W-:Y:S01]  /*32d0*/  IADD3 R6, P1, R9, R2, RZ ;  /* 0x0000000209067210 */ /* 0x000fe20007f3e0ff */
[----:B--2---:R-:W-:Y:S04]  /*32e0*/  STL [R1+0x178], R22 ;  /* 0x0001781601007387 */ /* 0x004fe80000100800 */
[----:B-----5:R-:W-:Y:S04]  /*32f0*/  STL [R1+0x4], R21 ;  /* 0x0000041501007387 */ /* 0x020fe80000100800 */
[----:B------:R1:W-:Y:S01]  /*3300*/  STL [R1+0x754], R17 ;  /* 0x0007541101007387 */ /* 0x0003e20000100800 */
[----:B------:R-:W-:-:S02]  /*3310*/  LEA.HI.X.SX32 R13, R13, R3, 0x1, P0 ;  /* 0x000000030d0d7211 */ /* 0x000fc400000f0eff */
[-C--:B------:R-:W-:Y:S02]  /*3320*/  LEA.HI.X.SX32 R7, R7, R3.reuse, 0x1, P1 ;  /* 0x0000000307077211 */ /* 0x080fe400008f0eff */
[----:B------:R-:W-:Y:S01]  /*3330*/  LEA.HI.X.SX32 R9, R9, R3, 0x1, P2 ;  /* 0x0000000309097211 */ /* 0x000fe200010f0eff */
[----:B0-----:R0:W2:Y:S04]  /*3340*/  LDG.E.U16 R10, [R12.64] ;  /* 0x000000060c0a7981 */ /* 0x0010a8000c1e1500 */
[----:B-1----:R1:W5:Y:S01]  /*3350*/  LDG.E.U16 R17, [R4.64] ;  /* 0x0000000604117981 */ /* 0x002362000c1e1500 */
[----:B0-----:R-:W-:-:S03]  /*3360*/  IMAD R12, R0, 0x202, RZ ;  /* 0x00000202000c7824 */ /* 0x001fc600078e02ff */
[----:B------:R0:W-:Y:S04]  /*3370*/  STL [R1+0x174], R15 ;  /* 0x0001740f01007387 */ /* 0x0001e80000100800 */
[----:B------:R0:W-:Y:S01]  /*3380*/  STL [R1+0x750], R14 ;  /* 0x0007500e01007387 */ /* 0x0001e20000100800 */
[----:B-1----:R-:W-:Y:S01]  /*3390*/  IMAD R5, R0, 0x101, RZ ;  /* 0x0000010100057824 */ /* 0x002fe200078e02ff */
[----:B------:R-:W-:Y:S02]  /*33a0*/  IADD3 R12, P0, R12, R2, RZ ;  /* 0x000000020c0c7210 */ /* 0x000fe40007f1e0ff */
[----:B0-----:R0:W2:Y:S01]  /*33b0*/  LDG.E.U16 R15, [R6.64] ;  /* 0x00000006060f7981 */ /* 0x0010a2000c1e1500 */
[----:B------:R-:W-:-:S03]  /*33c0*/  IMAD R4, R0, 0x232, RZ ;  /* 0x0000023200047824 */ /* 0x000fc600078e02ff */
[----:B------:R1:W2:Y:S01]  /*33d0*/  LDG.E.U16 R14, [R8.64] ;  /* 0x00000006080e7981 */ /* 0x0002a2000c1e1500 */
[-C--:B------:R-:W-:Y:S01]  /*33e0*/  LEA.HI.X.SX32 R13, R5, R3.reuse, 0x1, P0 ;  /* 0x00000003050d7211 */ /* 0x080fe200000f0eff */
[C---:B0-----:R-:W-:Y:S02]  /*33f0*/  IMAD R6, R0.reuse, 0x222, RZ ;  /* 0x0000022200067824 */ /* 0x041fe400078e02ff */
[C---:B-1----:R-:W-:Y:S02]  /*3400*/  IMAD R8, R0.reuse, 0x212, RZ ;  /* 0x0000021200087824 */ /* 0x042fe400078e02ff */
[----:B------:R-:W-:Y:S01]  /*3410*/  IMAD R9, R0, 0x109, RZ ;  /* 0x0000010900097824 */ /* 0x000fe200078e02ff */
[-C--:B------:R-:W-:Y:S01]  /*3420*/  IADD3 R6, P2, R6, R2.reuse, RZ ;  /* 0x0000000206067210 */ /* 0x080fe20007f5e0ff */
[----:B------:R-:W-:Y:S01]  /*3430*/  IMAD R7, R0, 0x111, RZ ;  /* 0x0000011100077824 */ /* 0x000fe200078e02ff */
[-C--:B------:R-:W-:Y:S01]  /*3440*/  IADD3 R8, P1, R8, R2.reuse, RZ ;  /* 0x0000000208087210 */ /* 0x080fe20007f3e0ff */
[----:B------:R-:W-:Y:S01]  /*3450*/  IMAD R5, R0, 0x119, RZ ;  /* 0x0000011900057824 */ /* 0x000fe200078e02ff */
[----:B------:R-:W-:Y:S01]  /*3460*/  IADD3 R4, P0, R4, R2, RZ ;  /* 0x0000000204047210 */ /* 0x000fe20007f1e0ff */
[----:B------:R0:W2:Y:S01]  /*3470*/  LDG.E.U16 R21, [R12.64] ;  /* 0x000000060c157981 */ /* 0x0000a2000c1e1500 */
[----:B------:R-:W-:-:S02]  /*3480*/  LEA.HI.X.SX32 R9, R9, R3, 0x1, P1 ;  /* 0x0000000309097211 */ /* 0x000fc400008f0eff */
[-C--:B------:R-:W-:Y:S02]  /*3490*/  LEA.HI.X.SX32 R7, R7, R3.reuse, 0x1, P2 ;  /* 0x0000000307077211 */ /* 0x080fe400010f0eff */
[----:B------:R-:W-:Y:S01]  /*34a0*/  LEA.HI.X.SX32 R5, R5, R3, 0x1, P0 ;  /* 0x0000000305057211 */ /* 0x000fe200000f0eff */
[----:B----4-:R1:W-:Y:S04]  /*34b0*/  STL [R1+0x74c], R20 ;  /* 0x00074c1401007387 */ /* 0x0103e80000100800 */
[----:B------:R4:W-:Y:S04]  /*34c0*/  STL [R1+0x748], R19 ;  /* 0x0007481301007387 */ /* 0x0009e80000100800 */
[----:B------:R-:W-:Y:S04]  /*34d0*/  STL [R1+0x744], R18 ;  /* 0x0007441201007387 */ /* 0x000fe80000100800 */
[----:B-1----:R1:W3:Y:S04]  /*34e0*/  LDG.E.U16 R20, [R8.64] ;  /* 0x0000000608147981 */ /* 0x0022e8000c1e1500 */
[----:B----4-:R4:W3:Y:S04]  /*34f0*/  LDG.E.U16 R19, [R6.64] ;  /* 0x0000000606137981 */ /* 0x0108e8000c1e1500 */
[----:B------:R0:W-:Y:S04]  /*3500*/  STL [R1+0x168], R16 ;  /* 0x0001681001007387 */ /* 0x0001e80000100800 */
[----:B0-----:R0:W3:Y:S01]  /*3510*/  LDG.E.U16 R16, [R4.64] ;  /* 0x0000000604107981 */ /* 0x0010e2000c1e1500 */
[----:B------:R-:W-:-:S02]  /*3520*/  IMAD R12, R0, 0x242, RZ ;  /* 0x00000242000c7824 */ /* 0x000fc400078e02ff */
[C---:B-1----:R-:W-:Y:S02]  /*3530*/  IMAD R8, R0.reuse, 0x252, RZ ;  /* 0x0000025200087824 */ /* 0x042fe400078e02ff */
[----:B------:R-:W-:Y:S01]  /*3540*/  IMAD R9, R0, 0x129, RZ ;  /* 0x0000012900097824 */ /* 0x000fe200078e02ff */
[-C--:B------:R-:W-:Y:S02]  /*3550*/  IADD3 R12, P0, R12, R2.reuse, RZ ;  /* 0x000000020c0c7210 */ /* 0x080fe40007f1e0ff */
[----:B------:R-:W-:Y:S01]  /*3560*/  IADD3 R8, P1, R8, R2, RZ ;  /* 0x0000000208087210 */ /* 0x000fe20007f3e0ff */
[----:B0-----:R-:W-:-:S03]  /*3570*/  IMAD R5, R0, 0x121, RZ ;  /* 0x0000012100057824 */ /* 0x001fc600078e02ff */
[-C--:B------:R-:W-:Y:S02]  /*3580*/  LEA.HI.X.SX32 R9, R9, R3.reuse, 0x1, P1 ;  /* 0x0000000309097211 */ /* 0x080fe400008f0eff */
[----:B------:R-:W-:Y:S01]  /*3590*/  LEA.HI.X.SX32 R13, R5, R3, 0x1, P0 ;  /* 0x00000003050d7211 */ /* 0x000fe200000f0eff */
[C---:B----4-:R-:W-:Y:S02]  /*35a0*/  IMAD R6, R0.reuse, 0x262, RZ ;  /* 0x0000026200067824 */ /* 0x050fe400078e02ff */
[C---:B------:R-:W-:Y:S02]  /*35b0*/  IMAD R4, R0.reuse, 0x272, RZ ;  /* 0x0000027200047824 */ /* 0x040fe400078e02ff */
[----:B------:R0:W4:Y:S01]  /*35c0*/  LDG.E.U16 R18, [R12.64] ;  /* 0x000000060c127981 */ /* 0x000122000c1e1500 */
[----:B------:R-:W-:Y:S01]  /*35d0*/  IMAD R7, R0, 0x131, RZ ;  /* 0x0000013100077824 */ /* 0x000fe200078e02ff */
[-C--:B------:R-:W-:Y:S01]  /*35e0*/  IADD3 R6, P2, R6, R2.reuse, RZ ;  /* 0x0000000206067210 */ /* 0x080fe20007f5e0ff */
[----:B------:R-:W-:Y:S01]  /*35f0*/  IMAD R5, R0, 0x139, RZ ;  /* 0x0000013900057824 */ /* 0x000fe200078e02ff */
[----:B------:R-:W-:-:S02]  /*3600*/  IADD3 R4, P0, R4, R2, RZ ;  /* 0x0000000204047210 */ /* 0x000fc40007f1e0ff */
[-C--:B------:R-:W-:Y:S02]  /*3610*/  LEA.HI.X.SX32 R7, R7, R3.reuse, 0x1, P2 ;  /* 0x0000000307077211 */ /* 0x080fe400010f0eff */
[----:B------:R-:W-:Y:S01]  /*3620*/  LEA.HI.X.SX32 R5, R5, R3, 0x1, P0 ;  /* 0x0000000305057211 */ /* 0x000fe200000f0eff */
[----:B0-----:R-:W-:Y:S01]  /*3630*/  IMAD R12, R0, 0x282, RZ ;  /* 0x00000282000c7824 */ /* 0x001fe200078e02ff */
[----:B-----5:R0:W-:Y:S04]  /*3640*/  STL [R1+0x740], R17 ;  /* 0x0007401101007387 */ /* 0x0201e80000100800 */
[----:B0-----:R0:W5:Y:S01]  /*3650*/  LDG.E.U16 R17, [R8.64] ;  /* 0x0000000608117981 */ /* 0x001162000c1e1500 */
[----:B------:R-:W-:-:S03]  /*3660*/  IADD3 R12, P0, R12, R2, RZ ;  /* 0x000000020c0c7210 */ /* 0x000fc60007f1e0ff */
[----:B--2---:R1:W-:Y:S04]  /*3670*/  STL [R1+0x73c], R15 ;  /* 0x00073c0f01007387 */ /* 0x0043e80000100800 */
[----:B------:R2:W-:Y:S01]  /*3680*/  STL [R1+0x734], R14 ;  /* 0x0007340e01007387 */ /* 0x0005e20000100800 */
[----:B0-----:R-:W-:-:S03]  /*3690*/  IMAD R8, R0, 0x292, RZ ;  /* 0x0000029200087824 */ /* 0x001fc600078e02ff */
[----:B-1----:R0:W5:Y:S04]  /*36a0*/  LDG.E.U16 R15, [R6.64] ;  /* 0x00000006060f7981 */ /* 0x002168000c1e1500 */
[----:B--2---:R1:W5:Y:S01]  /*36b0*/  LDG.E.U16 R14, [R4.64] ;  /* 0x00000006040e7981 */ /* 0x004362000c1e1500 */
[----:B------:R-:W-:Y:S01]  /*36c0*/  IMAD R9, R0, 0x149, RZ ;  /* 0x0000014900097824 */ /* 0x000fe200078e02ff */
[-C--:B------:R-:W-:Y:S01]  /*36d0*/  IADD3 R8, P1, R8, R2.reuse, RZ ;  /* 0x0000000208087210 */ /* 0x080fe20007f3e0ff */
[C---:B0-----:R-:W-:Y:S02]  /*36e0*/  IMAD R6, R0.reuse, 0x2a2, RZ ;  /* 0x000002a200067824 */ /* 0x041fe400078e02ff */
[C---:B-1----:R-:W-:Y:S02]  /*36f0*/  IMAD R5, R0.reuse, 0x141, RZ ;  /* 0x0000014100057824 */ /* 0x042fe400078e02ff */
[----:B------:R-:W-:Y:S01]  /*3700*/  IMAD R4, R0, 0x2b2, RZ ;  /* 0x000002b200047824 */ /* 0x000fe200078e02ff */
[-C--:B------:R-:W-:Y:S01]  /*3710*/  IADD3 R6, P2, R6, R2.reuse, RZ ;  /* 0x0000000206067210 */ /* 0x080fe20007f5e0ff */
[C---:B------:R-:W-:Y:S01]  /*3720*/  IMAD R7, R0.reuse, 0x151, RZ ;  /* 0x0000015100077824 */ /* 0x040fe200078e02ff */
[----:B------:R-:W-:Y:S01]  /*3730*/  LEA.HI.X.SX32 R13, R5, R3, 0x1, P0 ;  /* 0x00000003050d7211 */ /* 0x000fe200000f0eff */
[----:B------:R-:W-:Y:S01]  /*3740*/  IMAD R5, R0, 0x159, RZ ;  /* 0x0000015900057824 */ /* 0x000fe200078e02ff */
[----:B------:R-:W-:-:S02]  /*3750*/  IADD3 R4, P0, R4, R2, RZ ;  /* 0x0000000204047210 */ /* 0x000fc40007f1e0ff */
[-C--:B------:R-:W-:Y:S02]  /*3760*/  LEA.HI.X.SX32 R9, R9, R3.reuse, 0x1, P1 ;  /* 0x0000000309097211 */ /* 0x080fe400008f0eff */
[-C--:B------:R-:W-:Y:S01]  /*3770*/  LEA.HI.X.SX32 R7, R7, R3.reuse, 0x1, P2 ;  /* 0x0000000307077211 */ /* 0x080fe200010f0eff */
[----:B------:R0:W-:Y:S01]  /*3780*/  STL [R1+0x15c], R21 ;  /* 0x00015c1501007387 */ /* 0x0001e20000100800 */
[----:B------:R-:W-:-:S03]  /*3790*/  LEA.HI.X.SX32 R5, R5, R3, 0x1, P0 ;  /* 0x0000000305057211 */ /* 0x000fc600000f0eff */
[----:B0-----:R0:W5:Y:S04]  /*37a0*/  LDG.E.U16 R21, [R12.64] ;  /* 0x000000060c157981 */ /* 0x001168000c1e1500 */
[----:B---3--:R1:W-:Y:S04]  /*37b0*/  STL [R1+0x158], R20 ;  /* 0x0001581401007387 */ /* 0x0083e80000100800 */
[----:B------:R3:W-:Y:S04]  /*37c0*/  STL [R1+0x154], R19 ;  /* 0x0001541301007387 */ /* 0x0007e80000100800 */
[----:B-1----:R1:W2:Y:S04]  /*37d0*/  LDG.E.U16 R20, [R8.64] ;  /* 0x0000000608147981 */ /* 0x0022a8000c1e1500 */
[----:B---3--:R3:W2:Y:S04]  /*37e0*/  LDG.E.U16 R19, [R6.64] ;  /* 0x0000000606137981 */ /* 0x0086a8000c1e1500 */
[----:B------:R0:W-:Y:S04]  /*37f0*/  STL [R1+0x150], R16 ;  /* 0x0001501001007387 */ /* 0x0001e80000100800 */
[----:B0-----:R0:W2:Y:S01]  /*3800*/  LDG.E.U16 R16, [R4.64] ;  /* 0x0000000604107981 */ /* 0x0010a2000c1e1500 */
        /* <DEDUP_REMOVED lines=8> */
[----:B----4-:R0:W-:Y:S01]  /*3890*/  STL [R1+0x14c], R18 ;  /* 0x00014c1201007387 */ /* 0x0101e20000100800 */
[C---:B------:R-:W-:Y:S02]  /*38a0*/  IMAD R4, R0.reuse, 0x2f2, RZ ;  /* 0x000002f200047824 */ /* 0x040fe400078e02ff */
[C---:B---3--:R-:W-:Y:S01]  /*38b0*/  IMAD R6, R0.reuse, 0x2e2, RZ ;  /* 0x000002e200067824 */ /* 0x048fe200078e02ff */
[----:B0-----:R0:W3:Y:S01]  /*38c0*/  LDG.E.U16 R18, [R12.64] ;  /* 0x000000060c127981 */ /* 0x0010e2000c1e1500 */
[----:B------:R-:W-:Y:S01]  /*38d0*/  IMAD R5, R0, 0x179, RZ ;  /* 0x0000017900057824 */ /* 0x000fe200078e02ff */
[-C--:B------:R-:W-:Y:S01]  /*38e0*/  IADD3 R4, P0, R4, R2.reuse, RZ ;  /* 0x0000000204047210 */ /* 0x080fe20007f1e0ff */
[----:B------:R-:W-:Y:S01]  /*38f0*/  IMAD R7, R0, 0x171, RZ ;  /* 0x0000017100077824 */ /* 0x000fe200078e02ff */
[----:B------:R-:W-:-:S02]  /*3900*/  IADD3 R6, P2, R6, R2, RZ ;  /* 0x0000000206067210 */ /* 0x000fc40007f5e0ff */
[-C--:B------:R-:W-:Y:S02]  /*3910*/  LEA.HI.X.SX32 R5, R5, R3.reuse, 0x1, P0 ;  /* 0x0000000305057211 */ /* 0x080fe400000f0eff */
[----:B------:R-:W-:Y:S01]  /*3920*/  LEA.HI.X.SX32 R7, R7, R3, 0x1, P2 ;  /* 0x0000000307077211 */ /* 0x000fe200010f0eff */
[----:B-----5:R1:W-:Y:S04]  /*3930*/  STL [R1+0x148], R17 ;  /* 0x0001481101007387 */ /* 0x0203e80000100800 */
[----:B-1----:R1:W4:Y:S01]  /*3940*/  LDG.E.U16 R17, [R8.64] ;  /* 0x0000000608117981 */ /* 0x002322000c1e1500 */
[----:B0-----:R-:W-:-:S03]  /*3950*/  IMAD R12, R0, 0x302, RZ ;  /* 0x00000302000c7824 */ /* 0x001fc600078e02ff */
[----:B------:R0:W-:Y:S02]  /*3960*/  STL [R1+0x144], R15 ;  /* 0x0001440f01007387 */ /* 0x0001e40000100800 */
[----:B------:R-:W-:Y:S02]  /*3970*/  IADD3 R12, P0, R12, R2, RZ ;  /* 0x000000020c0c7210 */ /* 0x000fe40007f1e0ff */
[----:B------:R5:W-:Y:S01]  /*3980*/  STL [R1+0x140], R14 ;  /* 0x0001400e01007387 */ /* 0x000be20000100800 */
[----:B-1----:R-:W-:-:S03]  /*3990*/  IMAD R8, R0, 0x312, RZ ;  /* 0x0000031200087824 */ /* 0x002fc600078e02ff */
[----:B0-----:R0:W4:Y:S04]  /*39a0*/  LDG.E.U16 R15, [R6.64] ;  /* 0x00000006060f7981 */ /* 0x001128000c1e1500 */
[----:B-----5:R1:W4:Y:S01]  /*39b0*/  LDG.E.U16 R14, [R4.64] ;  /* 0x00000006040e7981 */ /* 0x020322000c1e1500 */
        /* <DEDUP_REMOVED lines=14> */
[----:B0-----:R0:W4:Y:S04]  /*3aa0*/  LDG.E.U16 R21, [R12.64] ;  /* 0x000000060c157981 */ /* 0x001128000c1e1500 */
[----:B--2---:R1:W-:Y:S04]  /*3ab0*/  STL [R1+0x138], R20 ;  /* 0x0001381401007387 */ /* 0x0043e80000100800 */
[----:B------:R2:W-:Y:S04]  /*3ac0*/  STL [R1+0x134], R19 ;  /* 0x0001341301007387 */ /* 0x0005e80000100800 */
[----:B-1----:R1:W5:Y:S04]  /*3ad0*/  LDG.E.U16 R20, [R8.64] ;  /* 0x0000000608147981 */ /* 0x002368000c1e1500 */
[----:B--2---:R2:W5:Y:S04]  /*3ae0*/  LDG.E.U16 R19, [R6.64] ;  /* 0x0000000606137981 */ /* 0x004568000c1e1500 */
[----:B------:R0:W-:Y:S04]  /*3af0*/  STL [R1+0x130], R16 ;  /* 0x0001301001007387 */ /* 0x0001e80000100800 */
[----:B0-----:R0:W5:Y:S01]  /*3b00*/  LDG.E.U16 R16, [R4.64] ;  /* 0x0000000604107981 */ /* 0x001162000c1e1500 */
[----:B-1----:R-:W-:-:S02]  /*3b10*/  IMAD R8, R0, 0x352, RZ ;  /* 0x0000035200087824 */ /* 0x002fc400078e02ff */
[----:B------:R-:W-:-:S03]  /*3b20*/  IMAD R9, R0, 0x1a9, RZ ;  /* 0x000001a900097824 */ /* 0x000fc600078e02ff */
[----:B------:R-:W-:-:S04]  /*3b30*/  IADD3 R8, P1, R8, R2, RZ ;  /* 0x0000000208087210 */ /* 0x000fc80007f3e0ff */
[----:B------:R-:W-:Y:S01]  /*3b40*/  LEA.HI.X.SX32 R9, R9, R3, 0x1, P1 ;  /* 0x0000000309097211 */ /* 0x000fe200008f0eff */
[C---:B------:R-:W-:Y:S01]  /*3b50*/  IMAD R12, R0.reuse, 0x342, RZ ;  /* 0x00000342000c7824 */ /* 0x040fe200078e02ff */
[----:B---3--:R1:W-:Y:S01]  /*3b60*/  STL [R1+0x12c], R18 ;  /* 0x00012c1201007387 */ /* 0x0083e20000100800 */
[----:B0-----:R-:W-:-:S03]  /*3b70*/  IMAD R5, R0, 0x1a1, RZ ;  /* 0x000001a100057824 */ /* 0x001fc600078e02ff */
[----:B------:R-:W-:Y:S01]  /*3b80*/  IADD3 R12, P0, R12, R2, RZ ;  /* 0x000000020c0c7210 */ /* 0x000fe20007f1e0ff */
[----:B------:R-:W-:-:S03]  /*3b90*/  IMAD R4, R0, 0x372, RZ ;  /* 0x0000037200047824 */ /* 0x000fc600078e02ff */
[-C--:B------:R-:W-:Y:S01]  /*3ba0*/  LEA.HI.X.SX32 R13, R5, R3.reuse, 0x1, P0 ;  /* 0x00000003050d7211 */ /* 0x080fe200000f0eff */
[----:B------:R-:W-:Y:S01]  /*3bb0*/  IMAD R5, R0, 0x1b9, RZ ;  /* 0x000001b900057824 */ /* 0x000fe200078e02ff */
[----:B------:R-:W-:Y:S01]  /*3bc0*/  IADD3 R4, P0, R4, R2, RZ ;  /* 0x0000000204047210 */ /* 0x000fe20007f1e0ff */
[C---:B--2---:R-:W-:Y:S02]  /*3bd0*/  IMAD R6, R0.reuse, 0x362, RZ ;  /* 0x0000036200067824 */ /* 0x044fe400078e02ff */
[C---:B------:R-:W-:Y:S01]  /*3be0*/  IMAD R7, R0.reuse, 0x1b1, RZ ;  /* 0x000001b100077824 */ /* 0x040fe200078e02ff */
[----:B------:R-:W-:Y:S01]  /*3bf0*/  LEA.HI.X.SX32 R5, R5, R3, 0x1, P0 ;  /* 0x0000000305057211 */ /* 0x000fe200000f0eff */
[----:B-1----:R0:W2:Y:S04]  /*3c00*/  LDG.E.U16 R18, [R12.64] ;  /* 0x000000060c127981 */ /* 0x0020a8000c1e1500 */
[----:B----4-:R1:W-:Y:S04]  /*3c10*/  STL [R1+0x128], R17 ;  /* 0x0001281101007387 */ /* 0x0103e80000100800 */
[----:B-1----:R1:W3:Y:S02]  /*3c20*/  LDG.E.U16 R17, [R8.64] ;  /* 0x0000000608117981 */ /* 0x0022e4000c1e1500 */
[----:B-1----:R-:W-:-:S02]  /*3c30*/  IMAD R8, R0, 0x392, RZ ;  /* 0x0000039200087824 */ /* 0x002fc400078e02ff */
[----:B------:R-:W-:-:S03]  /*3c40*/  IMAD R9, R0, 0x1c9, RZ ;  /* 0x000001c900097824 */ /* 0x000fc600078e02ff */
[----:B------:R-:W-:-:S04]  /*3c50*/  IADD3 R8, P1, R8, R2, RZ ;  /* 0x0000000208087210 */ /* 0x000fc80007f3e0ff */
[----:B------:R-:W-:Y:S01]  /*3c60*/  LEA.HI.X.SX32 R9, R9, R3, 0x1, P1 ;  /* 0x0000000309097211 */ /* 0x000fe200008f0eff */
[----:B0-----:R-:W-:Y:S01]  /*3c70*/  IMAD R12, R0, 0x382, RZ ;  /* 0x00000382000c7824 */ /* 0x001fe200078e02ff */
[----:B------:R-:W-:-:S03]  /*3c80*/  IADD3 R6, P2, R6, R2, RZ ;  /* 0x0000000206067210 */ /* 0x000fc60007f5e0ff */
[----:B------:R0:W3:Y:S01]  /*3c90*/  LDG.E.U16 R22, [R8.64] ;  /* 0x0000000608167981 */ /* 0x0000e2000c1e1500 */
[----:B------:R-:W-:-:S03]  /*3ca0*/  LEA.HI.X.SX32 R7, R7, R3, 0x1, P2 ;  /* 0x0000000307077211 */ /* 0x000fc600010f0eff */
[----:B------:R1:W-:Y:S01]  /*3cb0*/  STL [R1+0x124], R15 ;  /* 0x0001240f01007387 */ /* 0x0003e20000100800 */
[----:B0-----:R-:W-:-:S03]  /*3cc0*/  IMAD R8, R0, 0x3d2, RZ ;  /* 0x000003d200087824 */ /* 0x001fc600078e02ff */
[----:B------:R0:W-:Y:S01]  /*3cd0*/  STL [R1+0x120], R14 ;  /* 0x0001200e01007387 */ /* 0x0001e20000100800 */
[----:B------:R-:W-:Y:S01]  /*3ce0*/  IMAD R9, R0, 0x1e9, RZ ;  /* 0x000001e900097824 */ /* 0x000fe200078e02ff */
[-C--:B------:R-:W-:Y:S02]  /*3cf0*/  IADD3 R12, P0, R12, R2.reuse, RZ ;  /* 0x000000020c0c7210 */ /* 0x080fe40007f1e0ff */
[----:B------:R-:W-:Y:S01]  /*3d00*/  IADD3 R8, P1, R8, R2, RZ ;  /* 0x0000000208087210 */ /* 0x000fe20007f3e0ff */
[----:B-1----:R1:W3:Y:S04]  /*3d10*/  LDG.E.U16 R15, [R6.64] ;  /* 0x00000006060f7981 */ /* 0x0022e8000c1e1500 */
[----:B0-----:R0:W3:Y:S01]  /*3d20*/  LDG.E.U16 R14, [R4.64] ;  /* 0x00000006040e7981 */ /* 0x0010e2000c1e1500 */
[----:B------:R-:W-:-:S03]  /*3d30*/  LEA.HI.X.SX32 R9, R9, R3, 0x1, P1 ;  /* 0x0000000309097211 */ /* 0x000fc600008f0eff */
[----:B------:R0:W-:Y:S01]  /*3d40*/  STL [R1+0x11c], R21 ;  /* 0x00011c1501007387 */ /* 0x0001e20000100800 */
[----:B-1----:R-:W-:-:S03]  /*3d50*/  IMAD R6, R0, 0x3a2, RZ ;  /* 0x000003a200067824 */ /* 0x002fc600078e02ff */
[----:B------:R1:W3:Y:S01]  /*3d60*/  LDG.E.U16 R9, [R8.64] ;  /* 0x0000000608097981 */ /* 0x0002e2000c1e1500 */
[----:B0-----:R-:W-:-:S05]  /*3d70*/  IMAD R5, R0, 0x1c1, RZ ;  /* 0x000001c100057824 */ /* 0x001fca00078e02ff */
[----:B------:R-:W-:Y:S01]  /*3d80*/  LEA.HI.X.SX32 R13, R5, R3, 0x1, P0 ;  /* 0x00000003050d7211 */ /* 0x000fe200000f0eff */
[----:B------:R-:W-:Y:S01]  /*3d90*/  IMAD R7, R0, 0x1d1, RZ ;  /* 0x000001d100077824 */ /* 0x000fe200078e02ff */
[----:B------:R-:W-:-:S04]  /*3da0*/  IADD3 R6, P2, R6, R2, RZ ;  /* 0x0000000206067210 */ /* 0x000fc80007f5e0ff */
[----:B------:R-:W-:-:S05]  /*3db0*/  LEA.HI.X.SX32 R7, R7, R3, 0x1, P2 ;  /* 0x0000000307077211 */ /* 0x000fca00010f0eff */
[----:B------:R0:W3:Y:S04]  /*3dc0*/  LDG.E.U16 R21, [R6.64] ;  /* 0x0000000606157981 */ /* 0x0000e8000c1e1500 */
[----:B-----5:R-:W-:Y:S04]  /*3dd0*/  STL [R1+0x118], R20 ;  /* 0x0001181401007387 */ /* 0x020fe80000100800 */
[----:B------:R-:W-:Y:S04]  /*3de0*/  STL [R1+0x114], R19 ;  /* 0x0001141301007387 */ /* 0x000fe80000100800 */
[----:B------:R5:W-:Y:S04]  /*3df0*/  STL [R1+0x110], R16 ;  /* 0x0001101001007387 */ /* 0x000be80000100800 */
[----:B-----5:R5:W4:Y:S01]  /*3e00*/  LDG.E.U16 R16, [R12.64] ;  /* 0x000000060c107981 */ /* 0x020b22000c1e1500 */
[----:B------:R-:W-:-:S02]  /*3e10*/  IMAD R4, R0, 0x3b2, RZ ;  /* 0x000003b200047824 */ /* 0x000fc400078e02ff */
[----:B------:R-:W-:-:S03]  /*3e20*/  IMAD R5, R0, 0x1d9, RZ ;  /* 0x000001d900057824 */ /* 0x000fc600078e02ff */
[----:B------:R-:W-:-:S04]  /*3e30*/  IADD3 R4, P0, R4, R2, RZ ;  /* 0x0000000204047210 */ /* 0x000fc80007f1e0ff */
[----:B------:R-:W-:Y:S01]  /*3e40*/  LEA.HI.X.SX32 R5, R5, R3, 0x1, P0 ;  /* 0x0000000305057211 */ /* 0x000fe200000f0eff */
[C---:B-----5:R-:W-:Y:S02]  /*3e50*/  IMAD R12, R0.reuse, 0x3c2, RZ ;  /* 0x000003c2000c7824 */ /* 0x060fe400078e02ff */
[----:B0-----:R-:W-:Y:S02]  /*3e60*/  IMAD R6, R0, 0x3e2, RZ ;  /* 0x000003e200067824 */ /* 0x001fe400078e02ff */
[----:B------:R0:W5:Y:S01]  /*3e70*/  LDG.E.U16 R20, [R4.64] ;  /* 0x0000000604147981 */ /* 0x000162000c1e1500 */
[-C--:B------:R-:W-:Y:S01]  /*3e80*/  IADD3 R12, P0, R12, R2.reuse, RZ ;  /* 0x000000020c0c7210 */ /* 0x080fe20007f1e0ff */
[----:B------:R-:W-:Y:S01]  /*3e90*/  IMAD R7, R0, 0x1f1, RZ ;  /* 0x000001f100077824 */ /* 0x000fe200078e02ff */
[----:B------:R-:W-:Y:S01]  /*3ea0*/  IADD3 R6, P2, R6, R2, RZ ;  /* 0x0000000206067210 */ /* 0x000fe20007f5e0ff */
[C---:B0-----:R-:W-:Y:S02]  /*3eb0*/  IMAD R5, R0.reuse, 0x1e1, RZ ;  /* 0x000001e100057824 */ /* 0x041fe400078e02ff */
[----:B------:R-:W-:-:S03]  /*3ec0*/  IMAD R4, R0, 0x3f2, RZ ;  /* 0x000003f200047824 */ /* 0x000fc600078e02ff */
[-C--:B------:R-:W-:Y:S01]  /*3ed0*/  LEA.HI.X.SX32 R13, R5, R3.reuse, 0x1, P0 ;  /* 0x00000003050d7211 */ /* 0x080fe200000f0eff */
[----:B------:R-:W-:Y:S01]  /*3ee0*/  IMAD R5, R0, 0x1f9, RZ ;  /* 0x000001f900057824 */ /* 0x000fe200078e02ff */
[----:B------:R-:W-:Y:S01]  /*3ef0*/  IADD3 R4, P0, R4, R2, RZ ;  /* 0x0000000204047210 */ /* 0x000fe20007f1e0ff */
[----:B--2---:R0:W-:Y:S01]  /*3f00*/  STL [R1+0x10c], R18 ;  /* 0x00010c1201007387 */ /* 0x0041e20000100800 */
[-C--:B------:R-:W-:Y:S02]  /*3f10*/  LEA.HI.X.SX32 R7, R7, R3.reuse, 0x1, P2 ;  /* 0x0000000307077211 */ /* 0x080fe400010f0eff */
[----:B------:R-:W-:Y:S01]  /*3f20*/  LEA.HI.X.SX32 R5, R5, R3, 0x1, P0 ;  /* 0x0000000305057211 */ /* 0x000fe200000f0eff */
[----:B------:R2:W5:Y:S04]  /*3f30*/  LDG.E.U16 R19, [R12.64] ;  /* 0x000000060c137981 */ /* 0x000568000c1e1500 */
[----:B-1----:R1:W5:Y:S04]  /*3f40*/  LDG.E.U16 R8, [R6.64] ;  /* 0x0000000606087981 */ /* 0x002368000c1e1500 */
[----:B---3--:R-:W-:Y:S01]  /*3f50*/  STL [R1+0x108], R17 ;  /* 0x0001081101007387 */ /* 0x008fe20000100800 */
[----:B0-----:R-:W-:-:S03]  /*3f60*/  IMAD R18, R0, 0xa2, RZ ;  /* 0x000000a200127824 */ /* 0x001fc600078e02ff */
[----:B-1----:R0:W3:Y:S01]  /*3f70*/  LDG.E.U16 R7, [R4.64] ;  /* 0x0000000604077981 */ /* 0x0020e2000c1e1500 */
[----:B--2---:R-:W-:Y:S01]  /*3f80*/  IMAD R13, R0, 0x49, RZ ;  /* 0x00000049000d7824 */ /* 0x004fe200078e02ff */
[----:B------:R-:W-:Y:S01]  /*3f90*/  IADD3 R12, P2, R18, R2, RZ ;  /* 0x00000002120c7210 */ /* 0x000fe20007f5e0ff */
[C---:B------:R-:W-:Y:S02]  /*3fa0*/  IMAD R6, R0.reuse, 0x51, RZ ;  /* 0x0000005100067824 */ /* 0x040fe400078e02ff */
[C---:B0-----:R-:W-:Y:S02]  /*3fb0*/  IMAD R4, R0.reuse, 0x41, RZ ;  /* 0x0000004100047824 */ /* 0x041fe400078e02ff */
[C---:B------:R-:W-:Y:S01]  /*3fc0*/  IMAD R5, R0.reuse, 0x59, RZ ;  /* 0x0000005900057824 */ /* 0x040fe200078e02ff */
[----:B------:R0:W-:Y:S04]  /*3fd0*/  STL [R1+0x104], R15 ;  /* 0x0001040f01007387 */ /* 0x0001e80000100800 */
[----:B------:R1:W-:Y:S01]  /*3fe0*/  STL [R1+0x100], R14 ;  /* 0x0001000e01007387 */ /* 0x0003e20000100800 */
[----:B0-----:R-:W-:-:S03]  /*3ff0*/  IMAD R15, R0, 0x82, RZ ;  /* 0x00000082000f7824 */ /* 0x001fc600078e02ff */
[----:B------:R0:W-:Y:S01]  /*4000*/  STL [R1+0x1dfc], R9 ;  /* 0x001dfc0901007387 */ /* 0x0001e20000100800 */
[----:B-1----:R-:W-:-:S05]  /*4010*/  IMAD R14, R0, 0x92, RZ ;  /* 0x00000092000e7824 */ /* 0x002fca00078e02ff */
[-C--:B------:R-:W-:Y:S01]  /*4020*/  IADD3 R14, P1, R14, R2.reuse, RZ ;  /* 0x000000020e0e7210 */ /* 0x080fe20007f3e0ff */
[----:B0-----:R-:W-:Y:S01]  /*4030*/  IMAD R9, R0, 0xb2, RZ ;  /* 0x000000b200097824 */ /* 0x001fe200078e02ff */
[----:B----4-:R0:W-:Y:S02]  /*4040*/  STL [R1+0xf8], R16 ;  /* 0x0000f81001007387 */ /* 0x0101e40000100800 */
[----:B0-----:R-:W-:-:S04]  /*4050*/  IADD3 R16, P0, R15, R2, RZ ;  /* 0x000000020f107210 */ /* 0x001fc80007f1e0ff */
[-C--:B------:R-:W-:Y:S02]  /*4060*/  LEA.HI.X.SX32 R17, R4, R3.reuse, 0x1, P0 ;  /* 0x0000000304117211 */ /* 0x080fe400000f0eff */
[----:B------:R-:W-:Y:S02]  /*4070*/  IADD3 R4, P0, R9, R2, RZ ;  /* 0x0000000209047210 */ /* 0x000fe40007f1e0ff */
[-C--:B------:R-:W-:Y:S01]  /*4080*/  LEA.HI.X.SX32 R15, R13, R3.reuse, 0x1, P1 ;  /* 0x000000030d0f7211 */ /* 0x080fe200008f0eff */
[----:B------:R-:W-:Y:S01]  /*4090*/  STL [R1+0xf0], R22 ;  /* 0x0000f01601007387 */ /* 0x000fe20000100800 */
[-C--:B------:R-:W-:Y:S02]  /*40a0*/  LEA.HI.X.SX32 R13, R6, R3.reuse, 0x1, P2 ;  /* 0x00000003060d7211 */ /* 0x080fe400010f0eff */
[----:B------:R-:W-:Y:S01]  /*40b0*/  LEA.HI.X.SX32 R5, R5, R3, 0x1, P0 ;  /* 0x0000000305057211 */ /* 0x000fe200000f0eff */
[----:B------:R0:W-:Y:S04]  /*40c0*/  STL [R1+0xe8], R21 ;  /* 0x0000e81501007387 */ /* 0x0001e80000100800 */
[----:B------:R1:W2:Y:S04]  /*40d0*/  LDG.E.U16 R23, [R14.64] ;  /* 0x000000060e177981 */ /* 0x0002a8000c1e1500 */
[----:B------:R4:W2:Y:S04]  /*40e0*/  LDG.E.U16 R28, [R12.64] ;  /* 0x000000060c1c7981 */ /* 0x0008a8000c1e1500 */
[----:B0-----:R0:W2:Y:S04]  /*40f0*/  LDG.E.U16 R21, [R16.64] ;  /* 0x0000000610157981 */ /* 0x0010a8000c1e1500 */
[----:B------:R5:W3:Y:S01]  /*4100*/  LDG.E.U16 R27, [R4.64] ;  /* 0x00000006041b7981 */ /* 0x000ae2000c1e1500 */
[----:B-1----:R-:W-:-:S02]  /*4110*/  IMAD R14, R0, 0xc2, RZ ;  /* 0x000000c2000e7824 */ /* 0x002fc400078e02ff */
[C---:B----4-:R-:W-:Y:S02]  /*4120*/  IMAD R12, R0.reuse, 0xd2, RZ ;  /* 0x000000d2000c7824 */ /* 0x050fe400078e02ff */
[----:B------:R-:W-:Y:S01]  /*4130*/  IMAD R9, R0, 0xe2, RZ ;  /* 0x000000e200097824 */ /* 0x000fe200078e02ff */
[-C--:B0-----:R-:W-:Y:S01]  /*4140*/  IADD3 R16, P0, R14, R2.reuse, RZ ;  /* 0x000000020e107210 */ /* 0x081fe20007f1e0ff */
[C---:B------:R-:W-:Y:S02]  /*4150*/  IMAD R18, R0.reuse, 0xf2, RZ ;  /* 0x000000f200127824 */ /* 0x040fe400078e02ff */
[----:B-----5:R-:W-:Y:S01]  /*4160*/  IMAD R4, R0, 0x61, RZ ;  /* 0x0000006100047824 */ /* 0x020fe200078e02ff */
[-C--:B------:R-:W-:Y:S01]  /*4170*/  IADD3 R14, P1, R12, R2.reuse, RZ ;  /* 0x000000020c0e7210 */ /* 0x080fe20007f3e0ff */
[C---:B------:R-:W-:Y:S01]  /*4180*/  IMAD R13, R0.reuse, 0x69, RZ ;  /* 0x00000069000d7824 */ /* 0x040fe200078e02ff */
[-C--:B------:R-:W-:Y:S01]  /*4190*/  IADD3 R12, P2, R9, R2.reuse, RZ ;  /* 0x00000002090c7210 */ /* 0x080fe20007f5e0ff */
[----:B------:R-:W-:Y:S01]  /*41a0*/  IMAD R6, R0, 0x71, RZ ;  /* 0x0000007100067824 */ /* 0x000fe200078e02ff */
[----:B------:R-:W-:Y:S01]  /*41b0*/  LEA.HI.X.SX32 R17, R4, R3, 0x1, P0 ;  /* 0x0000000304117211 */ /* 0x000fe200000f0eff */
[----:B------:R-:W-:Y:S01]  /*41c0*/  IMAD R5, R0, 0x79, RZ ;  /* 0x0000007900057824 */ /* 0x000fe200078e02ff */
[----:B------:R-:W-:-:S02]  /*41d0*/  IADD3 R4, P0, R18, R2, RZ ;  /* 0x0000000212047210 */ /* 0x000fc40007f1e0ff */
[-C--:B------:R-:W-:Y:S01]  /*41e0*/  LEA.HI.X.SX32 R15, R13, R3.reuse, 0x1, P1 ;  /* 0x000000030d0f7211 */ /* 0x080fe200008f0eff */
[----:B------:R0:W-:Y:S01]  /*41f0*/  STL [R1+0xe0], R20 ;  /* 0x0000e01401007387 */ /* 0x0001e20000100800 */
[-C--:B------:R-:W-:Y:S02]  /*4200*/  LEA.HI.X.SX32 R13, R6, R3.reuse, 0x1, P2 ;  /* 0x00000003060d7211 */ /* 0x080fe400010f0eff */
[----:B------:R-:W-:Y:S01]  /*4210*/  LEA.HI.X.SX32 R5, R5, R3, 0x1, P0 ;  /* 0x0000000305057211 */ /* 0x000fe200000f0eff */
[----:B------:R1:W-:Y:S04]  /*4220*/  STL [R1], R19 ;  /* 0x0000001301007387 */ /* 0x0003e80000100800 */
[----:B------:R4:W5:Y:S01]  /*4230*/  LDG.E.U16 R29, [R16.64] ;  /* 0x00000006101d7981 */ /* 0x000962000c1e1500 */
[----:B0-----:R-:W-:-:S03]  /*4240*/  IMAD R20, R0, 0x112, RZ ;  /* 0x0000011200147824 */ /* 0x001fc600078e02ff */
[----:B------:R0:W5:Y:S01]  /*4250*/  LDG.E.U16 R22, [R14.64] ;  /* 0x000000060e167981 */ /* 0x000162000c1e1500 */
[----:B-1----:R-:W-:-:S03]  /*4260*/  IMAD R19, R0, 0x102, RZ ;  /* 0x0000010200137824 */ /* 0x002fc600078e02ff */
[----:B------:R1:W5:Y:S04]  /*4270*/  LDG.E.U16 R24, [R12.64] ;  /* 0x000000060c187981 */ /* 0x000368000c1e1500 */
[----:B------:R1:W5:Y:S01]  /*4280*/  LDG.E.U16 R25, [R4.64] ;  /* 0x0000000604197981 */ /* 0x000362000c1e1500 */
[-C--:B----4-:R-:W-:Y:S02]  /*4290*/  IADD3 R16, P0, R19, R2.reuse, RZ ;  /* 0x0000000213107210 */ /* 0x090fe40007f1e0ff */
[----:B0-----:R-:W-:Y:S01]  /*42a0*/  IADD3 R14, P1, R20, R2, RZ ;  /* 0x00000002140e7210 */ /* 0x001fe20007f3e0ff */
[C---:B-1----:R-:W-:Y:S02]  /*42b0*/  IMAD R13, R0.reuse, 0x89, RZ ;  /* 0x00000089000d7824 */ /* 0x042fe400078e02ff */
[----:B------:R-:W-:-:S03]  /*42c0*/  IMAD R4, R0, 0x81, RZ ;  /* 0x0000008100047824 */ /* 0x000fc600078e02ff */
[-C--:B------:R-:W-:Y:S02]  /*42d0*/  LEA.HI.X.SX32 R15, R13, R3.reuse, 0x1, P1 ;  /* 0x000000030d0f7211 */ /* 0x080fe400008f0eff */
[----:B------:R-:W-:-:S03]  /*42e0*/  LEA.HI.X.SX32 R17, R4, R3, 0x1, P0 ;  /* 0x0000000304117211 */ /* 0x000fc600000f0eff */
[----:B------:R0:W4:Y:S04]  /*42f0*/  LDG.E.U16 R18, [R14.64] ;  /* 0x000000060e127981 */ /* 0x000128000c1e1500 */
[----:B--2---:R-:W-:Y:S04]  /*4300*/  STL [R1+0xdc], R21 ;  /* 0x0000dc1501007387 */ /* 0x004fe80000100800 */
[----:B------:R-:W-:Y:S04]  /*4310*/  STL [R1+0xd8], R23 ;  /* 0x0000d81701007387 */ /* 0x000fe80000100800 */
[----:B------:R-:W-:Y:S04]  /*4320*/  STL [R1+0xd4], R28 ;  /* 0x0000d41c01007387 */ /* 0x000fe80000100800 */
[----:B---3--:R1:W-:Y:S04]  /*4330*/  STL [R1+0xd0], R27 ;  /* 0x0000d01b01007387 */ /* 0x0083e80000100800 */
[----:B-1----:R1:W2:Y:S01]  /*4340*/  LDG.E.U16 R27, [R16.64] ;  /* 0x00000006101b7981 */ /* 0x0022a2000c1e1500 */
[----:B------:R-:W-:-:S02]  /*4350*/  IMAD R21, R0, 0x122, RZ ;  /* 0x0000012200157824 */ /* 0x000fc400078e02ff */
[C---:B------:R-:W-:Y:S02]  /*4360*/  IMAD R23, R0.reuse, 0x132, RZ ;  /* 0x0000013200177824 */ /* 0x040fe400078e02ff */
[C---:B------:R-:W-:Y:S01]  /*4370*/  IMAD R6, R0.reuse, 0x91, RZ ;  /* 0x0000009100067824 */ /* 0x040fe200078e02ff */
[-C--:B------:R-:W-:Y:S01]  /*4380*/  IADD3 R12, P2, R21, R2.reuse, RZ ;  /* 0x00000002150c7210 */ /* 0x080fe20007f5e0ff */
[----:B------:R-:W-:Y:S01]  /*4390*/  IMAD R5, R0, 0x99, RZ ;  /* 0x0000009900057824 */ /* 0x000fe200078e02ff */
[----:B------:R-:W-:Y:S01]  /*43a0*/  IADD3 R4, P0, R23, R2, RZ ;  /* 0x0000000217047210 */ /* 0x000fe20007f1e0ff */
[----:B-----5:R-:W-:Y:S01]  /*43b0*/  STL [R1+0xcc], R29 ;  /* 0x0000cc1d01007387 */ /* 0x020fe20000100800 */
[-C--:B------:R-:W-:Y:S02]  /*43c0*/  LEA.HI.X.SX32 R13, R6, R3.reuse, 0x1, P2 ;  /* 0x00000003060d7211 */ /* 0x080fe400010f0eff */
[----:B------:R-:W-:Y:S01]  /*43d0*/  LEA.HI.X.SX32 R5, R5, R3, 0x1, P0 ;  /* 0x0000000305057211 */ /* 0x000fe200000f0eff */
[----:B------:R3:W-:Y:S04]  /*43e0*/  STL [R1+0xc8], R22 ;  /* 0x0000c81601007387 */ /* 0x0007e80000100800 */
[----:B------:R5:W-:Y:S04]  /*43f0*/  STL [R1+0xc4], R24 ;  /* 0x0000c41801007387 */ /* 0x000be80000100800 */
[----:B------:R0:W-:Y:S01]  /*4400*/  STL [R1+0xc0], R25 ;  /* 0x0000c01901007387 */ /* 0x0001e20000100800 */
[----:B---3--:R-:W-:-:S03]  /*4410*/  IMAD R22, R0, 0x142, RZ ;  /* 0x0000014200167824 */ /* 0x008fc600078e02ff */
[----:B------:R3:W4:Y:S01]  /*4420*/  LDG.E.U16 R28, [R12.64] ;  /* 0x000000060c1c7981 */ /* 0x000722000c1e1500 */
[----:B-----5:R-:W-:-:S03]  /*4430*/  IMAD R24, R0, 0x152, RZ ;  /* 0x0000015200187824 */ /* 0x020fc600078e02ff */
[----:B------:R5:W4:Y:S01]  /*4440*/  LDG.E.U16 R29, [R4.64] ;  /* 0x00000006041d7981 */ /* 0x000b22000c1e1500 */
[----:B0-----:R-:W-:Y:S01]  /*4450*/  IMAD R25, R0, 0x162, RZ ;  /* 0x0000016200197824 */ /* 0x001fe200078e02ff */
[-C--:B-1----:R-:W-:Y:S01]  /*4460*/  IADD3 R16, P0, R22, R2.reuse, RZ ;  /* 0x0000000216107210 */ /* 0x082fe20007f1e0ff */
[----:B------:R-:W-:Y:S01]  /*4470*/  IMAD R6, R0, 0xb1, RZ ;  /* 0x000000b100067824 */ /* 0x000fe200078e02ff */
[-C--:B------:R-:W-:Y:S01]  /*4480*/  IADD3 R14, P1, R24, R2.reuse, RZ ;  /* 0x00000002180e7210 */ /* 0x080fe20007f3e0ff */
[C---:B---3--:R-:W-:Y:S01]  /*4490*/  IMAD R13, R0.reuse, 0xa9, RZ ;  /* 0x000000a9000d7824 */ /* 0x048fe200078e02ff */
[----:B------:R-:W-:Y:S01]  /*44a0*/  IADD3 R12, P2, R25, R2, RZ ;  /* 0x00000002190c7210 */ /* 0x000fe20007f5e0ff */
[----:B-----5:R-:W-:-:S03]  /*44b0*/  IMAD R4, R0, 0xa1, RZ ;  /* 0x000000a100047824 */ /* 0x020fc600078e02ff */
[-C--:B------:R-:W-:Y:S02]  /*44c0*/  LEA.HI.X.SX32 R15, R13, R3.reuse, 0x1, P1 ;  /* 0x000000030d0f7211 */ /* 0x080fe400008f0eff */
[-C--:B------:R-:W-:Y:S02]  /*44d0*/  LEA.HI.X.SX32 R13, R6, R3.reuse, 0x1, P2 ;  /* 0x00000003060d7211 */ /* 0x080fe400010f0eff */
[----:B------:R-:W-:Y:S01]  /*44e0*/  LEA.HI.X.SX32 R17, R4, R3, 0x1, P0 ;  /* 0x0000000304117211 */ /* 0x000fe200000f0eff */
[----:B------:R0:W3:Y:S04]  /*44f0*/  LDG.E.U16 R14, [R14.64] ;  /* 0x000000060e0e7981 */ /* 0x0000e8000c1e1500 */
[----:B0-----:R0:W5:Y:S04]  /*4500*/  LDG.E.U16 R15, [R12.64] ;  /* 0x000000060c0f7981 */ /* 0x001168000c1e1500 */
[----:B--2---:R-:W-:Y:S04]  /*4510*/  STL [R1+0xbc], R27 ;  /* 0x0000bc1b01007387 */ /* 0x004fe80000100800 */
[----:B----4-:R1:W-:Y:S04]  /*4520*/  STL [R1+0xb8], R18 ;  /* 0x0000b81201007387 */ /* 0x0103e80000100800 */
[----:B-1----:R1:W2:Y:S01]  /*4530*/  LDG.E.U16 R18, [R16.64] ;  /* 0x0000000610127981 */ /* 0x0022a2000c1e1500 */
[----:B------:R-:W-:-:S02]  /*4540*/  IMAD R27, R0, 0x172, RZ ;  /* 0x00000172001b7824 */ /* 0x000fc400078e02ff */
[----:B------:R-:W-:-:S03]  /*4550*/  IMAD R5, R0, 0xb9, RZ ;  /* 0x000000b900057824 */ /* 0x000fc600078e02ff */
[----:B------:R-:W-:-:S04]  /*4560*/  IADD3 R4, P0, R27, R2, RZ ;  /* 0x000000021b047210 */ /* 0x000fc80007f1e0ff */
[----:B------:R-:W-:Y:S01]  /*4570*/  LEA.HI.X.SX32 R5, R5, R3, 0x1, P0 ;  /* 0x0000000305057211 */ /* 0x000fe200000f0eff */
[----:B------:R4:W-:Y:S05]  /*4580*/  STL [R1+0xb4], R28 ;  /* 0x0000b41c01007387 */ /* 0x0009ea0000100800 */
[----:B------:R0:W3:Y:S01]  /*4590*/  LDG.E.U16 R5, [R4.64] ;  /* 0x0000000604057981 */ /* 0x0000e2000c1e1500 */
[----:B----4-:R-:W-:-:S03]  /*45a0*/  IMAD R28, R0, 0x182, RZ ;  /* 0x00000182001c7824 */ /* 0x010fc600078e02ff */
[----:B------:R4:W-:Y:S01]  /*45b0*/  STL [R1+0xb0], R29 ;  /* 0x0000b01d01007387 */ /* 0x0009e20000100800 */
[----:B0-----:R-:W-:Y:S01]  /*45c0*/  IMAD R4, R0, 0xc1, RZ ;  /* 0x000000c100047824 */ /* 0x001fe200078e02ff */
[----:B-1----:R-:W-:Y:S01]  /*45d0*/  IADD3 R16, P0, R28, R2, RZ ;  /* 0x000000021c107210 */ /* 0x002fe20007f1e0ff */
[----:B------:R-:W-:-:S03]  /*45e0*/  IMAD R12, R0, 0x1a2, RZ ;  /* 0x000001a2000c7824 */ /* 0x000fc600078e02ff */
[----:B------:R-:W-:Y:S01]  /*45f0*/  LEA.HI.X.SX32 R17, R4, R3, 0x1, P0 ;  /* 0x0000000304117211 */ /* 0x000fe200000f0eff */
[C---:B----4-:R-:W-:Y:S02]  /*4600*/  IMAD R29, R0.reuse, 0x192, RZ ;  /* 0x00000192001d7824 */ /* 0x050fe400078e02ff */
[----:B------:R-:W-:Y:S01]  /*4610*/  IMAD R13, R0, 0xc9, RZ ;  /* 0x000000c9000d7824 */ /* 0x000fe200078e02ff */
[-C--:B------:R-:W-:Y:S01]  /*4620*/  IADD3 R12, P2, R12, R2.reuse, RZ ;  /* 0x000000020c0c7210 */ /* 0x080fe20007f5e0ff */
[----:B------:R-:W-:Y:S01]  /*4630*/  IMAD R6, R0, 0xd1, RZ ;  /* 0x000000d100067824 */ /* 0x000fe200078e02ff */
[----:B------:R0:W4:Y:S04]  /*4640*/  LDG.E.U16 R16, [R16.64] ;  /* 0x0000000610107981 */ /* 0x000128000c1e1500 */
[----:B--2---:R-:W-:Y:S04]  /*4650*/  STL [R1+0xac], R18 ;  /* 0x0000ac1201007387 */ /* 0x004fe80000100800 */
[----:B-----5:R-:W-:Y:S04]  /*4660*/  STL [R1+0xa4], R15 ;  /* 0x0000a40f01007387 */ /* 0x020fe80000100800 */
[----:B---3--:R1:W-:Y:S02]  /*4670*/  STL [R1+0xa8], R14 ;  /* 0x0000a80e01007387 */ /* 0x0083e40000100800 */
[----:B-1----:R-:W-:-:S04]  /*4680*/  IADD3 R14, P1, R29, R2, RZ ;  /* 0x000000021d0e7210 */ /* 0x002fc80007f3e0ff */
[-C--:B------:R-:W-:Y:S02]  /*4690*/  LEA.HI.X.SX32 R15, R13, R3.reuse, 0x1, P1 ;  /* 0x000000030d0f7211 */ /* 0x080fe400008f0eff */
[----:B------:R-:W-:-:S03]  /*46a0*/  LEA.HI.X.SX32 R13, R6, R3, 0x1, P2 ;  /* 0x00000003060d7211 */ /* 0x000fc600010f0eff */
[----:B------:R-:W2:Y:S04]  /*46b0*/  LDG.E.U16 R14, [R14.64] ;  /* 0x000000060e0e7981 */ /* 0x000ea8000c1e1500 */
[----:B0-----:R0:W3:Y:S01]  /*46c0*/  LDG.E.U16 R17, [R12.64] ;  /* 0x000000060c117981 */ /* 0x0010e2000c1e1500 */
[----:B------:R-:W-:-:S03]  /*46d0*/  IMAD R18, R0, 0x1b2, RZ ;  /* 0x000001b200127824 */ /* 0x000fc600078e02ff */
[----:B------:R1:W-:Y:S02]  /*46e0*/  STL [R1+0xa0], R5 ;  /* 0x0000a00501007387 */ /* 0x0003e40000100800 */
[----:B------:R-:W-:Y:S01]  /*46f0*/  IADD3 R4, P0, R18, R2, RZ ;  /* 0x0000000212047210 */ /* 0x000fe20007f1e0ff */
[C---:B-1----:R-:W-:Y:S02]  /*4700*/  IMAD R5, R0.reuse, 0xd9, RZ ;  /* 0x000000d900057824 */ /* 0x042fe400078e02ff */
[----:B0-----:R-:W-:-:S03]  /*4710*/  IMAD R12, R0, 0x1c2, RZ ;  /* 0x000001c2000c7824 */ /* 0x001fc600078e02ff */
[----:B------:R-:W-:Y:S01]  /*4720*/  LEA.HI.X.SX32 R5, R5, R3, 0x1, P0 ;  /* 0x0000000305057211 */ /* 0x000fe200000f0eff */
[----:B----4-:R0:W-:Y:S04]  /*4730*/  STL [R1+0x9c], R16 ;  /* 0x00009c1001007387 */ /* 0x0101e80000100800 */
[----:B------:R1:W4:Y:S01]  /*4740*/  LDG.E.U16 R18, [R4.64] ;  /* 0x0000000604127981 */ /* 0x000322000c1e1500 */
[C---:B------:R-:W-:Y:S02]  /*4750*/  IMAD R6, R0.reuse, 0xe9, RZ ;  /* 0x000000e900067824 */ /* 0x040fe400078e02ff */
[C---:B0-----:R-:W-:Y:S02]  /*4760*/  IMAD R16, R0.reuse, 0x1d2, RZ ;  /* 0x000001d200107824 */ /* 0x041fe400078e02ff */
[----:B-1----:R-:W-:Y:S01]  /*4770*/  IMAD R5, R0, 0xe1, RZ ;  /* 0x000000e100057824 */ /* 0x002fe200078e02ff */
[----:B------:R-:W-:-:S02]  /*4780*/  IADD3 R4, P0, R12, R2, RZ ;  /* 0x000000020c047210 */ /* 0x000fc40007f1e0ff */
[----:B------:R-:W-:Y:S02]  /*4790*/  IADD3 R16, P1, R16, R2, RZ ;  /* 0x0000000210107210 */ /* 0x000fe40007f3e0ff */
[-C--:B------:R-:W-:Y:S01]  /*47a0*/  LEA.HI.X.SX32 R5, R5, R3.reuse, 0x1, P0 ;  /* 0x0000000305057211 */ /* 0x080fe200000f0eff */
[----:B--2---:R-:W-:Y:S04]  /*47b0*/  STL [R1+0x98], R14 ;  /* 0x0000980e01007387 */ /* 0x004fe80000100800 */
[----:B---3--:R0:W-:Y:S02]  /*47c0*/  STL [R1+0x94], R17 ;  /* 0x0000941101007387 */ /* 0x0081e40000100800 */
[----:B0-----:R-:W-:Y:S02]  /*47d0*/  LEA.HI.X.SX32 R17, R6, R3, 0x1, P1 ;  /* 0x0000000306117211 */ /* 0x001fe400008f0eff */
[----:B------:R0:W2:Y:S01]  /*47e0*/  LDG.E.U16 R6, [R4.64] ;  /* 0x0000000604067981 */ /* 0x0000a2000c1e1500 */
[----:B------:R-:W-:-:S02]  /*47f0*/  IMAD R14, R0, 0x1e2, RZ ;  /* 0x000001e2000e7824 */ /* 0x000fc400078e02ff */
[----:B------:R-:W-:-:S03]  /*4800*/  IMAD R15, R0, 0xf1, RZ ;  /* 0x000000f1000f7824 */ /* 0x000fc600078e02ff */
[----:B------:R-:W-:-:S04]  /*4810*/  IADD3 R14, P2, R14, R2, RZ ;  /* 0x000000020e0e7210 */ /* 0x000fc80007f5e0ff */
[----:B------:R-:W-:Y:S01]  /*4820*/  LEA.HI.X.SX32 R15, R15, R3, 0x1, P2 ;  /* 0x000000030f0f7211 */ /* 0x000fe200010f0eff */
[----:B----4-:R1:W-:Y:S01]  /*4830*/  STL [R1+0x90], R18 ;  /* 0x0000901201007387 */ /* 0x0103e20000100800 */
[C---:B------:R-:W-:Y:S02]  /*4840*/  IMAD R12, R0.reuse, 0x1f2, RZ ;  /* 0x000001f2000c7824 */ /* 0x040fe400078e02ff */
[----:B------:R-:W-:-:S03]  /*4850*/  IMAD R13, R0, 0xf9, RZ ;  /* 0x000000f9000d7824 */ /* 0x000fc600078e02ff */
[----:B------:R-:W-:Y:S01]  /*4860*/  IADD3 R12, P3, R12, R2, RZ ;  /* 0x000000020c0c7210 */ /* 0x000fe20007f7e0ff */
[----:B-1----:R-:W-:-:S03]  /*4870*/  IMAD.SHL.U32 R18, R0, 0x2, RZ ;  /* 0x0000000200127824 */ /* 0x002fc600078e00ff */
[----:B------:R-:W-:Y:S02]  /*4880*/  LEA.HI.X.SX32 R13, R13, R3, 0x1, P3 ;  /* 0x000000030d0d7211 */ /* 0x000fe400018f0eff */
[----:B0-----:R-:W-:-:S04]  /*4890*/  IADD3 R4, P0, R18, R2, RZ ;  /* 0x0000000212047210 */ /* 0x001fc80007f1e0ff */
[----:B------:R-:W3:Y:S04]  /*48a0*/  LDG.E.U16 R13, [R12.64] ;  /* 0x000000060c0d7981 */ /* 0x000ee8000c1e1500 */
[----:B--2---:R0:W-:Y:S04]  /*48b0*/  STL [R1+0x8c], R6 ;  /* 0x00008c0601007387 */ /* 0x0041e80000100800 */
[----:B0-----:R0:W2:Y:S04]  /*48c0*/  LDG.E.U16 R6, [R16.64] ;  /* 0x0000000610067981 */ /* 0x0010a8000c1e1500 */
[----:B0-----:R0:W4:Y:S01]  /*48d0*/  LDG.E.U16 R17, [R14.64] ;  /* 0x000000060e117981 */ /* 0x001122000c1e1500 */
[----:B------:R-:W-:-:S05]  /*48e0*/  LEA.HI.X.SX32 R5, R0, R3, 0x1, P0 ;  /* 0x0000000300057211 */ /* 0x000fca00000f0eff */
[----:B0-----:R0:W5:Y:S01]  /*48f0*/  LDG.E.U16 R14, [R4.64] ;  /* 0x00000006040e7981 */ /* 0x001162000c1e1500 */
[----:B------:R-:W-:-:S05]  /*4900*/  IMAD R16, R0, 0x204, RZ ;  /* 0x0000020400107824 */ /* 0x000fca00078e02ff */
[-C--:B------:R-:W-:Y:S02]  /*4910*/  IADD3 R16, P1, R16, R2.reuse, RZ ;  /* 0x0000000210107210 */ /* 0x080fe40007f3e0ff */
[----:B0-----:R-:W-:-:S04]  /*4920*/  LEA R4, P0, R0, R2, 0x2 ;  /* 0x0000000200047211 */ /* 0x001fc800078010ff */
[-C--:B------:R-:W-:Y:S01]  /*4930*/  LEA.HI.X.SX32 R5, R18, R3.reuse, 0x1, P0 ;  /* 0x0000000312057211 */ /* 0x080fe200000f0eff */
[----:B--2---:R-:W-:Y:S04]  /*4940*/  STL [R1+0x84], R6 ;  /* 0x0000840601007387 */ /* 0x004fe80000100800 */
[----:B----4-:R0:W-:Y:S02]  /*4950*/  STL [R1+0x80], R17 ;  /* 0x0000801101007387 */ /* 0x0101e40000100800 */
[----:B0-----:R-:W-:Y:S02]  /*4960*/  LEA.HI.X.SX32 R17, R19, R3, 0x1, P1 ;  /* 0x0000000313117211 */ /* 0x001fe400008f0eff */
[----:B------:R0:W2:Y:S01]  /*4970*/  LDG.E.U16 R19, [R4.64] ;  /* 0x0000000604137981 */ /* 0x0000a2000c1e1500 */
[----:B------:R-:W-:-:S02]  /*4980*/  IMAD R6, R0, 0x10a, RZ ;  /* 0x0000010a00067824 */ /* 0x000fc400078e02ff */
[C---:B------:R-:W-:Y:S01]  /*4990*/  IMAD R15, R0.reuse, 0x85, RZ ;  /* 0x00000085000f7824 */ /* 0x040fe200078e02ff */
[----:B---3--:R1:W-:Y:S01]  /*49a0*/  STL [R1+0x7c], R13 ;  /* 0x00007c0d01007387 */ /* 0x0083e20000100800 */
[----:B------:R-:W-:-:S03]  /*49b0*/  IMAD R12, R0, 0x214, RZ ;  /* 0x00000214000c7824 */ /* 0x000fc600078e02ff */
[----:B-----5:R3:W-:Y:S02]  /*49c0*/  STL [R1+0x88], R14 ;  /* 0x0000880e01007387 */ /* 0x0207e40000100800 */
[-C--:B------:R-:W-:Y:S02]  /*49d0*/  IADD3 R12, P2, R12, R2.reuse, RZ ;  /* 0x000000020c0c7210 */ /* 0x080fe40007f5e0ff */
[----:B------:R4:W5:Y:S01]  /*49e0*/  LDG.E.U16 R18, [R16.64] ;  /* 0x0000000610127981 */ /* 0x000962000c1e1500 */
[----:B-1----:R-:W-:Y:S01]  /*49f0*/  IMAD R13, R0, 0x224, RZ ;  /* 0x00000224000d7824 */ /* 0x002fe200078e02ff */
[----:B---3--:R-:W-:-:S04]  /*4a00*/  IADD3 R14, P0, R6, R2, RZ ;  /* 0x00000002060e7210 */ /* 0x008fc80007f1e0ff */
[-C--:B------:R-:W-:Y:S02]  /*4a10*/  LEA.HI.X.SX32 R15, R15, R3.reuse, 0x1, P0 ;  /* 0x000000030f0f7211 */ /* 0x080fe400000f0eff */
[----:B0-----:R-:W-:Y:S02]  /*4a20*/  IADD3 R4, P1, R13, R2, RZ ;  /* 0x000000020d047210 */ /* 0x001fe40007f3e0ff */
[-C--:B------:R-:W-:Y:S01]  /*4a30*/  LEA.HI.X.SX32 R13, R6, R3.reuse, 0x1, P2 ;  /* 0x00000003060d7211 */ /* 0x080fe200010f0eff */
[----:B----4-:R0:W3:Y:S01]  /*4a40*/  LDG.E.U16 R17, [R14.64] ;  /* 0x000000060e117981 */ /* 0x0100e2000c1e1500 */
[----:B------:R-:W-:-:S03]  /*4a50*/  LEA.HI.X.SX32 R5, R20, R3, 0x1, P1 ;  /* 0x0000000314057211 */ /* 0x000fc600008f0eff */
[----:B------:R1:W3:Y:S04]  /*4a60*/  LDG.E.U16 R20, [R12.64] ;  /* 0x000000060c147981 */ /* 0x0002e8000c1e1500 */
[----:B--2---:R2:W-:Y:S04]  /*4a70*/  STL [R1+0x78], R19 ;  /* 0x0000781301007387 */ /* 0x0045e80000100800 */
[----:B--2---:R2:W4:Y:S01]  /*4a80*/  LDG.E.U16 R19, [R4.64] ;  /* 0x0000000604137981 */ /* 0x004522000c1e1500 */
[C---:B------:R-:W-:Y:S02]  /*4a90*/  IMAD R6, R0.reuse, 0x11a, RZ ;  /* 0x0000011a00067824 */ /* 0x040fe400078e02ff */
[----:B------:R-:W-:-:S03]  /*4aa0*/  IMAD R16, R0, 0x234, RZ ;  /* 0x0000023400107824 */ /* 0x000fc600078e02ff */
[-C--:B0-----:R-:W-:Y:S02]  /*4ab0*/  IADD3 R14, P0, R6, R2.reuse, RZ ;  /* 0x00000002060e7210 */ /* 0x081fe40007f1e0ff */
[----:B------:R-:W-:Y:S01]  /*4ac0*/  IADD3 R16, P1, R16, R2, RZ ;  /* 0x0000000210107210 */ /* 0x000fe20007f3e0ff */
[C---:B--2---:R-:W-:Y:S01]  /*4ad0*/  IMAD R4, R0.reuse, 0x8d, RZ ;  /* 0x0000008d00047824 */ /* 0x044fe200078e02ff */
[----:B-----5:R0:W-:Y:S01]  /*4ae0*/  STL [R1+0x74], R18 ;  /* 0x0000741201007387 */ /* 0x0201e20000100800 */
[----:B-1----:R-:W-:-:S03]  /*4af0*/  IMAD R12, R0, 0x244, RZ ;  /* 0x00000244000c7824 */ /* 0x002fc600078e02ff */
[----:B------:R-:W-:Y:S01]  /*4b00*/  LEA.HI.X.SX32 R15, R4, R3, 0x1, P0 ;  /* 0x00000003040f7211 */ /* 0x000fe200000f0eff */
[----:B---3--:R1:W-:Y:S01]  /*4b10*/  STL [R1+0x724], R17 ;  /* 0x0007241101007387 */ /* 0x0083e20000100800 */
[----:B0-----:R-:W-:-:S03]  /*4b20*/  IMAD R18, R0, 0x12a, RZ ;  /* 0x0000012a00127824 */ /* 0x001fc600078e02ff */
[----:B------:R-:W2:Y:S01]  /*4b30*/  LDG.E.U16 R14, [R14.64] ;  /* 0x000000060e0e7981 */ /* 0x000ea2000c1e1500 */
[----:B-1----:R-:W-:-:S03]  /*4b40*/  LEA.HI.X.SX32 R17, R6, R3, 0x1, P1 ;  /* 0x0000000306117211 */ /* 0x002fc600008f0eff */
[----:B------:R0:W-:Y:S01]  /*4b50*/  STL [R1+0x70], R20 ;  /* 0x0000701401007387 */ /* 0x0001e20000100800 */
[-C--:B------:R-:W-:Y:S01]  /*4b60*/  IADD3 R12, P2, R12, R2.reuse, RZ ;  /* 0x000000020c0c7210 */ /* 0x080fe20007f5e0ff */
[----:B------:R-:W-:Y:S01]  /*4b70*/  IMAD R5, R0, 0x95, RZ ;  /* 0x0000009500057824 */ /* 0x000fe200078e02ff */
[----:B------:R-:W-:Y:S02]  /*4b80*/  IADD3 R4, P0, R18, R2, RZ ;  /* 0x0000000212047210 */ /* 0x000fe40007f1e0ff */
[-C--:B------:R-:W-:Y:S01]  /*4b90*/  LEA.HI.X.SX32 R13, R21, R3.reuse, 0x1, P2 ;  /* 0x00000003150d7211 */ /* 0x080fe200010f0eff */
[----:B0-----:R0:W3:Y:S01]  /*4ba0*/  LDG.E.U16 R20, [R16.64] ;  /* 0x0000000610147981 */ /* 0x0010e2000c1e1500 */
[----:B------:R-:W-:-:S05]  /*4bb0*/  LEA.HI.X.SX32 R5, R5, R3, 0x1, P0 ;  /* 0x0000000305057211 */ /* 0x000fca00000f0eff */
[----:B------:R1:W5:Y:S04]  /*4bc0*/  LDG.E.U16 R21, [R4.64] ;  /* 0x0000000604157981 */ /* 0x000368000c1e1500 */
[----:B----4-:R4:W-:Y:S04]  /*4bd0*/  STL [R1+0x6c], R19 ;  /* 0x00006c1301007387 */ /* 0x0109e80000100800 */
[----:B----4-:R4:W5:Y:S01]  /*4be0*/  LDG.E.U16 R19, [R12.64] ;  /* 0x000000060c137981 */ /* 0x010962000c1e1500 */
[C---:B------:R-:W-:Y:S02]  /*4bf0*/  IMAD R6, R0.reuse, 0x254, RZ ;  /* 0x0000025400067824 */ /* 0x040fe400078e02ff */
[----:B0-----:R-:W-:-:S03]  /*4c00*/  IMAD R16, R0, 0x264, RZ ;  /* 0x0000026400107824 */ /* 0x001fc600078e02ff */
[-C--:B-1----:R-:W-:Y:S02]  /*4c10*/  IADD3 R4, P0, R6, R2.reuse, RZ ;  /* 0x0000000206047210 */ /* 0x082fe40007f1e0ff */
[----:B------:R-:W-:Y:S02]  /*4c20*/  IADD3 R16, P1, R16, R2, RZ ;  /* 0x0000000210107210 */ /* 0x000fe40007f3e0ff */
[-C--:B------:R-:W-:Y:S01]  /*4c30*/  LEA.HI.X.SX32 R5, R18, R3.reuse, 0x1, P0 ;  /* 0x0000000312057211 */ /* 0x080fe200000f0eff */
[C---:B------:R-:W-:Y:S01]  /*4c40*/  IMAD R6, R0.reuse, 0x13a, RZ ;  /* 0x0000013a00067824 */ /* 0x040fe200078e02ff */
[----:B------:R-:W-:Y:S01]  /*4c50*/  LEA.HI.X.SX32 R17, R23, R3, 0x1, P1 ;  /* 0x0000000317117211 */ /* 0x000fe200008f0eff */
[C---:B----4-:R-:W-:Y:S01]  /*4c60*/  IMAD R12, R0.reuse, 0x274, RZ ;  /* 0x00000274000c7824 */ /* 0x050fe200078e02ff */
[----:B--2---:R0:W-:Y:S01]  /*4c70*/  STL [R1+0x720], R14 ;  /* 0x0007200e01007387 */ /* 0x0041e20000100800 */
[----:B------:R-:W-:-:S03]  /*4c80*/  IMAD R15, R0, 0x9d, RZ ;  /* 0x0000009d000f7824 */ /* 0x000fc600078e02ff */
[----:B------:R1:W2:Y:S01]  /*4c90*/  LDG.E.U16 R18, [R4.64] ;  /* 0x0000000604127981 */ /* 0x0002a2000c1e1500 */
[----:B------:R-:W-:Y:S01]  /*4ca0*/  IMAD R13, R0, 0x284, RZ ;  /* 0x00000284000d7824 */ /* 0x000fe200078e02ff */
[-C--:B------:R-:W-:Y:S02]  /*4cb0*/  IADD3 R12, P2, R12, R2.reuse, RZ ;  /* 0x000000020c0c7210 */ /* 0x080fe40007f5e0ff */
[CC--:B0-----:R-:W-:Y:S01]  /*4cc0*/  IADD3 R14, P0, R6.reuse, R2.reuse, RZ ;  /* 0x00000002060e7210 */ /* 0x0c1fe20007f1e0ff */
[----:B---3--:R0:W-:Y:S01]  /*4cd0*/  STL [R1+0x68], R20 ;  /* 0x0000681401007387 */ /* 0x0081e20000100800 */
[----:B-1----:R-:W-:Y:S02]  /*4ce0*/  IADD3 R4, P1, R13, R2, RZ ;  /* 0x000000020d047210 */ /* 0x002fe40007f3e0ff */
[-C--:B------:R-:W-:Y:S01]  /*4cf0*/  LEA.HI.X.SX32 R15, R15, R3.reuse, 0x1, P0 ;  /* 0x000000030f0f7211 */ /* 0x080fe200000f0eff */
[----:B0-----:R0:W3:Y:S01]  /*4d00*/  LDG.E.U16 R20, [R16.64] ;  /* 0x0000000610147981 */ /* 0x0010e2000c1e1500 */
[----:B------:R-:W-:-:S03]  /*4d10*/  LEA.HI.X.SX32 R13, R6, R3, 0x1, P2 ;  /* 0x00000003060d7211 */ /* 0x000fc600010f0eff */
[----:B-----5:R1:W-:Y:S04]  /*4d20*/  STL [R1+0x64], R19 ;  /* 0x0000641301007387 */ /* 0x0203e80000100800 */
[----:B------:R4:W-:Y:S04]  /*4d30*/  STL [R1+0x718], R21 ;  /* 0x0007181501007387 */ /* 0x0009e80000100800 */
[----:B-1----:R1:W5:Y:S04]  /*4d40*/  LDG.E.U16 R19, [R14.64] ;  /* 0x000000060e137981 */ /* 0x002368000c1e1500 */
[----:B----4-:R4:W5:Y:S01]  /*4d50*/  LDG.E.U16 R21, [R12.64] ;  /* 0x000000060c157981 */ /* 0x010962000c1e1500 */
[----:B------:R-:W-:Y:S01]  /*4d60*/  LEA.HI.X.SX32 R5, R22, R3, 0x1, P1 ;  /* 0x0000000316057211 */ /* 0x000fe200008f0eff */
[----:B------:R-:W-:-:S02]  /*4d70*/  IMAD R6, R0, 0x14a, RZ ;  /* 0x0000014a00067824 */ /* 0x000fc400078e02ff */
[----:B0-----:R-:W-:Y:S02]  /*4d80*/  IMAD R16, R0, 0x294, RZ ;  /* 0x0000029400107824 */ /* 0x001fe400078e02ff */
[----:B------:R0:W5:Y:S01]  /*4d90*/  LDG.E.U16 R23, [R4.64] ;  /* 0x0000000604177981 */ /* 0x000162000c1e1500 */
[-C--:B-1----:R-:W-:Y:S02]  /*4da0*/  IADD3 R14, P0, R6, R2.reuse, RZ ;  /* 0x00000002060e7210 */ /* 0x082fe40007f1e0ff */
[----:B------:R-:W-:Y:S01]  /*4db0*/  IADD3 R16, P1, R16, R2, RZ ;  /* 0x0000000210107210 */ /* 0x000fe20007f3e0ff */
[----:B0-----:R-:W-:-:S03]  /*4dc0*/  IMAD R4, R0, 0xa5, RZ ;  /* 0x000000a500047824 */ /* 0x001fc600078e02ff */
[-C--:B------:R-:W-:Y:S01]  /*4dd0*/  LEA.HI.X.SX32 R17, R6, R3.reuse, 0x1, P1 ;  /* 0x0000000306117211 */ /* 0x080fe200008f0eff */
[----:B----4-:R-:W-:Y:S01]  /*4de0*/  IMAD R12, R0, 0x2a4, RZ ;  /* 0x000002a4000c7824 */ /* 0x010fe200078e02ff */
[----:B--2---:R0:W-:Y:S01]  /*4df0*/  STL [R1+0x60], R18 ;  /* 0x0000601201007387 */ /* 0x0041e20000100800 */
[----:B------:R-:W-:Y:S01]  /*4e00*/  LEA.HI.X.SX32 R15, R4, R3, 0x1, P0 ;  /* 0x00000003040f7211 */ /* 0x000fe200000f0eff */
[----:B------:R-:W-:Y:S02]  /*4e10*/  IMAD R5, R0, 0xad, RZ ;  /* 0x000000ad00057824 */ /* 0x000fe400078e02ff */
[----:B---3--:R1:W-:Y:S01]  /*4e20*/  STL [R1+0x5c], R20 ;  /* 0x00005c1401007387 */ /* 0x0083e20000100800 */
[----:B------:R-:W-:-:S03]  /*4e30*/  IADD3 R12, P2, R12, R2, RZ ;  /* 0x000000020c0c7210 */ /* 0x000fc60007f5e0ff */
[----:B------:R2:W3:Y:S01]  /*4e40*/  LDG.E.U16 R22, [R14.64] ;  /* 0x000000060e167981 */ /* 0x0004e2000c1e1500 */
[----:B0-----:R-:W-:-:S03]  /*4e50*/  IMAD R18, R0, 0x15a, RZ ;  /* 0x0000015a00127824 */ /* 0x001fc600078e02ff */
[----:B-1----:R0:W3:Y:S02]  /*4e60*/  LDG.E.U16 R20, [R16.64] ;  /* 0x0000000610147981 */ /* 0x0020e4000c1e1500 */
[----:B------:R-:W-:Y:S02]  /*4e70*/  IADD3 R4, P0, R18, R2, RZ ;  /* 0x0000000212047210 */ /* 0x000fe40007f1e0ff */
[-C--:B------:R-:W-:Y:S02]  /*4e80*/  LEA.HI.X.SX32 R13, R24, R3.reuse, 0x1, P2 ;  /* 0x00000003180d7211 */ /* 0x080fe400010f0eff */
[----:B------:R-:W-:Y:S01]  /*4e90*/  LEA.HI.X.SX32 R5, R5, R3, 0x1, P0 ;  /* 0x0000000305057211 */ /* 0x000fe200000f0eff */
[C---:B------:R-:W-:Y:S02]  /*4ea0*/  IMAD R6, R0.reuse, 0x2b4, RZ ;  /* 0x000002b400067824 */ /* 0x040fe400078e02ff */
[----:B0-----:R-:W-:-:S05]  /*4eb0*/  IMAD R16, R0, 0x2c4, RZ ;  /* 0x000002c400107824 */ /* 0x001fca00078e02ff */
[----:B------:R-:W-:-:S04]  /*4ec0*/  IADD3 R16, P1, R16, R2, RZ ;  /* 0x0000000210107210 */ /* 0x000fc80007f3e0ff */
[----:B------:R-:W-:-:S05]  /*4ed0*/  LEA.HI.X.SX32 R17, R25, R3, 0x1, P1 ;  /* 0x0000000319117211 */ /* 0x000fca00008f0eff */
[----:B------:R0:W3:Y:S04]  /*4ee0*/  LDG.E.U16 R24, [R16.64] ;  /* 0x0000000610187981 */ /* 0x0000e8000c1e1500 */
[----:B-----5:R1:W-:Y:S04]  /*4ef0*/  STL [R1+0x714], R19 ;  /* 0x0007141301007387 */ /* 0x0203e80000100800 */
[----:B------:R5:W-:Y:S04]  /*4f00*/  STL [R1+0x58], R21 ;  /* 0x0000581501007387 */ /* 0x000be80000100800 */
[----:B-1----:R1:W4:Y:S04]  /*4f10*/  LDG.E.U16 R19, [R12.64] ;  /* 0x000000060c137981 */ /* 0x002328000c1e1500 */
[----:B-----5:R5:W4:Y:S02]  /*4f20*/  LDG.E.U16 R21, [R4.64] ;  /* 0x0000000604157981 */ /* 0x020b24000c1e1500 */
[----:B-----5:R-:W-:-:S04]  /*4f30*/  IADD3 R4, P0, R6, R2, RZ ;  /* 0x0000000206047210 */ /* 0x020fc80007f1e0ff */
[----:B------:R-:W-:-:S05]  /*4f40*/  LEA.HI.X.SX32 R5, R18, R3, 0x1, P0 ;  /* 0x0000000312057211 */ /* 0x000fca00000f0eff */
[----:B------:R5:W4:Y:S01]  /*4f50*/  LDG.E.U16 R25, [R4.64] ;  /* 0x0000000604197981 */ /* 0x000b22000c1e1500 */
[C---:B------:R-:W-:Y:S02]  /*4f60*/  IMAD R6, R0.reuse, 0x16a, RZ ;  /* 0x0000016a00067824 */ /* 0x040fe400078e02ff */
[C---:B-1----:R-:W-:Y:S02]  /*4f70*/  IMAD R12, R0.reuse, 0x2d4, RZ ;  /* 0x000002d4000c7824 */ /* 0x042fe400078e02ff */
[----:B------:R-:W-:Y:S01]  /*4f80*/  IMAD R13, R0, 0x2e4, RZ ;  /* 0x000002e4000d7824 */ /* 0x000fe200078e02ff */
[-C--:B--2---:R-:W-:Y:S01]  /*4f90*/  IADD3 R14, P0, R6, R2.reuse, RZ ;  /* 0x00000002060e7210 */ /* 0x084fe20007f1e0ff */
[----:B------:R-:W-:Y:S01]  /*4fa0*/  IMAD R15, R0, 0xb5, RZ ;  /* 0x000000b5000f7824 */ /* 0x000fe200078e02ff */
[-C--:B------:R-:W-:Y:S02]  /*4fb0*/  IADD3 R12, P2, R12, R2.reuse, RZ ;  /* 0x000000020c0c7210 */ /* 0x080fe40007f5e0ff */
[----:B-----5:R-:W-:-:S02]  /*4fc0*/  IADD3 R4, P1, R13, R2, RZ ;  /* 0x000000020d047210 */ /* 0x020fc40007f3e0ff */
[-C--:B------:R-:W-:Y:S02]  /*4fd0*/  LEA.HI.X.SX32 R15, R15, R3.reuse, 0x1, P0 ;  /* 0x000000030f0f7211 */ /* 0x080fe400000f0eff */
[-C--:B------:R-:W-:Y:S02]  /*4fe0*/  LEA.HI.X.SX32 R13, R6, R3.reuse, 0x1, P2 ;  /* 0x00000003060d7211 */ /* 0x080fe400010f0eff */
[----:B------:R-:W-:Y:S01]  /*4ff0*/  LEA.HI.X.SX32 R5, R27, R3, 0x1, P1 ;  /* 0x000000031b057211 */ /* 0x000fe200008f0eff */
[----:B------:R1:W-:Y:S01]  /*5000*/  STL [R1+0x54], R23 ;  /* 0x0000541701007387 */ /* 0x0003e20000100800 */
[----:B------:R-:W-:-:S03]  /*5010*/  IMAD R6, R0, 0x17a, RZ ;  /* 0x0000017a00067824 */ /* 0x000fc600078e02ff */
[----:B---3--:R2:W-:Y:S04]  /*5020*/  STL [R1+0x710], R22 ;  /* 0x0007101601007387 */ /* 0x0085e80000100800 */
[----:B------:R3:W-:Y:S04]  /*5030*/  STL [R1+0x50], R20 ;  /* 0x0000501401007387 */ /* 0x0007e80000100800 */
[----:B-1----:R1:W5:Y:S04]  /*5040*/  LDG.E.U16 R23, [R14.64] ;  /* 0x000000060e177981 */ /* 0x002368000c1e1500 */
[----:B--2---:R2:W5:Y:S04]  /*5050*/  LDG.E.U16 R22, [R12.64] ;  /* 0x000000060c167981 */ /* 0x004568000c1e1500 */
[----:B---3--:R3:W5:Y:S01]  /*5060*/  LDG.E.U16 R20, [R4.64] ;  /* 0x0000000604147981 */ /* 0x008762000c1e1500 */
[----:B0-----:R-:W-:Y:S01]  /*5070*/  IMAD R16, R0, 0x2f4, RZ ;  /* 0x000002f400107824 */ /* 0x001fe200078e02ff */
[----:B--2---:R-:W-:Y:S01]  /*5080*/  IADD3 R12, P0, R6, R2, RZ ;  /* 0x00000002060c7210 */ /* 0x004fe20007f1e0ff */
[----:B---3--:R-:W-:-:S03]  /*5090*/  IMAD R4, R0, 0xbd, RZ ;  /* 0x000000bd00047824 */ /* 0x008fc600078e02ff */
[----:B------:R-:W-:Y:S01]  /*50a0*/  IADD3 R16, P1, R16, R2, RZ ;  /* 0x0000000210107210 */ /* 0x000fe20007f3e0ff */
[----:B-1----:R-:W-:Y:S01]  /*50b0*/  IMAD R14, R0, 0x304, RZ ;  /* 0x00000304000e7824 */ /* 0x002fe200078e02ff */
[----:B------:R-:W-:Y:S01]  /*50c0*/  LEA.HI.X.SX32 R13, R4, R3, 0x1, P0 ;  /* 0x00000003040d7211 */ /* 0x000fe200000f0eff */
[----:B------:R-:W-:-:S03]  /*50d0*/  IMAD R18, R0, 0x18a, RZ ;  /* 0x0000018a00127824 */ /* 0x000fc600078e02ff */
[-C--:B------:R-:W-:Y:S01]  /*50e0*/  IADD3 R14, P2, R14, R2.reuse, RZ ;  /* 0x000000020e0e7210 */ /* 0x080fe20007f5e0ff */
[----:B------:R-:W-:Y:S01]  /*50f0*/  IMAD R5, R0, 0x314, RZ ;  /* 0x0000031400057824 */ /* 0x000fe200078e02ff */
[-C--:B------:R-:W-:Y:S02]  /*5100*/  LEA.HI.X.SX32 R17, R6, R3.reuse, 0x1, P1 ;  /* 0x0000000306117211 */ /* 0x080fe400008f0eff */
[----:B------:R-:W-:Y:S02]  /*5110*/  IADD3 R4, P0, R18, R2, RZ ;  /* 0x0000000212047210 */ /* 0x000fe40007f1e0ff */
[----:B------:R-:W-:Y:S02]  /*5120*/  LEA.HI.X.SX32 R15, R28, R3, 0x1, P2 ;  /* 0x000000031c0f7211 */ /* 0x000fe400010f0eff */
[----:B------:R0:W2:Y:S02]  /*5130*/  LDG.E.U16 R28, [R16.64] ;  /* 0x00000006101c7981 */ /* 0x0000a4000c1e1500 */
[----:B0-----:R-:W-:-:S02]  /*5140*/  IMAD R16, R0, 0x324, RZ ;  /* 0x0000032400107824 */ /* 0x001fc400078e02ff */
[----:B----4-:R-:W-:Y:S04]  /*5150*/  STL [R1+0x4c], R19 ;  /* 0x00004c1301007387 */ /* 0x010fe80000100800 */
[----:B------:R0:W-:Y:S04]  /*5160*/  STL [R1+0x70c], R21 ;  /* 0x00070c1501007387 */ /* 0x0001e80000100800 */
[----:B0-----:R0:W3:Y:S01]  /*5170*/  LDG.E.U16 R21, [R12.64] ;  /* 0x000000060c157981 */ /* 0x0010e2000c1e1500 */
[----:B------:R-:W-:Y:S01]  /*5180*/  IMAD R19, R0, 0xc5, RZ ;  /* 0x000000c500137824 */ /* 0x000fe200078e02ff */
[----:B0-----:R-:W-:-:S04]  /*5190*/  IADD3 R12, P1, R5, R2, RZ ;  /* 0x00000002050c7210 */ /* 0x001fc80007f3e0ff */
[----:B------:R-:W-:Y:S01]  /*51a0*/  LEA.HI.X.SX32 R5, R19, R3, 0x1, P0 ;  /* 0x0000000313057211 */ /* 0x000fe200000f0eff */
[----:B------:R0:W-:Y:S04]  /*51b0*/  STL [R1+0x48], R25 ;  /* 0x0000481901007387 */ /* 0x0001e80000100800 */
[----:B------:R1:W-:Y:S04]  /*51c0*/  STL [R1+0x44], R24 ;  /* 0x0000441801007387 */ /* 0x0003e80000100800 */
[----:B0-----:R0:W4:Y:S04]  /*51d0*/  LDG.E.U16 R25, [R14.64] ;  /* 0x000000060e197981 */ /* 0x001128000c1e1500 */
[----:B-1----:R1:W4:Y:S01]  /*51e0*/  LDG.E.U16 R24, [R4.64] ;  /* 0x0000000604187981 */ /* 0x002322000c1e1500 */
[----:B------:R-:W-:-:S02]  /*51f0*/  IADD3 R16, P0, R16, R2, RZ ;  /* 0x0000000210107210 */ /* 0x000fc40007f1e0ff */
[-C--:B------:R-:W-:Y:S02]  /*5200*/  LEA.HI.X.SX32 R13, R18, R3.reuse, 0x1, P1 ;  /* 0x00000003120d7211 */ /* 0x080fe400008f0eff */
[----:B------:R-:W-:-:S03]  /*5210*/  LEA.HI.X.SX32 R17, R29, R3, 0x1, P0 ;  /* 0x000000031d117211 */ /* 0x000fc600000f0eff */
[----:B------:R0:W4:Y:S04]  /*5220*/  LDG.E.U16 R19, [R12.64] ;  /* 0x000000060c137981 */ /* 0x000128000c1e1500 */
[----:B------:R5:W4:Y:S01]  /*5230*/  LDG.E.U16 R27, [R16.64] ;  /* 0x00000006101b7981 */ /* 0x000b22000c1e1500 */
[----:B-1----:R-:W-:-:S03]  /*5240*/  IMAD R4, R0, 0x354, RZ ;  /* 0x0000035400047824 */ /* 0x002fc600078e02ff */
[----:B-----5:R-:W-:Y:S01]  /*5250*/  STL [R1+0x708], R23 ;  /* 0x0007081701007387 */ /* 0x020fe20000100800 */
[----:B0-----:R-:W-:-:S03]  /*5260*/  IMAD R12, R0, 0x344, RZ ;  /* 0x00000344000c7824 */ /* 0x001fc600078e02ff */
[----:B------:R-:W-:Y:S01]  /*5270*/  STL [R1+0x40], R22 ;  /* 0x0000401601007387 */ /* 0x000fe20000100800 */
[----:B------:R-:W-:-:S03]  /*5280*/  IMAD R6, R0, 0x1aa, RZ ;  /* 0x000001aa00067824 */ /* 0x000fc600078e02ff */
[----:B------:R0:W-:Y:S01]  /*5290*/  STL [R1+0x3c], R20 ;  /* 0x00003c1401007387 */ /* 0x0001e20000100800 */
[-C--:B------:R-:W-:Y:S02]  /*52a0*/  IADD3 R12, P2, R12, R2.reuse, RZ ;  /* 0x000000020c0c7210 */ /* 0x080fe40007f5e0ff */
[----:B------:R-:W-:Y:S01]  /*52b0*/  IADD3 R4, P0, R4, R2, RZ ;  /* 0x0000000204047210 */ /* 0x000fe20007f1e0ff */
[C---:B------:R-:W-:Y:S02]  /*52c0*/  IMAD R16, R0.reuse, 0x364, RZ ;  /* 0x0000036400107824 */ /* 0x040fe400078e02ff */
[----:B0-----:R-:W-:Y:S01]  /*52d0*/  IMAD R20, R0, 0x1a2, RZ ;  /* 0x000001a200147824 */ /* 0x001fe200078e02ff */
[----:B------:R-:W-:-:S04]  /*52e0*/  LEA.HI.X.SX32 R5, R6, R3, 0x1, P0 ;  /* 0x0000000306057211 */ /* 0x000fc800000f0eff */
[----:B------:R-:W-:Y:S01]  /*52f0*/  LEA.HI.X.SX32 R13, R20, R3, 0x1, P2 ;  /* 0x00000003140d7211 */ /* 0x000fe200010f0eff */
[----:B------:R-:W-:Y:S01]  /*5300*/  IMAD R20, R0, 0x1b2, RZ ;  /* 0x000001b200147824 */ /* 0x000fe200078e02ff */
[----:B------:R-:W-:-:S03]  /*5310*/  IADD3 R16, P0, R16, R2, RZ ;  /* 0x0000000210107210 */ /* 0x000fc60007f1e0ff */
[----:B------:R0:W5:Y:S01]  /*5320*/  LDG.E.U16 R22, [R12.64] ;  /* 0x000000060c167981 */ /* 0x000162000c1e1500 */
[----:B------:R-:W-:Y:S01]  /*5330*/  IMAD R14, R0, 0x334, RZ ;  /* 0x00000334000e7824 */ /* 0x000fe200078e02ff */
[----:B------:R-:W-:Y:S01]  /*5340*/  LEA.HI.X.SX32 R17, R20, R3, 0x1, P0 ;  /* 0x0000000314117211 */ /* 0x000fe200000f0eff */
[C---:B------:R-:W-:Y:S02]  /*5350*/  IMAD R20, R0.reuse, 0x1c2, RZ ;  /* 0x000001c200147824 */ /* 0x040fe400078e02ff */
[C---:B------:R-:W-:Y:S02]  /*5360*/  IMAD R6, R0.reuse, 0x1ca, RZ ;  /* 0x000001ca00067824 */ /* 0x040fe400078e02ff */
[----:B0-----:R-:W-:Y:S01]  /*5370*/  IMAD R12, R0, 0x384, RZ ;  /* 0x00000384000c7824 */ /* 0x001fe200078e02ff */
[----:B------:R-:W-:Y:S01]  /*5380*/  IADD3 R14, P1, R14, R2, RZ ;  /* 0x000000020e0e7210 */ /* 0x000fe20007f3e0ff */
[----:B------:R-:W-:-:S03]  /*5390*/  IMAD R18, R0, 0x19a, RZ ;  /* 0x0000019a00127824 */ /* 0x000fc600078e02ff */
[----:B------:R-:W-:-:S04]  /*53a0*/  IADD3 R12, P2, R12, R2, RZ ;  /* 0x000000020c0c7210 */ /* 0x000fc80007f5e0ff */
[-C--:B------:R-:W-:Y:S01]  /*53b0*/  LEA.HI.X.SX32 R13, R20, R3.reuse, 0x1, P2 ;  /* 0x00000003140d7211 */ /* 0x080fe200010f0eff */
[----:B------:R-:W-:Y:S01]  /*53c0*/  IMAD R20, R0, 0x1d2, RZ ;  /* 0x000001d200147824 */ /* 0x000fe200078e02ff */
[----:B------:R-:W-:-:S05]  /*53d0*/  LEA.HI.X.SX32 R15, R18, R3, 0x1, P1 ;  /* 0x00000003120f7211 */ /* 0x000fca00008f0eff */
[----:B------:R0:W5:Y:S01]  /*53e0*/  LDG.E.U16 R23, [R14.64] ;  /* 0x000000060e177981 */ /* 0x000162000c1e1500 */
[C---:B------:R-:W-:Y:S02]  /*53f0*/  IMAD R18, R0.reuse, 0x1ba, RZ ;  /* 0x000001ba00127824 */ /* 0x040fe400078e02ff */
[----:B0-----:R-:W-:-:S05]  /*5400*/  IMAD R14, R0, 0x374, RZ ;  /* 0x00000374000e7824 */ /* 0x001fca00078e02ff */
[----:B------:R-:W-:-:S04]  /*5410*/  IADD3 R14, P1, R14, R2, RZ ;  /* 0x000000020e0e7210 */ /* 0x000fc80007f3e0ff */
[----:B------:R-:W-:Y:S01]  /*5420*/  LEA.HI.X.SX32 R15, R18, R3, 0x1, P1 ;  /* 0x00000003120f7211 */ /* 0x000fe200008f0eff */
[----:B---3--:R0:W-:Y:S04]  /*5430*/  STL [R1+0x704], R21 ;  /* 0x0007041501007387 */ /* 0x0081e80000100800 */
[----:B0-----:R0:W3:Y:S04]  /*5440*/  LDG.E.U16 R21, [R4.64] ;  /* 0x0000000604157981 */ /* 0x0010e8000c1e1500 */
[----:B--2---:R1:W-:Y:S01]  /*5450*/  STL [R1+0x38], R28 ;  /* 0x0000381c01007387 */ /* 0x0043e20000100800 */
[----:B0-----:R-:W-:-:S03]  /*5460*/  IMAD R4, R0, 0x394, RZ ;  /* 0x0000039400047824 */ /* 0x001fc600078e02ff */
[----:B-1----:R0:W2:Y:S02]  /*5470*/  LDG.E.U16 R28, [R16.64] ;  /* 0x00000006101c7981 */ /* 0x0020a4000c1e1500 */
[----:B------:R-:W-:-:S04]  /*5480*/  IADD3 R4, P0, R4, R2, RZ ;  /* 0x0000000204047210 */ /* 0x000fc80007f1e0ff */
[----:B------:R-:W-:Y:S01]  /*5490*/  LEA.HI.X.SX32 R5, R6, R3, 0x1, P0 ;  /* 0x0000000306057211 */ /* 0x000fe200000f0eff */
[----:B----4-:R1:W-:Y:S01]  /*54a0*/  STL [R1+0x34], R25 ;  /* 0x0000341901007387 */ /* 0x0103e20000100800 */
[----:B0-----:R-:W-:-:S03]  /*54b0*/  IMAD R16, R0, 0x3a4, RZ ;  /* 0x000003a400107824 */ /* 0x001fc600078e02ff */
[----:B------:R0:W-:Y:S02]  /*54c0*/  STL [R1+0x700], R24 ;  /* 0x0007001801007387 */ /* 0x0001e40000100800 */
[----:B------:R-:W-:Y:S02]  /*54d0*/  IADD3 R16, P0, R16, R2, RZ ;  /* 0x0000000210107210 */ /* 0x000fe40007f1e0ff */
[----:B-1----:R1:W4:Y:S04]  /*54e0*/  LDG.E.U16 R25, [R12.64] ;  /* 0x000000060c197981 */ /* 0x002328000c1e1500 */
[----:B0-----:R0:W2:Y:S01]  /*54f0*/  LDG.E.U16 R24, [R4.64] ;  /* 0x0000000604187981 */ /* 0x0010a2000c1e1500 */
[----:B------:R-:W-:Y:S01]  /*5500*/  LEA.HI.X.SX32 R17, R20, R3, 0x1, P0 ;  /* 0x0000000314117211 */ /* 0x000fe200000f0eff */
[----:B-1----:R-:W-:-:S02]  /*5510*/  IMAD R12, R0, 0x3c4, RZ ;  /* 0x000003c4000c7824 */ /* 0x002fc400078e02ff */
[C---:B------:R-:W-:Y:S02]  /*5520*/  IMAD R20, R0.reuse, 0x1e2, RZ ;  /* 0x000001e200147824 */ /* 0x040fe400078e02ff */
[----:B0-----:R-:W-:Y:S01]  /*5530*/  IMAD R4, R0, 0x3d4, RZ ;  /* 0x000003d400047824 */ /* 0x001fe200078e02ff */
[----:B------:R-:W-:Y:S01]  /*5540*/  IADD3 R12, P2, R12, R2, RZ ;  /* 0x000000020c0c7210 */ /* 0x000fe20007f5e0ff */
[----:B------:R-:W-:-:S03]  /*5550*/  IMAD R6, R0, 0x1ea, RZ ;  /* 0x000001ea00067824 */ /* 0x000fc600078e02ff */
[----:B------:R-:W-:Y:S02]  /*5560*/  IADD3 R4, P0, R4, R2, RZ ;  /* 0x0000000204047210 */ /* 0x000fe40007f1e0ff */
[-C--:B------:R-:W-:Y:S02]  /*5570*/  LEA.HI.X.SX32 R13, R20, R3.reuse, 0x1, P2 ;  /* 0x00000003140d7211 */ /* 0x080fe400010f0eff */
[----:B------:R-:W-:Y:S01]  /*5580*/  LEA.HI.X.SX32 R5, R6, R3, 0x1, P0 ;  /* 0x0000000306057211 */ /* 0x000fe200000f0eff */
[----:B------:R0:W-:Y:S04]  /*5590*/  STL [R1+0x30], R19 ;  /* 0x0000301301007387 */ /* 0x0001e80000100800 */
[----:B------:R1:W-:Y:S04]  /*55a0*/  STL [R1+0x2c], R27 ;  /* 0x00002c1b01007387 */ /* 0x0003e80000100800 */
[----:B------:R5:W2:Y:S04]  /*55b0*/  LDG.E.U16 R6, [R4.64] ;  /* 0x0000000604067981 */ /* 0x000aa8000c1e1500 */
[----:B0-----:R0:W2:Y:S04]  /*55c0*/  LDG.E.U16 R19, [R14.64] ;  /* 0x000000060e137981 */ /* 0x0010a8000c1e1500 */
[----:B-1----:R1:W2:Y:S01]  /*55d0*/  LDG.E.U16 R27, [R12.64] ;  /* 0x000000060c1b7981 */ /* 0x0022a2000c1e1500 */
[----:B------:R-:W-:-:S02]  /*55e0*/  IMAD R18, R0, 0x1da, RZ ;  /* 0x000001da00127824 */ /* 0x000fc400078e02ff */
[C---:B0-----:R-:W-:Y:S02]  /*55f0*/  IMAD R14, R0.reuse, 0x3b4, RZ ;  /* 0x000003b4000e7824 */ /* 0x041fe400078e02ff */
[----:B-1----:R-:W-:-:S03]  /*5600*/  IMAD R12, R0, 0x3e4, RZ ;  /* 0x000003e4000c7824 */ /* 0x002fc600078e02ff */
[-C--:B------:R-:W-:Y:S01]  /*5610*/  IADD3 R14, P1, R14, R2.reuse, RZ ;  /* 0x000000020e0e7210 */ /* 0x080fe20007f3e0ff */
[----:B------:R-:W-:Y:S01]  /*5620*/  IMAD R20, R0, 0x1f2, RZ ;  /* 0x000001f200147824 */ /* 0x000fe200078e02ff */
[----:B-----5:R0:W-:Y:S02]  /*5630*/  STL [R1+0x28], R23 ;  /* 0x0000281701007387 */ /* 0x0201e40000100800 */
[----:B------:R-:W-:Y:S02]  /*5640*/  LEA.HI.X.SX32 R15, R18, R3, 0x1, P1 ;  /* 0x00000003120f7211 */ /* 0x000fe400008f0eff */
[----:B------:R1:W-:Y:S01]  /*5650*/  STL [R1+0x24], R22 ;  /* 0x0000241601007387 */ /* 0x0003e20000100800 */
[----:B------:R-:W-:-:S03]  /*5660*/  IADD3 R4, P1, R12, R2, RZ ;  /* 0x000000020c047210 */ /* 0x000fc60007f3e0ff */
[----:B0-----:R0:W5:Y:S01]  /*5670*/  LDG.E.U16 R23, [R16.64] ;  /* 0x0000000610177981 */ /* 0x001162000c1e1500 */
[----:B------:R-:W-:Y:S01]  /*5680*/  IMAD R18, R0, 0x1fa, RZ ;  /* 0x000001fa00127824 */ /* 0x000fe200078e02ff */
[----:B------:R-:W-:Y:S01]  /*5690*/  LEA.HI.X.SX32 R5, R20, R3, 0x1, P1 ;  /* 0x0000000314057211 */ /* 0x000fe200008f0eff */
[C---:B------:R-:W-:Y:S01]  /*56a0*/  IMAD R20, R0.reuse, 0x82, RZ ;  /* 0x0000008200147824 */ /* 0x040fe200078e02ff */
[----:B-1----:R1:W4:Y:S04]  /*56b0*/  LDG.E.U16 R22, [R14.64] ;  /* 0x000000060e167981 */ /* 0x002328000c1e1500 */
[----:B------:R1:W4:Y:S01]  /*56c0*/  LDG.E.U16 R5, [R4.64] ;  /* 0x0000000604057981 */ /* 0x000322000c1e1500 */
[----:B0-----:R-:W-:-:S05]  /*56d0*/  IMAD R16, R0, 0x3f4, RZ ;  /* 0x000003f400107824 */ /* 0x001fca00078e02ff */
[----:B------:R-:W-:-:S04]  /*56e0*/  IADD3 R16, P2, R16, R2, RZ ;  /* 0x0000000210107210 */ /* 0x000fc80007f5e0ff */
[----:B------:R-:W-:-:S05]  /*56f0*/  LEA.HI.X.SX32 R17, R18, R3, 0x1, P2 ;  /* 0x0000000312117211 */ /* 0x000fca00010f0eff */
[----:B-1----:R0:W5:Y:S04]  /*5700*/  LDG.E.U16 R4, [R16.64] ;  /* 0x0000000610047981 */ /* 0x002168000c1e1500 */
[----:B---3--:R1:W-:Y:S02]  /*5710*/  STL [R1+0x20], R21 ;  /* 0x0000201501007387 */ /* 0x0083e40000100800 */
[----:B-1----:R-:W-:-:S05]  /*5720*/  IMAD R21, R0, 0x104, RZ ;  /* 0x0000010400157824 */ /* 0x002fca00078e02ff */
[----:B------:R-:W-:-:S04]  /*5730*/  IADD3 R14, P0, R21, R2, RZ ;  /* 0x00000002150e7210 */ /* 0x000fc80007f1e0ff */
[----:B------:R-:W-:-:S05]  /*5740*/  LEA.HI.X.SX32 R15, R20, R3, 0x1, P0 ;  /* 0x00000003140f7211 */ /* 0x000fca00000f0eff */
[----:B------:R-:W3:Y:S04]  /*5750*/  LDG.E.U16 R29, [R14.64] ;  /* 0x000000060e1d7981 */ /* 0x000ee8000c1e1500 */
[----:B--2---:R1:W-:Y:S04]  /*5760*/  STL [R1+0x1db4], R27 ;  /* 0x001db41b01007387 */ /* 0x0043e80000100800 */
[----:B------:R-:W-:Y:S04]  /*5770*/  STL [R1+0x1db8], R6 ;  /* 0x001db80601007387 */ /* 0x000fe80000100800 */
[----:B------:R-:W-:Y:S04]  /*5780*/  STL [R1+0x1c], R28 ;  /* 0x00001c1c01007387 */ /* 0x000fe80000100800 */
[----:B------:R2:W-:Y:S01]  /*5790*/  STL [R1+0x18], R19 ;  /* 0x0000181301007387 */ /* 0x0005e20000100800 */
[----:B-1----:R-:W-:-:S02]  /*57a0*/  IMAD R27, R0, 0x8a, RZ ;  /* 0x0000008a001b7824 */ /* 0x002fc400078e02ff */
[----:B--2---:R-:W-:-:S05]  /*57b0*/  IMAD R19, R0, 0x114, RZ ;  /* 0x0000011400137824 */ /* 0x004fca00078e02ff */
[----:B------:R-:W-:-:S04]  /*57c0*/  IADD3 R12, P1, R19, R2, RZ ;  /* 0x00000002130c7210 */ /* 0x000fc80007f3e0ff */
[----:B------:R-:W-:-:S05]  /*57d0*/  LEA.HI.X.SX32 R13, R27, R3, 0x1, P1 ;  /* 0x000000031b0d7211 */ /* 0x000fca00008f0eff */
[----:B------:R-:W2:Y:S01]  /*57e0*/  LDG.E.U16 R28, [R12.64] ;  /* 0x000000060c1c7981 */ /* 0x000ea2000c1e1500 */
[C---:B------:R-:W-:Y:S02]  /*57f0*/  IMAD R19, R0.reuse, 0x124, RZ ;  /* 0x0000012400137824 */ /* 0x040fe400078e02ff */
[C---:B------:R-:W-:Y:S01]  /*5800*/  IMAD R21, R0.reuse, 0x92, RZ ;  /* 0x0000009200157824 */ /* 0x040fe200078e02ff */
[----:B----4-:R-:W-:Y:S01]  /*5810*/  STL [R1+0x14], R25 ;  /* 0x0000141901007387 */ /* 0x010fe20000100800 */
[----:B------:R-:W-:-:S03]  /*5820*/  IMAD R20, R0, 0x144, RZ ;  /* 0x0000014400147824 */ /* 0x000fc600078e02ff */
[----:B------:R1:W-:Y:S01]  /*5830*/  STL [R1+0x10], R24 ;  /* 0x0000101801007387 */ /* 0x0003e20000100800 */
[C---:B------:R-:W-:Y:S02]  /*5840*/  IMAD R18, R0.reuse, 0x134, RZ ;  /* 0x0000013400127824 */ /* 0x040fe400078e02ff */
[----:B------:R-:W-:Y:S01]  /*5850*/  IMAD R6, R0, 0x9a, RZ ;  /* 0x0000009a00067824 */ /* 0x000fe200078e02ff */
[-C--:B-1----:R-:W-:Y:S02]  /*5860*/  IADD3 R24, P0, R19, R2.reuse, RZ ;  /* 0x0000000213187210 */ /* 0x082fe40007f1e0ff */
[-C--:B------:R-:W-:Y:S02]  /*5870*/  IADD3 R18, P1, R18, R2.reuse, RZ ;  /* 0x0000000212127210 */ /* 0x080fe40007f3e0ff */
[-C--:B------:R-:W-:Y:S02]  /*5880*/  LEA.HI.X.SX32 R25, R21, R3.reuse, 0x1, P0 ;  /* 0x0000000315197211 */ /* 0x080fe400000f0eff */
[----:B0-----:R-:W-:Y:S01]  /*5890*/  IADD3 R16, P0, R20, R2, RZ ;  /* 0x0000000214107210 */ /* 0x001fe20007f1e0ff */
[----:B------:R-:W-:Y:S01]  /*58a0*/  IMAD R20, R0, 0xa2, RZ ;  /* 0x000000a200147824 */ /* 0x000fe200078e02ff */
[----:B------:R-:W-:Y:S01]  /*58b0*/  STL [R1+0x1dbc], R5 ;  /* 0x001dbc0501007387 */ /* 0x000fe20000100800 */
[----:B------:R-:W-:-:S03]  /*58c0*/  LEA.HI.X.SX32 R19, R6, R3, 0x1, P1 ;  /* 0x0000000306137211 */ /* 0x000fc600008f0eff */
[----:B-----5:R-:W-:Y:S01]  /*58d0*/  STL [R1+0x1dc0], R4 ;  /* 0x001dc00401007387 */ /* 0x020fe20000100800 */
[----:B------:R-:W-:-:S03]  /*58e0*/  LEA.HI.X.SX32 R17, R20, R3, 0x1, P0 ;  /* 0x0000000314117211 */ /* 0x000fc600000f0eff */
[----:B------:R-:W4:Y:S04]  /*58f0*/  LDG.E.U16 R24, [R24.64] ;  /* 0x0000000618187981 */ /* 0x000f28000c1e1500 */
[----:B---3--:R-:W-:Y:S04]  /*5900*/  STL [R1+0x1dc4], R29 ;  /* 0x001dc41d01007387 */ /* 0x008fe80000100800 */
[----:B------:R0:W-:Y:S04]  /*5910*/  STL [R1+0xc], R23 ;  /* 0x00000c1701007387 */ /* 0x0001e80000100800 */
[----:B0-----:R-:W3:Y:S04]  /*5920*/  LDG.E.U16 R23, [R18.64] ;  /* 0x0000000612177981 */ /* 0x001ee8000c1e1500 */
[----:B--2---:R-:W-:Y:S04]  /*5930*/  STL [R1+0x1dc8], R28 ;  /* 0x001dc81c01007387 */ /* 0x004fe80000100800 */
[----:B------:R0:W-:Y:S04]  /*5940*/  STL [R1+0x8], R22 ;  /* 0x0000081601007387 */ /* 0x0001e80000100800 */
[----:B0-----:R0:W2:Y:S01]  /*5950*/  LDG.E.U16 R22, [R16.64] ;  /* 0x0000000610167981 */ /* 0x0010a2000c1e1500 */
[----:B------:R-:W-:-:S02]  /*5960*/  IMAD R12, R0, 0x154, RZ ;  /* 0x00000154000c7824 */ /* 0x000fc400078e02ff */
[C---:B------:R-:W-:Y:S02]  /*5970*/  IMAD R5, R0.reuse, 0x164, RZ ;  /* 0x0000016400057824 */ /* 0x040fe400078e02ff */
[----:B------:R-:W-:Y:S01]  /*5980*/  IMAD R20, R0, 0xb2, RZ ;  /* 0x000000b200147824 */ /* 0x000fe200078e02ff */
[-C--:B------:R-:W-:Y:S02]  /*5990*/  IADD3 R14, P2, R12, R2.reuse, RZ ;  /* 0x000000020c0e7210 */ /* 0x080fe40007f5e0ff */
[----:B------:R-:W-:Y:S01]  /*59a0*/  IADD3 R12, P1, R5, R2, RZ ;  /* 0x00000002050c7210 */ /* 0x000fe20007f3e0ff */
[C---:B------:R-:W-:Y:S02]  /*59b0*/  IMAD R4, R0.reuse, 0xaa, RZ ;  /* 0x000000aa00047824 */ /* 0x040fe400078e02ff */
[----:B------:R-:W-:Y:S01]  /*59c0*/  IMAD R29, R0, 0x19a, RZ ;  /* 0x0000019a001d7824 */ /* 0x000fe200078e02ff */
[-C--:B------:R-:W-:Y:S02]  /*59d0*/  LEA.HI.X.SX32 R13, R20, R3.reuse, 0x1, P1 ;  /* 0x00000003140d7211 */ /* 0x080fe400008f0eff */
[----:B------:R-:W-:Y:S01]  /*59e0*/  LEA.HI.X.SX32 R15, R4, R3, 0x1, P2 ;  /* 0x00000003040f7211 */ /* 0x000fe200010f0eff */
[----:B------:R-:W-:-:S02]  /*59f0*/  IMAD R5, R0, 0x1aa, RZ ;  /* 0x000001aa00057824 */ /* 0x000fc400078e02ff */
[----:B------:R1:W5:Y:S01]  /*5a00*/  LDG.E.U16 R20, [R12.64] ;  /* 0x000000060c147981 */ /* 0x000362000c1e1500 */
[----:B0-----:R-:W-:-:S03]  /*5a10*/  IMAD R17, R0, 0xdd, RZ ;  /* 0x000000dd00117824 */ /* 0x001fc600078e02ff */
[----:B------:R0:W5:Y:S01]  /*5a20*/  LDG.E.U16 R21, [R14.64] ;  /* 0x000000060e157981 */ /* 0x000162000c1e1500 */
[-C--:B-1----:R-:W-:Y:S01]  /*5a30*/  IADD3 R12, P0, R29, R2.reuse, RZ ;  /* 0x000000021d0c7210 */ /* 0x082fe20007f1e0ff */
[C---:B------:R-:W-:Y:S02]  /*5a40*/  IMAD R29, R0.reuse, 0x1ba, RZ ;  /* 0x000001ba001d7824 */ /* 0x040fe400078e02ff */
[C---:B------:R-:W-:Y:S01]  /*5a50*/  IMAD R13, R0.reuse, 0xcd, RZ ;  /* 0x000000cd000d7824 */ /* 0x040fe200078e02ff */
[-C--:B0-----:R-:W-:Y:S01]  /*5a60*/  IADD3 R14, P1, R5, R2.reuse, RZ ;  /* 0x00000002050e7210 */ /* 0x081fe20007f3e0ff */
[----:B------:R-:W-:Y:S01]  /*5a70*/  IMAD R15, R0, 0xd5, RZ ;  /* 0x000000d5000f7824 */ /* 0x000fe200078e02ff */
[----:B------:R-:W-:Y:S02]  /*5a80*/  IADD3 R16, P2, R29, R2, RZ ;  /* 0x000000021d107210 */ /* 0x000fe40007f5e0ff */
[-C--:B------:R-:W-:Y:S01]  /*5a90*/  LEA.HI.X.SX32 R13, R13, R3.reuse, 0x1, P0 ;  /* 0x000000030d0d7211 */ /* 0x080fe200000f0eff */
[----:B----4-:R-:W-:Y:S01]  /*5aa0*/  STL [R1+0x1dcc], R24 ;  /* 0x001dcc1801007387 */ /* 0x010fe20000100800 */
[----:B------:R-:W-:-:S02]  /*5ab0*/  LEA.HI.X.SX32 R15, R15, R3, 0x1, P1 ;  /* 0x000000030f0f7211 */ /* 0x000fc400008f0eff */
[----:B------:R-:W-:-:S03]  /*5ac0*/  LEA.HI.X.SX32 R17, R17, R3, 0x1, P2 ;  /* 0x0000000311117211 */ /* 0x000fc600010f0eff */
[----:B------:R0:W4:Y:S04]  /*5ad0*/  LDG.E.U16 R25, [R14.64] ;  /* 0x000000060e197981 */ /* 0x000128000c1e1500 */
[----:B---3--:R1:W-:Y:S04]  /*5ae0*/  STL [R1+0x1dd0], R23 ;  /* 0x001dd01701007387 */ /* 0x0083e80000100800 */
[----:B-1----:R1:W3:Y:S04]  /*5af0*/  LDG.E.U16 R23, [R16.64] ;  /* 0x0000000610177981 */ /* 0x0022e8000c1e1500 */
[----:B--2---:R2:W-:Y:S04]  /*5b00*/  STL [R1+0x1dd4], R22 ;  /* 0x001dd41601007387 */ /* 0x0045e80000100800 */
[----:B--2---:R2:W3:Y:S01]  /*5b10*/  LDG.E.U16 R22, [R12.64] ;  /* 0x000000060c167981 */ /* 0x0044e2000c1e1500 */
[----:B------:R-:W-:-:S02]  /*5b20*/  IMAD R5, R0, 0x1ca, RZ ;  /* 0x000001ca00057824 */ /* 0x000fc400078e02ff */
[C---:B------:R-:W-:Y:S02]  /*5b30*/  IMAD R19, R0.reuse, 0xe5, RZ ;  /* 0x000000e500137824 */ /* 0x040fe400078e02ff */
[C---:B------:R-:W-:Y:S01]  /*5b40*/  IMAD R28, R0.reuse, 0x1da, RZ ;  /* 0x000001da001c7824 */ /* 0x040fe200078e02ff */
[-C--:B------:R-:W-:Y:S01]  /*5b50*/  IADD3 R18, P0, R5, R2.reuse, RZ ;  /* 0x0000000205127210 */ /* 0x080fe20007f1e0ff */
[C---:B------:R-:W-:Y:S02]  /*5b60*/  IMAD R29, R0.reuse, 0x1ea, RZ ;  /* 0x000001ea001d7824 */ /* 0x040fe400078e02ff */
[C---:B------:R-:W-:Y:S01]  /*5b70*/  IMAD R5, R0.reuse, 0x1fa, RZ ;  /* 0x000001fa00057824 */ /* 0x040fe200078e02ff */
[-C--:B------:R-:W-:Y:S01]  /*5b80*/  LEA.HI.X.SX32 R19, R19, R3.reuse, 0x1, P0 ;  /* 0x0000000313137211 */ /* 0x080fe200000f0eff */
[----:B--2---:R-:W-:Y:S01]  /*5b90*/  IMAD R13, R0, 0xed, RZ ;  /* 0x000000ed000d7824 */ /* 0x004fe200078e02ff */
[-C--:B------:R-:W-:Y:S01]  /*5ba0*/  IADD3 R12, P0, R28, R2.reuse, RZ ;  /* 0x000000021c0c7210 */ /* 0x080fe20007f1e0ff */
[C---:B0-----:R-:W-:Y:S01]  /*5bb0*/  IMAD R15, R0.reuse, 0xf5, RZ ;  /* 0x000000f5000f7824 */ /* 0x041fe200078e02ff */
[-C--:B------:R-:W-:Y:S01]  /*5bc0*/  IADD3 R14, P1, R29, R2.reuse, RZ ;  /* 0x000000021d0e7210 */ /* 0x080fe20007f3e0ff */
[----:B-1----:R-:W-:Y:S01]  /*5bd0*/  IMAD R17, R0, 0xfd, RZ ;  /* 0x000000fd00117824 */ /* 0x002fe200078e02ff */
[----:B------:R-:W-:Y:S01]  /*5be0*/  IADD3 R16, P2, R5, R2, RZ ;  /* 0x0000000205107210 */ /* 0x000fe20007f5e0ff */
[----:B------:R0:W2:Y:S01]  /*5bf0*/  LDG.E.U16 R24, [R18.64] ;  /* 0x0000000612187981 */ /* 0x0000a2000c1e1500 */
[----:B------:R-:W-:-:S02]  /*5c00*/  LEA.HI.X.SX32 R13, R13, R3, 0x1, P0 ;  /* 0x000000030d0d7211 */ /* 0x000fc400000f0eff */
[-C--:B------:R-:W-:Y:S01]  /*5c10*/  LEA.HI.X.SX32 R15, R15, R3.reuse, 0x1, P1 ;  /* 0x000000030f0f7211 */ /* 0x080fe200008f0eff */
[----:B-----5:R1:W-:Y:S01]  /*5c20*/  STL [R1+0x1dd8], R21 ;  /* 0x001dd81501007387 */ /* 0x0203e20000100800 */
[----:B------:R-:W-:-:S03]  /*5c30*/  LEA.HI.X.SX32 R17, R17, R3, 0x1, P2 ;  /* 0x0000000311117211 */ /* 0x000fc600010f0eff */
[----:B------:R5:W2:Y:S01]  /*5c40*/  LDG.E.U16 R28, [R14.64] ;  /* 0x000000060e1c7981 */ /* 0x000aa2000c1e1500 */
[----:B0-----:R-:W-:Y:S01]  /*5c50*/  IMAD R19, R0, 0x45, RZ ;  /* 0x0000004500137824 */ /* 0x001fe200078e02ff */
[-C--:B------:R-:W-:Y:S02]  /*5c60*/  IADD3 R18, P0, R27, R2.reuse, RZ ;  /* 0x000000021b127210 */ /* 0x080fe40007f1e0ff */
[----:B------:R0:W-:Y:S02]  /*5c70*/  STL [R1+0x1ddc], R20 ;  /* 0x001ddc1401007387 */ /* 0x0001e40000100800 */
[----:B------:R-:W-:Y:S02]  /*5c80*/  LEA.HI.X.SX32 R19, R19, R3, 0x1, P0 ;  /* 0x0000000313137211 */ /* 0x000fe400000f0eff */
[----:B-1----:R1:W2:Y:S01]  /*5c90*/  LDG.E.U16 R21, [R12.64] ;  /* 0x000000060c157981 */ /* 0x0022a2000c1e1500 */
[----:B-----5:R-:W-:-:S03]  /*5ca0*/  IADD3 R14, P0, R6, R2, RZ ;  /* 0x00000002060e7210 */ /* 0x020fc60007f1e0ff */
[----:B0-----:R0:W5:Y:S01]  /*5cb0*/  LDG.E.U16 R20, [R16.64] ;  /* 0x0000000610147981 */ /* 0x001162000c1e1500 */
[C---:B-1----:R-:W-:Y:S02]  /*5cc0*/  IMAD R12, R0.reuse, 0x4d, RZ ;  /* 0x0000004d000c7824 */ /* 0x042fe400078e02ff */
[----:B------:R-:W-:-:S03]  /*5cd0*/  IMAD R13, R0, 0x55, RZ ;  /* 0x00000055000d7824 */ /* 0x000fc600078e02ff */
[----:B------:R-:W-:Y:S02]  /*5ce0*/  LEA.HI.X.SX32 R15, R12, R3, 0x1, P0 ;  /* 0x000000030c0f7211 */ /* 0x000fe400000f0eff */
[----:B0-----:R-:W-:-:S04]  /*5cf0*/  IADD3 R16, P1, R4, R2, RZ ;  /* 0x0000000204107210 */ /* 0x001fc80007f3e0ff */
[----:B------:R-:W-:-:S05]  /*5d00*/  LEA.HI.X.SX32 R17, R13, R3, 0x1, P1 ;  /* 0x000000030d117211 */ /* 0x000fca00008f0eff */
[----:B------:R0:W5:Y:S04]  /*5d10*/  LDG.E.U16 R6, [R16.64] ;  /* 0x0000000610067981 */ /* 0x000168000c1e1500 */
[----:B---3--:R1:W-:Y:S04]  /*5d20*/  STL [R1+0x6f8], R22 ;  /* 0x0006f81601007387 */ /* 0x0083e80000100800 */
[----:B----4-:R-:W-:Y:S04]  /*5d30*/  STL [R1+0x6f4], R25 ;  /* 0x0006f41901007387 */ /* 0x010fe80000100800 */
[----:B------:R3:W-:Y:S04]  /*5d40*/  STL [R1+0x6f0], R23 ;  /* 0x0006f01701007387 */ /* 0x0007e80000100800 */
[----:B-1----:R1:W4:Y:S04]  /*5d50*/  LDG.E.U16 R22, [R18.64] ;  /* 0x0000000612167981 */ /* 0x002328000c1e1500 */
[----:B---3--:R3:W4:Y:S01]  /*5d60*/  LDG.E.U16 R23, [R14.64] ;  /* 0x000000060e177981 */ /* 0x008722000c1e1500 */
[----:B-1----:R-:W-:-:S02]  /*5d70*/  IMAD R18, R0, 0xba, RZ ;  /* 0x000000ba00127824 */ /* 0x002fc400078e02ff */
[----:B------:R-:W-:-:S03]  /*5d80*/  IMAD R19, R0, 0x5d, RZ ;  /* 0x0000005d00137824 */ /* 0x000fc600078e02ff */
[-C--:B------:R-:W-:Y:S01]  /*5d90*/  IADD3 R12, P0, R18, R2.reuse, RZ ;  /* 0x00000002120c7210 */ /* 0x080fe20007f1e0ff */
[C---:B------:R-:W-:Y:S02]  /*5da0*/  IMAD R5, R0.reuse, 0x174, RZ ;  /* 0x0000017400057824 */ /* 0x040fe400078e02ff */
[C---:B------:R-:W-:Y:S01]  /*5db0*/  IMAD R4, R0.reuse, 0x184, RZ ;  /* 0x0000018400047824 */ /* 0x040fe200078e02ff */
[-C--:B------:R-:W-:Y:S01]  /*5dc0*/  LEA.HI.X.SX32 R13, R19, R3.reuse, 0x1, P0 ;  /* 0x00000003130d7211 */ /* 0x080fe200000f0eff */
[C---:B------:R-:W-:Y:S01]  /*5dd0*/  IMAD R19, R0.reuse, 0xca, RZ ;  /* 0x000000ca00137824 */ /* 0x040fe200078e02ff */
[-C--:B---3--:R-:W-:Y:S01]  /*5de0*/  IADD3 R14, P1, R5, R2.reuse, RZ ;  /* 0x00000002050e7210 */ /* 0x088fe20007f3e0ff */
[----:B------:R-:W-:Y:S01]  /*5df0*/  IMAD R27, R0, 0xc2, RZ ;  /* 0x000000c2001b7824 */ /* 0x000fe200078e02ff */
[-C--:B0-----:R-:W-:Y:S01]  /*5e00*/  IADD3 R16, P2, R4, R2.reuse, RZ ;  /* 0x0000000204107210 */ /* 0x081fe20007f5e0ff */
[----:B------:R0:W3:Y:S01]  /*5e10*/  LDG.E.U16 R25, [R12.64] ;  /* 0x000000060c197981 */ /* 0x0000e2000c1e1500 */
[-C--:B------:R-:W-:Y:S01]  /*5e20*/  LEA.HI.X.SX32 R15, R18, R3.reuse, 0x1, P1 ;  /* 0x00000003120f7211 */ /* 0x080fe200008f0eff */
[C---:B------:R-:W-:Y:S01]  /*5e30*/  IMAD R5, R0.reuse, 0x194, RZ ;  /* 0x0000019400057824 */ /* 0x040fe200078e02ff */
[----:B------:R-:W-:Y:S01]  /*5e40*/  LEA.HI.X.SX32 R17, R27, R3, 0x1, P2 ;  /* 0x000000031b117211 */ /* 0x000fe200010f0eff */
[C---:B------:R-:W-:Y:S01]  /*5e50*/  IMAD R4, R0.reuse, 0x1a4, RZ ;  /* 0x000001a400047824 */ /* 0x040fe200078e02ff */
[----:B--2---:R1:W-:Y:S01]  /*5e60*/  STL [R1+0x6ec], R24 ;  /* 0x0006ec1801007387 */ /* 0x0043e20000100800 */
[----:B0-----:R-:W-:Y:S01]  /*5e70*/  IMAD R13, R0, 0x65, RZ ;  /* 0x00000065000d7824 */ /* 0x001fe200078e02ff */
[----:B------:R-:W-:-:S02]  /*5e80*/  IADD3 R12, P0, R19, R2, RZ ;  /* 0x00000002130c7210 */ /* 0x000fc40007f1e0ff */
[----:B------:R0:W-:Y:S01]  /*5e90*/  STL [R1+0x6e8], R21 ;  /* 0x0006e81501007387 */ /* 0x0001e20000100800 */
[C---:B------:R-:W-:Y:S01]  /*5ea0*/  IMAD R18, R0.reuse, 0xda, RZ ;  /* 0x000000da00127824 */ /* 0x040fe200078e02ff */
[----:B------:R-:W-:Y:S02]  /*5eb0*/  LEA.HI.X.SX32 R13, R13, R3, 0x1, P0 ;  /* 0x000000030d0d7211 */ /* 0x000fe400000f0eff */
[----:B-1----:R1:W2:Y:S01]  /*5ec0*/  LDG.E.U16 R24, [R14.64] ;  /* 0x000000060e187981 */ /* 0x0022a2000c1e1500 */
[----:B------:R-:W-:-:S03]  /*5ed0*/  IMAD R27, R0, 0xd2, RZ ;  /* 0x000000d2001b7824 */ /* 0x000fc600078e02ff */
[----:B------:R-:W-:Y:S04]  /*5ee0*/  STL [R1+0x6e4], R28 ;  /* 0x0006e41c01007387 */ /* 0x000fe80000100800 */
[----:B0-----:R0:W2:Y:S01]  /*5ef0*/  LDG.E.U16 R21, [R16.64] ;  /* 0x0000000610157981 */ /* 0x0010a2000c1e1500 */
[----:B-1----:R-:W-:-:S03]  /*5f00*/  IADD3 R14, P0, R5, R2, RZ ;  /* 0x00000002050e7210 */ /* 0x002fc60007f1e0ff */
[----:B-----5:R1:W-:Y:S01]  /*5f10*/  STL [R1+0x6e0], R20 ;  /* 0x0006e01401007387 */ /* 0x0203e20000100800 */
[-C--:B------:R-:W-:Y:S02]  /*5f20*/  LEA.HI.X.SX32 R15, R19, R3.reuse, 0x1, P0 ;  /* 0x00000003130f7211 */ /* 0x080fe400000f0eff */
[-C--:B0-----:R-:W-:Y:S01]  /*5f30*/  IADD3 R16, P1, R4, R2.reuse, RZ ;  /* 0x0000000204107210 */ /* 0x081fe20007f3e0ff */
[----:B-1----:R0:W5:Y:S03]  /*5f40*/  LDG.E.U16 R20, [R12.64] ;  /* 0x000000060c147981 */ /* 0x002166000c1e1500 */
[----:B------:R-:W-:Y:S01]  /*5f50*/  LEA.HI.X.SX32 R17, R27, R3, 0x1, P1 ;  /* 0x000000031b117211 */ /* 0x000fe200008f0eff */
[----:B0-----:R-:W-:Y:S01]  /*5f60*/  IMAD R13, R0, 0x6d, RZ ;  /* 0x0000006d000d7824 */ /* 0x001fe200078e02ff */
[----:B------:R-:W-:-:S04]  /*5f70*/  IADD3 R12, P0, R18, R2, RZ ;  /* 0x00000002120c7210 */ /* 0x000fc80007f1e0ff */
[----:B------:R-:W-:Y:S01]  /*5f80*/  LEA.HI.X.SX32 R13, R13, R3, 0x1, P0 ;  /* 0x000000030d0d7211 */ /* 0x000fe200000f0eff */
[C---:B------:R-:W-:Y:S02]  /*5f90*/  IMAD R5, R0.reuse, 0x1b4, RZ ;  /* 0x000001b400057824 */ /* 0x040fe400078e02ff */
[----:B------:R-:W-:Y:S01]  /*5fa0*/  IMAD R4, R0, 0x1c4, RZ ;  /* 0x000001c400047824 */ /* 0x000fe200078e02ff */
[----:B----4-:R0:W-:Y:S04]  /*5fb0*/  STL [R1+0x6dc], R22 ;  /* 0x0006dc1601007387 */ /* 0x0101e80000100800 */
[----:B------:R1:W-:Y:S04]  /*5fc0*/  STL [R1+0x6d8], R23 ;  /* 0x0006d81701007387 */ /* 0x0003e80000100800 */
[----:B0-----:R0:W4:Y:S04]  /*5fd0*/  LDG.E.U16 R22, [R14.64] ;  /* 0x000000060e167981 */ /* 0x001128000c1e1500 */
[----:B------:R0:W-:Y:S04]  /*5fe0*/  STL [R1+0x6d4], R6 ;  /* 0x0006d40601007387 */ /* 0x0001e80000100800 */
[----:B-1----:R1:W4:Y:S04]  /*5ff0*/  LDG.E.U16 R23, [R16.64] ;  /* 0x0000000610177981 */ /* 0x002328000c1e1500 */
[----:B0-----:R0:W4:Y:S01]  /*6000*/  LDG.E.U16 R6, [R12.64] ;  /* 0x000000060c067981 */ /* 0x001122000c1e1500 */
[----:B------:R-:W-:-:S02]  /*6010*/  IADD3 R14, P1, R5, R2, RZ ;  /* 0x00000002050e7210 */ /* 0x000fc40007f3e0ff */
[----:B-1----:R-:W-:Y:S02]  /*6020*/  IADD3 R16, P2, R4, R2, RZ ;  /* 0x0000000204107210 */ /* 0x002fe40007f5e0ff */
[-C--:B------:R-:W-:Y:S02]  /*6030*/  LEA.HI.X.SX32 R15, R18, R3.reuse, 0x1, P1 ;  /* 0x00000003120f7211 */ /* 0x080fe400008f0eff */
[----:B------:R-:W-:-:S03]  /*6040*/  LEA.HI.X.SX32 R17, R9, R3, 0x1, P2 ;  /* 0x0000000309117211 */ /* 0x000fc600010f0eff */
[----:B------:R1:W4:Y:S04]  /*6050*/  LDG.E.U16 R28, [R14.64] ;  /* 0x000000060e1c7981 */ /* 0x000328000c1e1500 */
[----:B------:R1:W4:Y:S01]  /*6060*/  LDG.E.U16 R29, [R16.64] ;  /* 0x00000006101d7981 */ /* 0x000322000c1e1500 */
[C---:B------:R-:W-:Y:S02]  /*6070*/  IMAD R19, R0.reuse, 0xea, RZ ;  /* 0x000000ea00137824 */ /* 0x040fe400078e02ff */
[----:B0-----:R-:W-:-:S03]  /*6080*/  IMAD R13, R0, 0x75, RZ ;  /* 0x00000075000d7824 */ /* 0x001fc600078e02ff */
[-C--:B------:R-:W-:Y:S01]  /*6090*/  IADD3 R12, P0, R19, R2.reuse, RZ ;  /* 0x00000002130c7210 */ /* 0x080fe20007f1e0ff */
[----:B------:R-:W-:Y:S01]  /*60a0*/  IMAD R4, R0, 0x1d4, RZ ;  /* 0x000001d400047824 */ /* 0x000fe200078e02ff */
[----:B---3--:R0:W-:Y:S02]  /*60b0*/  STL [R1+0x6d0], R25 ;  /* 0x0006d01901007387 */ /* 0x0081e40000100800 */
[----:B------:R-:W-:Y:S02]  /*60c0*/  LEA.HI.X.SX32 R13, R13, R3, 0x1, P0 ;  /* 0x000000030d0d7211 */ /* 0x000fe400000f0eff */
[----:B--2---:R-:W-:Y:S01]  /*60d0*/  STL [R1+0x6bc], R24 ;  /* 0x0006bc1801007387 */ /* 0x004fe20000100800 */
[----:B-1----:R-:W-:Y:S01]  /*60e0*/  IADD3 R16, P0, R4, R2, RZ ;  /* 0x0000000204107210 */ /* 0x002fe20007f1e0ff */
[C---:B------:R-:W-:Y:S02]  /*60f0*/  IMAD R5, R0.reuse, 0x1e4, RZ ;  /* 0x000001e400057824 */ /* 0x040fe400078e02ff */
[----:B------:R1:W-:Y:S01]  /*6100*/  STL [R1+0x6b8], R21 ;  /* 0x0006b81501007387 */ /* 0x0003e20000100800 */
[----:B------:R-:W-:-:S02]  /*6110*/  IMAD R15, R0, 0xfa, RZ ;  /* 0x000000fa000f7824 */ /* 0x000fc400078e02ff */
[C---:B------:R-:W-:Y:S01]  /*6120*/  IMAD R4, R0.reuse, 0x1f4, RZ ;  /* 0x000001f400047824 */ /* 0x040fe200078e02ff */
[----:B0-----:R0:W2:Y:S04]  /*6130*/  LDG.E.U16 R25, [R12.64] ;  /* 0x000000060c197981 */ /* 0x0010a8000c1e1500 */
[----:B-----5:R3:W-:Y:S04]  /*6140*/  STL [R1+0x6cc], R20 ;  /* 0x0006cc1401007387 */ /* 0x0207e80000100800 */
[----:B------:R-:W5:Y:S01]  /*6150*/  LDL.LU R9, [R1+0x290] ;  /* 0x0002900001097983 */ /* 0x000f620000300800 */
[----:B0-----:R-:W-:-:S03]  /*6160*/  IMAD R13, R0, 0x7d, RZ ;  /* 0x0000007d000d7824 */ /* 0x001fc600078e02ff */
[----:B-1----:R-:W2:Y:S04]  /*6170*/  LDL R21, [R1+0x284] ;  /* 0x0002840001157983 */ /* 0x002ea80000100800 */
[----:B---3--:R-:W3:Y:S04]  /*6180*/  LDL R20, [R1+0x28c] ;  /* 0x00028c0001147983 */ /* 0x008ee80000100800 */
[----:B------:R-:W2:Y:S01]  /*6190*/  LDL R0, [R1+0x294] ;  /* 0x0002940001007983 */ /* 0x000ea20000100800 */
[----:B------:R-:W-:Y:S02]  /*61a0*/  MOV R27, c[0x0][0x198] ;  /* 0x00006600001b7a02 */ /* 0x000fe40000000f00 */
[----:B------:R-:W-:-:S02]  /*61b0*/  LEA.HI.X.SX32 R17, R19, R3, 0x1, P0 ;  /* 0x0000000313117211 */ /* 0x000fc400000f0eff */
[-C--:B------:R-:W-:Y:S01]  /*61c0*/  IADD3 R18, P1, R5, R2.reuse, RZ ;  /* 0x0000000205127210 */ /* 0x080fe20007f3e0ff */
[----:B------:R-:W-:Y:S02]  /*61d0*/  IMAD R27, R27, 0xf2, RZ ;  /* 0x000000f21b1b7824 */ /* 0x000fe400078e02ff */
[----:B------:R0:W2:Y:S03]  /*61e0*/  LDG.E.U16 R5, [R16.64] ;  /* 0x0000000610057981 */ /* 0x0000a6000c1e1500 */
[----:B------:R-:W-:Y:S02]  /*61f0*/  LEA.HI.X.SX32 R19, R27, R3, 0x1, P1 ;  /* 0x000000031b137211 */ /* 0x000fe400008f0eff */
[-C--:B------:R-:W-:Y:S02]  /*6200*/  IADD3 R14, P2, R4, R2.reuse, RZ ;  /* 0x00000002040e7210 */ /* 0x080fe40007f5e0ff */
[----:B------:R-:W-:-:S02]  /*6210*/  IADD3 R12, P0, R15, R2, RZ ;  /* 0x000000020f0c7210 */ /* 0x000fc40007f1e0ff */
[-C--:B------:R-:W-:Y:S02]  /*6220*/  LEA.HI.X.SX32 R15, R15, R3.reuse, 0x1, P2 ;  /* 0x000000030f0f7211 */ /* 0x080fe400010f0eff */
[----:B------:R-:W-:Y:S01]  /*6230*/  LEA.HI.X.SX32 R13, R13, R3, 0x1, P0 ;  /* 0x000000030d0d7211 */ /* 0x000fe200000f0eff */
[----:B----4-:R1:W-:Y:S04]  /*6240*/  STL [R1+0x6b4], R22 ;  /* 0x0006b41601007387 */ /* 0x0103e80000100800 */
[----:B-1----:R-:W4:Y:S04]  /*6250*/  LDL.LU R22, [R1+0x260] ;  /* 0x0002600001167983 */ /* 0x002f280000300800 */
[----:B------:R1:W-:Y:S04]  /*6260*/  STL [R1+0x6b0], R23 ;  /* 0x0006b01701007387 */ /* 0x0003e80000100800 */
[----:B-1----:R-:W4:Y:S04]  /*6270*/  LDL.LU R23, [R1+0x238] ;  /* 0x0002380001177983 */ /* 0x002f280000300800 */
[----:B------:R-:W4:Y:S04]  /*6280*/  LDL.LU R24, [R1+0x230] ;  /* 0x0002300001187983 */ /* 0x000f280000300800 */
[----:B------:R1:W-:Y:S04]  /*6290*/  STL [R1+0x6c8], R6 ;  /* 0x0006c80601007387 */ /* 0x0003e80000100800 */
[----:B-1----:R-:W1:Y:S04]  /*62a0*/  S2R R6, SR_TID.X ;  /* 0x0000000000067919 */ /* 0x002e680000002100 */
[----:B------:R0:W-:Y:S04]  /*62b0*/  STL [R1+0x6ac], R28 ;  /* 0x0006ac1c01007387 */ /* 0x0001e80000100800 */
[----:B0-----:R-:W4:Y:S04]  /*62c0*/  LDL.LU R28, [R1+0x25c] ;  /* 0x00025c00011c7983 */ /* 0x001f280000300800 */
[----:B------:R0:W-:Y:S01]  /*62d0*/  STL [R1+0x6a8], R29 ;  /* 0x0006a81d01007387 */ /* 0x0001e20000100800 */
[----:B-1----:R-:W-:-:S03]  /*62e0*/  LOP3.LUT R4, R6, 0x7f, RZ, 0xc0, !PT ;  /* 0x0000007f06047812 */ /* 0x002fc600078ec0ff */
[----:B------:R1:W4:Y:S04]  /*62f0*/  LDG.E.U16 R6, [R18.64] ;  /* 0x0000000612067981 */ /* 0x000328000c1e1500 */
[----:B0-----:R-:W4:Y:S04]  /*6300*/  LDL.LU R29, [R1+0x228] ;  /* 0x00022800011d7983 */ /* 0x001f280000300800 */
[----:B------:R-:W4:Y:S04]  /*6310*/  LDL.LU R27, [R1+0x224] ;  /* 0x00022400011b7983 */ /* 0x000f280000300800 */
[----:B------:R-:W-:Y:S04]  /*6320*/  STL [R1+0x1de4], R2 ;  /* 0x001de40201007387 */ /* 0x000fe80000100800 */
[----:B------:R0:W-:Y:S04]  /*6330*/  STL [R1+0x1de0], R3 ;  /* 0x001de00301007387 */ /* 0x0001e80000100800 */
[----:B-1----:R1:W4:Y:S04]  /*6340*/  LDG.E.U16 R19, [R12.64] ;  /* 0x000000060c137981 */ /* 0x002328000c1e1500 */
[----:B0-----:R-:W4:Y:S01]  /*6350*/  LDL.LU R3, [R1+0x270] ;  /* 0x0002700001037983 */ /* 0x001f220000300800 */
[----:B------:R-:W-:-:S03]  /*6360*/  SHF.L.U32 R18, R4, 0x1, RZ ;  /* 0x0000000104127819 */ /* 0x000fc600000006ff */
[----:B--2---:R0:W-:Y:S04]  /*6370*/  STL [R1+0x6c4], R25 ;  /* 0x0006c41901007387 */ /* 0x0041e80000100800 */
[----:B------:R-:W2:Y:S04]  /*6380*/  LDL.LU R2, [R1+0x268] ;  /* 0x0002680001027983 */ /* 0x000ea80000300800 */
[----:B------:R-:W2:Y:S04]  /*6390*/  LDL.LU R4, [R1+0x258] ;  /* 0x0002580001047983 */ /* 0x000ea80000300800 */
[----:B------:R-:W2:Y:S04]  /*63a0*/  LDL.LU R16, [R1+0x214] ;  /* 0x0002140001107983 */ /* 0x000ea80000300800 */
[----:B------:R-:W2:Y:S04]  /*63b0*/  LDL.LU R17, [R1+0x210] ;  /* 0x0002100001117983 */ /* 0x000ea80000300800 */
[----:B0-----:R-:W2:Y:S04]  /*63c0*/  LDL.LU R25, [R1+0x254] ;  /* 0x0002540001197983 */ /* 0x001ea80000300800 */
[----:B------:R0:W-:Y:S04]  /*63d0*/  STL [R1+0x6a4], R5 ;  /* 0x0006a40501007387 */ /* 0x0001e80000100800 */
[----:B-1----:R-:W2:Y:S04]  /*63e0*/  LDG.E.U16 R12, [R14.64] ;  /* 0x000000060e0c7981 */ /* 0x002ea8000c1e1500 */
[----:B0-----:R-:W2:Y:S04]  /*63f0*/  LDL.LU R5, [R1+0x208] ;  /* 0x0002080001057983 */ /* 0x001ea80000300800 */
[----:B-----5:R-:W-:Y:S04]  /*6400*/  STS.U16 [R18+0x800], R9 ;  /* 0x0008000912007388 */ /* 0x020fe80000000400 */
[----:B------:R-:W-:Y:S04]  /*6410*/  STS.U16 [R18], R0 ;  /* 0x0000000012007388 */ /* 0x000fe80000000400 */
[----:B---3--:R-:W-:Y:S04]  /*6420*/  STS.U16 [R18+0x1000], R20 ;  /* 0x0010001412007388 */ /* 0x008fe80000000400 */
[----:B------:R-:W-:Y:S04]  /*6430*/  STS.U16 [R18+0x2000], R21 ;  /* 0x0020001512007388 */ /* 0x000fe80000000400 */
[----:B----4-:R0:W-:Y:S04]  /*6440*/  STL [R1+0x6a0], R6 ;  /* 0x0006a00601007387 */ /* 0x0101e80000100800 */
[----:B0-----:R-:W3:Y:S04]  /*6450*/  LDL.LU R6, [R1+0x204] ;  /* 0x0002040001067983 */ /* 0x001ee80000300800 */
[----:B------:R-:W4:Y:S04]  /*6460*/  LDL.LU R9, [R1+0x24c] ;  /* 0x00024c0001097983 */ /* 0x000f280000300800 */
[----:B------:R-:W5:Y:S04]  /*6470*/  LDL.LU R0, [R1+0x248] ;  /* 0x0002480001007983 */ /* 0x000f680000300800 */
[----:B------:R-:W5:Y:S04]  /*6480*/  LDL.LU R20, [R1+0x23c] ;  /* 0x00023c0001147983 */ /* 0x000f680000300800 */
[----:B------:R-:W5:Y:S04]  /*6490*/  LDL.LU R21, [R1+0x1e8] ;  /* 0x0001e80001157983 */ /* 0x000f680000300800 */
[----:B------:R-:W-:Y:S04]  /*64a0*/  STS.U16 [R18+0x4000], R3 ;  /* 0x0040000312007388 */ /* 0x000fe80000000400 */
[----:B------:R0:W-:Y:S04]  /*64b0*/  STS.U16 [R18+0x8000], R22 ;  /* 0x0080001612007388 */ /* 0x0001e80000000400 */
[----:B------:R-:W5:Y:S04]  /*64c0*/  LDL.LU R13, [R1+0x1dc] ;  /* 0x0001dc00010d7983 */ /* 0x000f680000300800 */
[----:B------:R1:W-:Y:S04]  /*64d0*/  STS.U16 [R18+0x10000], R23 ;  /* 0x0100001712007388 */ /* 0x0003e80000000400 */
[----:B0-----:R-:W5:Y:S04]  /*64e0*/  LDL.LU R22, [R1+0x22c] ;  /* 0x00022c0001167983 */ /* 0x001f680000300800 */
[----:B------:R0:W-:Y:S04]  /*64f0*/  STS.U16 [R18+0x10800], R24 ;  /* 0x0108001812007388 */ /* 0x0001e80000000400 */
[----:B-1----:R-:W5:Y:S04]  /*6500*/  LDL.LU R23, [R1+0x1d4] ;  /* 0x0001d40001177983 */ /* 0x002f680000300800 */
[----:B------:R1:W-:Y:S04]  /*6510*/  STS.U16 [R18+0x8800], R28 ;  /* 0x0088001c12007388 */ /* 0x0003e80000000400 */
[----:B0-----:R-:W5:Y:S04]  /*6520*/  LDL.LU R24, [R1+0x1d0] ;  /* 0x0001d00001187983 */ /* 0x001f680000300800 */
[----:B------:R0:W-:Y:S04]  /*6530*/  STS.U16 [R18+0x11000], R29 ;  /* 0x0110001d12007388 */ /* 0x0001e80000000400 */
[----:B-1----:R-:W5:Y:S04]  /*6540*/  LDL.LU R28, [R1+0x220] ;  /* 0x00022000011c7983 */ /* 0x002f680000300800 */
[----:B------:R1:W-:Y:S04]  /*6550*/  STS.U16 [R18+0x11800], R27 ;  /* 0x0118001b12007388 */ /* 0x0003e80000000400 */
[----:B0-----:R-:W5:Y:S04]  /*6560*/  LDL.LU R29, [R1+0x21c] ;  /* 0x00021c00011d7983 */ /* 0x001f680000300800 */
[----:B-1----:R-:W5:Y:S04]  /*6570*/  LDL.LU R27, [R1+0x1bc] ;  /* 0x0001bc00011b7983 */ /* 0x002f680000300800 */
[----:B--2---:R-:W-:Y:S04]  /*6580*/  STS.U16 [R18+0x4800], R2 ;  /* 0x0048000212007388 */ /* 0x004fe80000000400 */
[----:B------:R0:W-:Y:S04]  /*6590*/  STS.U16 [R18+0x9000], R4 ;  /* 0x0090000412007388 */ /* 0x0001e80000000400 */
[----:B------:R1:W-:Y:S04]  /*65a0*/  STL [R1+0x6c0], R19 ;  /* 0x0006c01301007387 */ /* 0x0003e80000100800 */
[----:B------:R-:W-:Y:S04]  /*65b0*/  STS.U16 [R18+0x12000], R16 ;  /* 0x0120001012007388 */ /* 0x000fe80000000400 */
[----:B0-----:R-:W2:Y:S04]  /*65c0*/  LDL.LU R4, [R1+0x1b8] ;  /* 0x0001b80001047983 */ /* 0x001ea80000300800 */
[----:B------:R-:W-:Y:S04]  /*65d0*/  STS.U16 [R18+0x12800], R17 ;  /* 0x0128001112007388 */ /* 0x000fe80000000400 */
[----:B------:R-:W-:Y:S04]  /*65e0*/  STS.U16 [R18+0x9800], R25 ;  /* 0x0098001912007388 */ /* 0x000fe80000000400 */
[----:B------:R-:W-:Y:S04]  /*65f0*/  STL [R1+0x44c], R12 ;  /* 0x00044c0c01007387 */ /* 0x000fe80000100800 */
[----:B------:R0:W-:Y:S04]  /*6600*/  STS.U16 [R18+0x13000], R5 ;  /* 0x0130000512007388 */ /* 0x0001e80000000400 */
[----:B-1----:R-:W2:Y:S04]  /*6610*/  LDL.LU R19, [R1+0x20c] ;  /* 0x00020c0001137983 */ /* 0x002ea80000300800 */
[----:B0-----:R-:W2:Y:S04]  /*6620*/  LDL.LU R5, [R1+0x1b0] ;  /* 0x0001b00001057983 */ /* 0x001ea80000300800 */
[----:B------:R-:W2:Y:S04]  /*6630*/  LDL.LU R25, [R1+0x1ac] ;  /* 0x0001ac0001197983 */ /* 0x000ea80000300800 */
[----:B---3--:R0:W-:Y:S04]  /*6640*/  STS.U16 [R18+0x13800], R6 ;  /* 0x0138000612007388 */ /* 0x0081e80000000400 */
[----:B----4-:R1:W-:Y:S04]  /*6650*/  STS.U16 [R18+0x2800], R9 ;  /* 0x0028000912007388 */ /* 0x0103e80000000400 */
[----:B0-----:R-:W3:Y:S04]  /*6660*/  LDL.LU R6, [R1+0x200] ;  /* 0x0002000001067983 */ /* 0x001ee80000300800 */
[----:B-1----:R-:W4:Y:S04]  /*6670*/  LDL.LU R9, [R1+0x1fc] ;  /* 0x0001fc0001097983 */ /* 0x002f280000300800 */
[----:B-----5:R0:W-:Y:S04]  /*6680*/  STS.U16 [R18+0x5000], R0 ;  /* 0x0050000012007388 */ /* 0x0201e80000000400 */
[----:B------:R1:W-:Y:S04]  /*6690*/  STS.U16 [R18+0xa000], R20 ;  /* 0x00a0001412007388 */ /* 0x0003e80000000400 */
[----:B------:R5:W-:Y:S04]  /*66a0*/  STS.U16 [R18+0x14000], R21 ;  /* 0x0140001512007388 */ /* 0x000be80000000400 */
[----:B------:R-:W4:Y:S04]  /*66b0*/  LDL.LU R3, [R1+0x1f8] ;  /* 0x0001f80001037983 */ /* 0x000f280000300800 */
[----:B------:R-:W4:Y:S04]  /*66c0*/  LDL.LU R2, [R1+0x1ec] ;  /* 0x0001ec0001027983 */ /* 0x000f280000300800 */
[----:B------:R-:W-:Y:S04]  /*66d0*/  STS.U16 [R18+0x14800], R13 ;  /* 0x0148000d12007388 */ /* 0x000fe80000000400 */
[----:B------:R-:W4:Y:S04]  /*66e0*/  LDL.LU R16, [R1+0x194] ;  /* 0x0001940001107983 */ /* 0x000f280000300800 */
[----:B------:R0:W-:Y:S04]  /*66f0*/  STS.U16 [R18+0xa800], R22 ;  /* 0x00a8001612007388 */ /* 0x0001e80000000400 */
[----:B------:R-:W4:Y:S04]  /*6700*/  LDL.LU R17, [R1+0x18c] ;  /* 0x00018c0001117983 */ /* 0x000f280000300800 */
[----:B------:R-:W-:Y:S04]  /*6710*/  STS.U16 [R18+0x15000], R23 ;  /* 0x0150001712007388 */ /* 0x000fe80000000400 */
[----:B0-----:R-:W4:Y:S04]  /*6720*/  LDL.LU R0, [R1+0x1d8] ;  /* 0x0001d80001007983 */ /* 0x001f280000300800 */
[----:B------:R-:W-:Y:S04]  /*6730*/  STS.U16 [R18+0x15800], R24 ;  /* 0x0158001812007388 */ /* 0x000fe80000000400 */
[----:B-1----:R-:W4:Y:S04]  /*6740*/  LDL.LU R20, [R1+0x184] ;  /* 0x0001840001147983 */ /* 0x002f280000300800 */
[----:B------:R-:W-:Y:S04]  /*6750*/  STS.U16 [R18+0x5800], R28 ;  /* 0x0058001c12007388 */ /* 0x000fe80000000400 */
[----:B-----5:R-:W5:Y:S04]  /*6760*/  LDL.LU R21, [R1+0x180] ;  /* 0x0001800001157983 */ /* 0x020f680000300800 */
[----:B------:R-:W-:Y:S04]  /*6770*/  STS.U16 [R18+0xb000], R29 ;  /* 0x00b0001d12007388 */ /* 0x000fe80000000400 */
[----:B------:R0:W-:Y:S04]  /*6780*/  STS.U16 [R18+0x16000], R27 ;  /* 0x0160001b12007388 */ /* 0x0001e80000000400 */
[----:B------:R-:W5:Y:S04]  /*6790*/  LDL.LU R22, [R1+0x1c8] ;  /* 0x0001c80001167983 */ /* 0x000f680000300800 */
[----:B0-----:R-:W5:Y:S04]  /*67a0*/  LDL.LU R27, [R1+0x1c4] ;  /* 0x0001c400011b7983 */ /* 0x001f680000300800 */
[----:B------:R-:W5:Y:S04]  /*67b0*/  LDL.LU R23, [R1+0x170] ;  /* 0x0001700001177983 */ /* 0x000f680000300800 */
[----:B------:R-:W5:Y:S04]  /*67c0*/  LDL.LU R24, [R1+0x16c] ;  /* 0x00016c0001187983 */ /* 0x000f680000300800 */
[----:B--2---:R0:W-:Y:S04]  /*67d0*/  STS.U16 [R18+0x16800], R4 ;  /* 0x0168000412007388 */ /* 0x0041e80000000400 */
[----:B------:R-:W2:Y:S04]  /*67e0*/  LDL.LU R28, [R1+0x1b4] ;  /* 0x0001b400011c7983 */ /* 0x000ea80000300800 */
[----:B------:R-:W2:Y:S04]  /*67f0*/  LDL.LU R29, [R1+0x164] ;  /* 0x00016400011d7983 */ /* 0x000ea80000300800 */
[----:B------:R-:W-:Y:S04]  /*6800*/  STS.U16 [R18+0xb800], R19 ;  /* 0x00b8001312007388 */ /* 0x000fe80000000400 */
[----:B0-----:R-:W2:Y:S04]  /*6810*/  LDL.LU R4, [R1+0x160] ;  /* 0x0001600001047983 */ /* 0x001ea80000300800 */
[----:B------:R0:W-:Y:S04]  /*6820*/  STS.U16 [R18+0x17000], R5 ;  /* 0x0170000512007388 */ /* 0x0001e80000000400 */
[----:B------:R1:W-:Y:S04]  /*6830*/  STS.U16 [R18+0x17800], R25 ;  /* 0x0178001912007388 */ /* 0x0003e80000000400 */
[----:B0-----:R-:W2:Y:S04]  /*6840*/  LDL.LU R5, [R1+0x1a8] ;  /* 0x0001a80001057983 */ /* 0x001ea80000300800 */
[----:B-1----:R-:W2:Y:S04]  /*6850*/  LDL.LU R25, [R1+0x1a4] ;  /* 0x0001a40001197983 */ /* 0x002ea80000300800 */
[----:B---3--:R0:W-:Y:S04]  /*6860*/  STS.U16 [R18+0x1800], R6 ;  /* 0x0018000612007388 */ /* 0x0081e80000000400 */
[----:B----4-:R1:W-:Y:S04]  /*6870*/  STS.U16 [R18+0x3000], R9 ;  /* 0x0030000912007388 */ /* 0x0103e80000000400 */
[----:B0-----:R-:W3:Y:S04]  /*6880*/  LDL.LU R6, [R1+0x198] ;  /* 0x0001980001067983 */ /* 0x001ee80000300800 */
[----:B-1----:R-:W4:Y:S04]  /*6890*/  LDL.LU R9, [R1+0xfc] ;  /* 0x0000fc0001097983 */ /* 0x002f280000300800 */
[----:B------:R-:W4:Y:S04]  /*68a0*/  LDL.LU R13, [R1+0xf4] ;  /* 0x0000f400010d7983 */ /* 0x000f280000300800 */
[----:B------:R0:W-:Y:S04]  /*68b0*/  STS.U16 [R18+0x6000], R3 ;  /* 0x0060000312007388 */ /* 0x0001e80000000400 */
[----:B------:R1:W-:Y:S04]  /*68c0*/  STS.U16 [R18+0xc000], R2 ;  /* 0x00c0000212007388 */ /* 0x0003e80000000400 */
[----:B------:R-:W4:Y:S04]  /*68d0*/  LDL.LU R19, [R1+0x188] ;  /* 0x0001880001137983 */ /* 0x000f280000300800 */
[----:B------:R1:W-:Y:S04]  /*68e0*/  STS.U16 [R18+0x18000], R16 ;  /* 0x0180001012007388 */ /* 0x0003e80000000400 */
[----:B0-----:R-:W4:Y:S04]  /*68f0*/  LDL.LU R3, [R1+0xec] ;  /* 0x0000ec0001037983 */ /* 0x001f280000300800 */
[----:B------:R0:W-:Y:S04]  /*6900*/  STS.U16 [R18+0x18800], R17 ;  /* 0x0188001112007388 */ /* 0x0001e80000000400 */
[----:B-1----:R-:W4:Y:S04]  /*6910*/  LDL.LU R2, [R1+0xe4] ;  /* 0x0000e40001027983 */ /* 0x002f280000300800 */
[----:B------:R1:W-:Y:S04]  /*6920*/  STS.U16 [R18+0xc800], R0 ;  /* 0x00c8000012007388 */ /* 0x0003e80000000400 */
[----:B------:R-:W4:Y:S04]  /*6930*/  LDL.LU R16, [R1+0x17c] ;  /* 0x00017c0001107983 */ /* 0x000f280000300800 */
[----:B------:R-:W-:Y:S04]  /*6940*/  STS.U16 [R18+0x19000], R20 ;  /* 0x0190001412007388 */ /* 0x000fe80000000400 */
[----:B0-----:R-:W4:Y:S04]  /*6950*/  LDL.LU R17, [R1+0x178] ;  /* 0x0001780001117983 */ /* 0x001f280000300800 */
[----:B-----5:R-:W-:Y:S04]  /*6960*/  STS.U16 [R18+0x19800], R21 ;  /* 0x0198001512007388 */ /* 0x020fe80000000400 */
[----:B-1----:R-:W5:Y:S04]  /*6970*/  LDL.LU R0, [R1+0x4] ;  /* 0x0000040001007983 */ /* 0x002f680000300800 */
[----:B------:R-:W-:Y:S04]  /*6980*/  STS.U16 [R18+0x6800], R22 ;  /* 0x0068001612007388 */ /* 0x000fe80000000400 */
[----:B------:R0:W-:Y:S04]  /*6990*/  STS.U16 [R18+0xd000], R27 ;  /* 0x00d0001b12007388 */ /* 0x0001e80000000400 */
[----:B0-----:R-:W5:Y:S04]  /*69a0*/  LDL.LU R27, [R1+0x168] ;  /* 0x00016800011b7983 */ /* 0x001f680000300800 */
[----:B------:R-:W-:Y:S04]  /*69b0*/  STS.U16 [R18+0x1a000], R23 ;  /* 0x01a0001712007388 */ /* 0x000fe80000000400 */
[----:B------:R-:W-:Y:S04]  /*69c0*/  STS.U16 [R18+0x1a800], R24 ;  /* 0x01a8001812007388 */ /* 0x000fe80000000400 */
[----:B--2---:R0:W-:Y:S04]  /*69d0*/  STS.U16 [R18+0xd800], R28 ;  /* 0x00d8001c12007388 */ /* 0x0041e80000000400 */
[----:B------:R-:W2:Y:S04]  /*69e0*/  LDL R20, [R1+0x27c] ;  /* 0x00027c0001147983 */ /* 0x000ea80000100800 */
[----:B------:R1:W-:Y:S04]  /*69f0*/  STS.U16 [R18+0x1b000], R29 ;  /* 0x01b0001d12007388 */ /* 0x0003e80000000400 */
[----:B0-----:R-:W2:Y:S04]  /*6a00*/  LDL.LU R28, [R1+0x288] ;  /* 0x00028800011c7983 */ /* 0x001ea80000300800 */
[----:B------:R0:W-:Y:S04]  /*6a10*/  STS.U16 [R18+0x1b800], R4 ;  /* 0x01b8000412007388 */ /* 0x0001e80000000400 */
[----:B-1----:R-:W2:Y:S04]  /*6a20*/  LDL.LU R29, [R1+0x1e4] ;  /* 0x0001e400011d7983 */ /* 0x002ea80000300800 */
[----:B------:R1:W-:Y:S04]  /*6a30*/  STS.U16 [R18+0x3800], R5 ;  /* 0x0038000512007388 */ /* 0x0003e80000000400 */
[----:B0-----:R-:W2:Y:S04]  /*6a40*/  LDL.LU R4, [R1+0x280] ;  /* 0x0002800001047983 */ /* 0x001ea80000300800 */
[----:B-1----:R-:W2:Y:S04]  /*6a50*/  LDL.LU R5, [R1+0x244] ;  /* 0x0002440001057983 */ /* 0x002ea80000300800 */
[----:B------:R-:W2:Y:S04]  /*6a60*/  LDL.LU R21, [R1+0x1f4] ;  /* 0x0001f40001157983 */ /* 0x000ea80000300800 */
[----:B------:R-:W2:Y:S04]  /*6a70*/  LDL.LU R22, [R1+0x1a0] ;  /* 0x0001a00001167983 */ /* 0x000ea80000300800 */
[----:B------:R-:W2:Y:S04]  /*6a80*/  LDL.LU R23, [R1+0x15c] ;  /* 0x00015c0001177983 */ /* 0x000ea80000300800 */
[----:B------:R0:W-:Y:S04]  /*6a90*/  STS.U16 [R18+0x7000], R25 ;  /* 0x0070001912007388 */ /* 0x0001e80000000400 */
[----:B------:R-:W2:Y:S04]  /*6aa0*/  LDL.LU R24, [R1+0x158] ;  /* 0x0001580001187983 */ /* 0x000ea80000300800 */
[----:B0-----:R-:W2:Y:S04]  /*6ab0*/  LDL.LU R25, [R1+0x154] ;  /* 0x0001540001197983 */ /* 0x001ea80000300800 */
[----:B---3--:R0:W-:Y:S04]  /*6ac0*/  STS.U16 [R18+0xe000], R6 ;  /* 0x00e0000612007388 */ /* 0x0081e80000000400 */
[----:B----4-:R1:W-:Y:S04]  /*6ad0*/  STS.U16 [R18+0x1c000], R9 ;  /* 0x01c0000912007388 */ /* 0x0103e80000000400 */
[----:B0-----:R-:W3:Y:S04]  /*6ae0*/  LDL.LU R6, [R1+0x150] ;  /* 0x0001500001067983 */ /* 0x001ee80000300800 */
[----:B-1----:R-:W4:Y:S04]  /*6af0*/  LDL.LU R9, [R1+0x14c] ;  /* 0x00014c0001097983 */ /* 0x002f280000300800 */
[----:B------:R-:W-:Y:S04]  /*6b00*/  STS.U16 [R18+0x1c800], R13 ;  /* 0x01c8000d12007388 */ /* 0x000fe80000000400 */
[----:B------:R-:W-:Y:S04]  /*6b10*/  STS.U16 [R18+0xe800], R19 ;  /* 0x00e8001312007388 */ /* 0x000fe80000000400 */
[----:B------:R-:W-:Y:S04]  /*6b20*/  STS.U16 [R18+0x1d000], R3 ;  /* 0x01d0000312007388 */ /* 0x000fe80000000400 */
[----:B------:R-:W-:Y:S04]  /*6b30*/  STS.U16 [R18+0x1d800], R2 ;  /* 0x01d8000212007388 */ /* 0x000fe80000000400 */
[----:B------:R-:W-:Y:S04]  /*6b40*/  STS.U16 [R18+0x7800], R16 ;  /* 0x0078001012007388 */ /* 0x000fe80000000400 */
[----:B------:R-:W-:Y:S04]  /*6b50*/  STS.U16 [R18+0xf000], R17 ;  /* 0x00f0001112007388 */ /* 0x000fe80000000400 */
[----:B-----5:R-:W-:Y:S04]  /*6b60*/  STS.U16 [R18+0x1e000], R0 ;  /* 0x01e0000012007388 */ /* 0x020fe80000000400 */
[----:B------:R-:W-:Y:S04]  /*6b70*/  STS.U16 [R18+0x1e800], R26 ;  /* 0x01e8001a12007388 */ /* 0x000fe80000000400 */
[----:B------:R0:W-:Y:S04]  /*6b80*/  STS.U16 [R18+0xf800], R27 ;  /* 0x00f8001b12007388 */ /* 0x0001e80000000400 */
[----:B0-----:R-:W5:Y:S01]  /*6b90*/  LDL.LU R27, [R1+0x148] ;  /* 0x00014800011b7983 */ /* 0x001f620000300800 */
[----:B------:R-:W-:-:S03]  /*6ba0*/  LOP3.LUT R2, R18, 0x10, RZ, 0x3c, !PT ;  /* 0x0000001012027812 */ /* 0x000fc600078e3cff */
[----:B------:R-:W-:Y:S04]  /*6bb0*/  STS.U16 [R18+0x1f000], R11 ;  /* 0x01f0000b12007388 */ /* 0x000fe80000000400 */
[----:B------:R-:W-:Y:S04]  /*6bc0*/  STS.U16 [R18+0x1f800], R10 ;  /* 0x01f8000a12007388 */ /* 0x000fe80000000400 */
[----:B--2---:R-:W-:Y:S04]  /*6bd0*/  STS.U16 [R2+0x900], R20 ;  /* 0x0009001402007388 */ /* 0x004fe80000000400 */
[----:B------:R0:W-:Y:S04]  /*6be0*/  STS.U16 [R2+0x1100], R28 ;  /* 0x0011001c02007388 */ /* 0x0001e80000000400 */
[----:B------:R1:W-:Y:S04]  /*6bf0*/  STS.U16 [R2+0x1900], R29 ;  /* 0x0019001d02007388 */ /* 0x0003e80000000400 */
[----:B------:R-:W-:Y:S04]  /*6c00*/  STL [R1+0x1df4], R18 ;  /* 0x001df41201007387 */ /* 0x000fe80000100800 */
[----:B------:R2:W-:Y:S04]  /*6c10*/  STS.U16 [R2+0x2100], R4 ;  /* 0x0021000402007388 */ /* 0x0005e80000000400 */
[----:B0-----:R-:W5:Y:S04]  /*6c20*/  LDL.LU R28, [R1+0x144] ;  /* 0x00014400011c7983 */ /* 0x001f680000300800 */
[----:B------:R0:W-:Y:S04]  /*6c30*/  STS.U16 [R2+0x2900], R5 ;  /* 0x0029000502007388 */ /* 0x0001e80000000400 */
[----:B------:R-:W-:Y:S04]  /*6c40*/  STS.U16 [R2+0x3100], R21 ;  /* 0x0031001502007388 */ /* 0x000fe80000000400 */
[----:B------:R-:W-:Y:S04]  /*6c50*/  STS.U16 [R2+0x3900], R22 ;  /* 0x0039001602007388 */ /* 0x000fe80000000400 */
[----:B------:R-:W-:Y:S04]  /*6c60*/  STS.U16 [R2+0x10100], R23 ;  /* 0x0101001702007388 */ /* 0x000fe80000000400 */
[----:B-1----:R-:W5:Y:S04]  /*6c70*/  LDL.LU R29, [R1+0x140] ;  /* 0x00014000011d7983 */ /* 0x002f680000300800 */
[----:B------:R-:W-:Y:S04]  /*6c80*/  STS.U16 [R2+0x10900], R24 ;  /* 0x0109001802007388 */ /* 0x000fe80000000400 */
[----:B------:R-:W-:Y:S04]  /*6c90*/  STS.U16 [R2+0x11100], R25 ;  /* 0x0111001902007388 */ /* 0x000fe80000000400 */
[----:B--2---:R-:W2:Y:S04]  /*6ca0*/  LDL.LU R4, [R1+0x13c] ;  /* 0x00013c0001047983 */ /* 0x004ea80000300800 */
[----:B0-----:R-:W2:Y:S04]  /*6cb0*/  LDL.LU R5, [R1+0x138] ;  /* 0x0001380001057983 */ /* 0x001ea80000300800 */
[----:B---3--:R-:W-:Y:S04]  /*6cc0*/  STS.U16 [R2+0x11900], R6 ;  /* 0x0119000602007388 */ /* 0x008fe80000000400 */
[----:B----4-:R0:W-:Y:S04]  /*6cd0*/  STS.U16 [R2+0x12100], R9 ;  /* 0x0121000902007388 */ /* 0x0101e80000000400 */
[----:B0-----:R-:W3:Y:S04]  /*6ce0*/  LDL.LU R9, [R1+0x134] ;  /* 0x0001340001097983 */ /* 0x001ee80000300800 */
[----:B------:R-:W4:Y:S04]  /*6cf0*/  LDL.LU R18, [R1+0x130] ;  /* 0x0001300001127983 */ /* 0x000f280000300800 */
        /* <DEDUP_REMOVED lines=13> */
[----:B-----5:R0:W-:Y:S04]  /*6dd0*/  STS.U16 [R2+0x12900], R27 ;  /* 0x0129001b02007388 */ /* 0x0201e80000000400 */
[----:B0-----:R-:W5:Y:S04]  /*6de0*/  LDL.LU R27, [R1+0xf0] ;  /* 0x0000f000011b7983 */ /* 0x001f680000300800 */
[----:B------:R-:W5:Y:S04]  /*6df0*/  LDL.LU R20, [R1+0xe8] ;  /* 0x0000e80001147983 */ /* 0x000f680000300800 */
[----:B------:R-:W5:Y:S04]  /*6e00*/  LDL.LU R21, [R1+0xe0] ;  /* 0x0000e00001157983 */ /* 0x000f680000300800 */
[----:B------:R-:W5:Y:S04]  /*6e10*/  LDL.LU R22, [R1] ;  /* 0x0000000001167983 */ /* 0x000f680000300800 */
[----:B------:R-:W5:Y:S04]  /*6e20*/  LDL.LU R23, [R1+0xdc] ;  /* 0x0000dc0001177983 */ /* 0x000f680000300800 */
[----:B------:R-:W5:Y:S04]  /*6e30*/  LDL.LU R24, [R1+0xd8] ;  /* 0x0000d80001187983 */ /* 0x000f680000300800 */
[----:B------:R0:W-:Y:S04]  /*6e40*/  STS.U16 [R2+0x13100], R28 ;  /* 0x0131001c02007388 */ /* 0x0001e80000000400 */
[----:B------:R-:W5:Y:S04]  /*6e50*/  LDL.LU R25, [R1+0xd4] ;  /* 0x0000d40001197983 */ /* 0x000f680000300800 */
[----:B0-----:R-:W5:Y:S04]  /*6e60*/  LDL.LU R28, [R1+0xd0] ;  /* 0x0000d000011c7983 */ /* 0x001f680000300800 */
[----:B------:R0:W-:Y:S04]  /*6e70*/  STS.U16 [R2+0x13900], R29 ;  /* 0x0139001d02007388 */ /* 0x0001e80000000400 */
[----:B0-----:R-:W5:Y:S04]  /*6e80*/  LDL.LU R29, [R1+0xcc] ;  /* 0x0000cc00011d7983 */ /* 0x001f680000300800 */
[----:B--2---:R0:W-:Y:S04]  /*6e90*/  STS.U16 [R2+0x14100], R4 ;  /* 0x0141000402007388 */ /* 0x0041e80000000400 */
[----:B------:R1:W-:Y:S04]  /*6ea0*/  STS.U16 [R2+0x14900], R5 ;  /* 0x0149000502007388 */ /* 0x0003e80000000400 */
[----:B0-----:R-:W2:Y:S04]  /*6eb0*/  LDL.LU R4, [R1+0xc8] ;  /* 0x0000c80001047983 */ /* 0x001ea80000300800 */
[----:B-1----:R-:W2:Y:S04]  /*6ec0*/  LDL.LU R5, [R1+0xc4] ;  /* 0x0000c40001057983 */ /* 0x002ea80000300800 */
[----:B---3--:R0:W-:Y:S04]  /*6ed0*/  STS.U16 [R2+0x15100], R9 ;  /* 0x0151000902007388 */ /* 0x0081e80000000400 */
[----:B----4-:R-:W-:Y:S04]  /*6ee0*/  STS.U16 [R2+0x15900], R18 ;  /* 0x0159001202007388 */ /* 0x010fe80000000400 */
[----:B------:R-:W-:Y:S04]  /*6ef0*/  STS.U16 [R2+0x16100], R10 ;  /* 0x0161000a02007388 */ /* 0x000fe80000000400 */
        /* <DEDUP_REMOVED lines=9> */
[----:B------:R1:W-:Y:S04]  /*6f90*/  STS.U16 [R2+0x1b100], R6 ;  /* 0x01b1000602007388 */ /* 0x0003e80000000400 */
[----:B------:R-:W-:Y:S04]  /*6fa0*/  STS.U16 [R2+0x1b900], R17 ;  /* 0x01b9001102007388 */ /* 0x000fe80000000400 */
[----:B0-----:R-:W3:Y:S04]  /*6fb0*/  LDL.LU R9, [R1+0x1dfc] ;  /* 0x001dfc0001097983 */ /* 0x001ee80000300800 */
[----:B------:R-:W-:Y:S04]  /*6fc0*/  STS.U16 [R2+0x1c100], R0 ;  /* 0x01c1000002007388 */ /* 0x000fe80000000400 */
[----:B-1----:R-:W4:Y:S04]  /*6fd0*/  LDL.LU R6, [R1+0xc0] ;  /* 0x0000c00001067983 */ /* 0x002f280000300800 */
[----:B-----5:R0:W-:Y:S04]  /*6fe0*/  STS.U16 [R2+0x1c900], R27 ;  /* 0x01c9001b02007388 */ /* 0x0201e80000000400 */
[----:B0-----:R-:W5:Y:S04]  /*6ff0*/  LDL.LU R27, [R1+0xbc] ;  /* 0x0000bc00011b7983 */ /* 0x001f680000300800 */
[----:B------:R-:W2:Y:S04]  /*7000*/  LDL.LU R18, [R1+0xb4] ;  /* 0x0000b40001127983 */ /* 0x000ea80000300800 */
[----:B------:R-:W-:Y:S04]  /*7010*/  STS.U16 [R2+0x1d100], R20 ;  /* 0x01d1001402007388 */ /* 0x000fe80000000400 */
[----:B------:R-:W-:Y:S04]  /*7020*/  STS.U16 [R2+0x1d900], R21 ;  /* 0x01d9001502007388 */ /* 0x000fe80000000400 */
[----:B------:R-:W-:Y:S04]  /*7030*/  STS.U16 [R2+0x1e100], R22 ;  /* 0x01e1001602007388 */ /* 0x000fe80000000400 */
[----:B--2---:R0:W-:Y:S04]  /*7040*/  STL [R1+0x1df8], R18 ;  /* 0x001df81201007387 */ /* 0x0041e80000100800 */
[----:B0-----:R-:W2:Y:S04]  /*7050*/  LDL.LU R18, [R1+0xb8] ;  /* 0x0000b80001127983 */ /* 0x001ea80000300800 */
[----:B---3--:R-:W-:Y:S04]  /*7060*/  STS.U16 [R2+0x1e900], R9 ;  /* 0x01e9000902007388 */ /* 0x008fe80000000400 */
[----:B------:R-:W-:Y:S04]  /*7070*/  STS.U16 [R2+0x1f100], R8 ;  /* 0x01f1000802007388 */ /* 0x000fe80000000400 */
[----:B------:R0:W-:Y:S04]  /*7080*/  STS.U16 [R2+0x1f900], R7 ;  /* 0x01f9000702007388 */ /* 0x0001e80000000400 */
[----:B0-----:R-:W3:Y:S04]  /*7090*/  LDL.LU R7, [R1+0xb0] ;  /* 0x0000b00001077983 */ /* 0x001ee80000300800 */
[----:B------:R-:W3:Y:S04]  /*70a0*/  LDL.LU R8, [R1+0xac] ;  /* 0x0000ac0001087983 */ /* 0x000ee80000300800 */
        /* <DEDUP_REMOVED lines=15> */
[----:B------:R0:W-:Y:S04]  /*71a0*/  STS.U16 [R2+0x4100], R23 ;  /* 0x0041001702007388 */ /* 0x0001e80000000400 */
[----:B------:R-:W3:Y:S04]  /*71b0*/  LDL.LU R22, [R1+0x274] ;  /* 0x0002740001167983 */ /* 0x000ee80000300800 */
[----:B------:R1:W-:Y:S04]  /*71c0*/  STS.U16 [R2+0x4900], R24 ;  /* 0x0049001802007388 */ /* 0x0003e80000000400 */
[----:B0-----:R-:W3:Y:S04]  /*71d0*/  LDL.LU R23, [R1+0x234] ;  /* 0x0002340001177983 */ /* 0x001ee80000300800 */
[----:B------:R0:W-:Y:S04]  /*71e0*/  STS.U16 [R2+0x5100], R25 ;  /* 0x0051001902007388 */ /* 0x0001e80000000400 */
[----:B-1----:R-:W3:Y:S04]  /*71f0*/  LDL.LU R24, [R1+0x1e0] ;  /* 0x0001e00001187983 */ /* 0x002ee80000300800 */
        /* <DEDUP_REMOVED lines=8> */
[----:B----4-:R1:W-:Y:S04]  /*7280*/  STS.U16 [R2+0x7900], R6 ;  /* 0x0079000602007388 */ /* 0x0103e80000000400 */
[----:B0-----:R-:W4:Y:S04]  /*7290*/  LDL.LU R5, [R1+0x218] ;  /* 0x0002180001057983 */ /* 0x001f280000300800 */
[----:B-----5:R0:W-:Y:S04]  /*72a0*/  STS.U16 [R2+0x8100], R27 ;  /* 0x0081001b02007388 */ /* 0x0201e80000000400 */
[----:B-1----:R-:W5:Y:S04]  /*72b0*/  LDL.LU R6, [R1+0x1f0] ;  /* 0x0001f00001067983 */ /* 0x002f680000300800 */
[----:B0-----:R-:W3:Y:S04]  /*72c0*/  LDL.LU R27, [R1+0x1c0] ;  /* 0x0001c000011b7983 */ /* 0x001ee80000300800 */
[----:B--2---:R0:W-:Y:S04]  /*72d0*/  STS.U16 [R2+0x8900], R18 ;  /* 0x0089001202007388 */ /* 0x0041e80000000400 */
[----:B0-----:R-:W2:Y:S04]  /*72e0*/  LDL.LU R18, [R1+0x1df8] ;  /* 0x001df80001127983 */ /* 0x001ea80000300800 */
[----:B--2---:R0:W-:Y:S04]  /*72f0*/  STS.U16 [R2+0x9100], R18 ;  /* 0x0091001202007388 */ /* 0x0041e80000000400 */
[----:B---3--:R-:W-:Y:S04]  /*7300*/  STS.U16 [R2+0x9900], R7 ;  /* 0x0099000702007388 */ /* 0x008fe80000000400 */
        /* <DEDUP_REMOVED lines=12> */
[----:B0-----:R-:W2:Y:S04]  /*73d0*/  LDL.LU R18, [R1+0x1df4] ;  /* 0x001df40001127983 */ /* 0x001ea80000300800 */
[----:B------:R0:W-:Y:S04]  /*73e0*/  STS.U16 [R2+0x100], R17 ;  /* 0x0001001102007388 */ /* 0x0001e80000000400 */
[----:B0-----:R-:W3:Y:S04]  /*73f0*/  LDL.LU R2, [R1+0x74] ;  /* 0x0000740001027983 */ /* 0x001ee80000300800 */
[----:B---3--:R0:W-:Y:S04]  /*7400*/  STL [R1+0x1de8], R2 ;  /* 0x001de80201007387 */ /* 0x0081e80000100800 */
[----:B0-----:R-:W3:Y:S04]  /*7410*/  LDL.LU R2, [R1+0x78] ;  /* 0x0000780001027983 */ /* 0x001ee80000300800 */
[----:B---3--:R0:W-:Y:S04]  /*7420*/  STL [R1+0x1dec], R2 ;  /* 0x001dec0201007387 */ /* 0x0081e80000100800 */
[----:B0-----:R-:W3:Y:S01]  /*7430*/  LDL.LU R2, [R1+0x174] ;  /* 0x0001740001027983 */ /* 0x001ee20000300800 */
[----:B--2---:R-:W-:-:S05]  /*7440*/  LOP3.LUT R7, R18, 0x20, RZ, 0x3c, !PT ;  /* 0x0000002012077812 */ /* 0x004fca00078e3cff */
[----:B------:R-:W-:Y:S04]  /*7450*/  STS.U16 [R7+0xa00], R0 ;  /* 0x000a000007007388 */ /* 0x000fe80000000400 */
[----:B------:R-:W-:Y:S04]  /*7460*/  STS.U16 [R7+0x1200], R20 ;  /* 0x0012001407007388 */ /* 0x000fe80000000400 */
[----:B------:R-:W-:Y:S04]  /*7470*/  STS.U16 [R7+0x1a00], R21 ;  /* 0x001a001507007388 */ /* 0x000fe80000000400 */
[----:B------:R-:W-:Y:S04]  /*7480*/  STS.U16 [R7+0x2200], R22 ;  /* 0x0022001607007388 */ /* 0x000fe80000000400 */
[----:B------:R-:W-:Y:S04]  /*7490*/  STS.U16 [R7+0x2a00], R23 ;  /* 0x002a001707007388 */ /* 0x000fe80000000400 */
[----:B---3--:R0:W-:Y:S04]  /*74a0*/  STL [R1+0x1df0], R2 ;  /* 0x001df00201007387 */ /* 0x0081e80000100800 */
[----:B0-----:R-:W2:Y:S04]  /*74b0*/  LDL.LU R2, [R1+0x19c] ;  /* 0x00019c0001027983 */ /* 0x001ea80000300800 */
[----:B------:R-:W3:Y:S04]  /*74c0*/  LDL.LU R3, [R1+0x70] ;  /* 0x0000700001037983 */ /* 0x000ee80000300800 */
[----:B------:R-:W3:Y:S04]  /*74d0*/  LDL.LU R20, [R1+0x6c] ;  /* 0x00006c0001147983 */ /* 0x000ee80000300800 */
[----:B------:R-:W3:Y:S04]  /*74e0*/  LDL.LU R21, [R1+0x68] ;  /* 0x0000680001157983 */ /* 0x000ee80000300800 */
[----:B------:R0:W-:Y:S04]  /*74f0*/  STS.U16 [R7+0x3200], R24 ;  /* 0x0032001807007388 */ /* 0x0001e80000000400 */
[----:B------:R-:W3:Y:S04]  /*7500*/  LDL.LU R22, [R1+0x64] ;  /* 0x0000640001167983 */ /* 0x000ee80000300800 */
[----:B------:R-:W-:Y:S04]  /*7510*/  STS.U16 [R7+0x3a00], R25 ;  /* 0x003a001907007388 */ /* 0x000fe80000000400 */
[----:B------:R-:W3:Y:S04]  /*7520*/  LDL.LU R23, [R1+0x60] ;  /* 0x0000600001177983 */ /* 0x000ee80000300800 */
[----:B------:R1:W-:Y:S04]  /*7530*/  STS.U16 [R7+0x4200], R28 ;  /* 0x0042001c07007388 */ /* 0x0003e80000000400 */
[----:B0-----:R-:W3:Y:S04]  /*7540*/  LDL.LU R24, [R1+0x5c] ;  /* 0x00005c0001187983 */ /* 0x001ee80000300800 */
[----:B------:R0:W-:Y:S04]  /*7550*/  STS.U16 [R7+0x4a00], R29 ;  /* 0x004a001d07007388 */ /* 0x0001e80000000400 */
[----:B-1----:R-:W3:Y:S04]  /*7560*/  LDL.LU R28, [R1+0x58] ;  /* 0x00005800011c7983 */ /* 0x002ee80000300800 */
[----:B------:R1:W-:Y:S04]  /*7570*/  STS.U16 [R7+0x5200], R4 ;  /* 0x0052000407007388 */ /* 0x0003e80000000400 */
[----:B0-----:R-:W3:Y:S04]  /*7580*/  LDL.LU R29, [R1+0x54] ;  /* 0x00005400011d7983 */ /* 0x001ee80000300800 */
[----:B----4-:R0:W-:Y:S04]  /*7590*/  STS.U16 [R7+0x5a00], R5 ;  /* 0x005a000507007388 */ /* 0x0101e80000000400 */
[----:B-1----:R-:W4:Y:S04]  /*75a0*/  LDL.LU R4, [R1+0x50] ;  /* 0x0000500001047983 */ /* 0x002f280000300800 */
[----:B-----5:R1:W-:Y:S04]  /*75b0*/  STS.U16 [R7+0x6200], R6 ;  /* 0x0062000607007388 */ /* 0x0203e80000000400 */
[----:B0-----:R-:W5:Y:S04]  /*75c0*/  LDL.LU R5, [R1+0x4c] ;  /* 0x00004c0001057983 */ /* 0x001f680000300800 */
[----:B------:R0:W-:Y:S04]  /*75d0*/  STS.U16 [R7+0x6a00], R27 ;  /* 0x006a001b07007388 */ /* 0x0001e80000000400 */
[----:B-1----:R-:W3:Y:S04]  /*75e0*/  LDL.LU R6, [R1+0x48] ;  /* 0x0000480001067983 */ /* 0x002ee80000300800 */
        /* <DEDUP_REMOVED lines=16> */
[----:B--2---:R0:W-:Y:S04]  /*76f0*/  STS.U16 [R7+0x7200], R2 ;  /* 0x0072000207007388 */ /* 0x0041e80000000400 */
[----:B0-----:R-:W2:Y:S04]  /*7700*/  LDL.LU R2, [R1+0x1df0] ;  /* 0x001df00001027983 */ /* 0x001ea80000300800 */
[----:B--2---:R0:W-:Y:S04]  /*7710*/  STS.U16 [R7+0x7a00], R2 ;  /* 0x007a000207007388 */ /* 0x0041e80000000400 */
[----:B0-----:R-:W2:Y:S04]  /*7720*/  LDL.LU R2, [R1+0x1dec] ;  /* 0x001dec0001027983 */ /* 0x001ea80000300800 */
[----:B--2---:R0:W-:Y:S04]  /*7730*/  STS.U16 [R7+0x200], R2 ;  /* 0x0002000207007388 */ /* 0x0041e80000000400 */
[----:B0-----:R-:W2:Y:S04]  /*7740*/  LDL.LU R2, [R1+0x1de8] ;  /* 0x001de80001027983 */ /* 0x001ea80000300800 */
[----:B--2---:R0:W-:Y:S04]  /*7750*/  STS.U16 [R7+0x10200], R2 ;  /* 0x0102000207007388 */ /* 0x0041e80000000400 */
[----:B---3--:R1:W-:Y:S04]  /*7760*/  STS.U16 [R7+0x10a00], R3 ;  /* 0x010a000307007388 */ /* 0x0083e80000000400 */
[----:B------:R2:W-:Y:S04]  /*7770*/  STS.U16 [R7+0x11200], R20 ;  /* 0x0112001407007388 */ /* 0x0005e80000000400 */
[----:B0-----:R-:W3:Y:S04]  /*7780*/  LDL.LU R2, [R1+0x1de4] ;  /* 0x001de40001027983 */ /* 0x001ee80000300800 */
[----:B-1----:R-:W3:Y:S04]  /*7790*/  LDL.LU R3, [R1+0x1de0] ;  /* 0x001de00001037983 */ /* 0x002ee80000300800 */
[----:B--2---:R-:W2:Y:S04]  /*77a0*/  LDL.LU R20, [R1+0x1ddc] ;  /* 0x001ddc0001147983 */ /* 0x004ea80000300800 */
[----:B------:R0:W-:Y:S04]  /*77b0*/  STS.U16 [R7+0x11a00], R21 ;  /* 0x011a001507007388 */ /* 0x0001e80000000400 */
[----:B------:R1:W-:Y:S04]  /*77c0*/  STS.U16 [R7+0x12200], R22 ;  /* 0x0122001607007388 */ /* 0x0003e80000000400 */
[----:B------:R4:W-:Y:S04]  /*77d0*/  STS.U16 [R7+0x12a00], R23 ;  /* 0x012a001707007388 */ /* 0x0009e80000000400 */
[----:B0-----:R-:W2:Y:S04]  /*77e0*/  LDL.LU R21, [R1+0x1dd8] ;  /* 0x001dd80001157983 */ /* 0x001ea80000300800 */
[----:B-1----:R-:W2:Y:S04]  /*77f0*/  LDL.LU R22, [R1+0x1dd4] ;  /* 0x001dd40001167983 */ /* 0x002ea80000300800 */
[----:B----4-:R-:W4:Y:S04]  /*7800*/  LDL.LU R23, [R1+0x1dd0] ;  /* 0x001dd00001177983 */ /* 0x010f280000300800 */
[----:B------:R0:W-:Y:S04]  /*7810*/  STS.U16 [R7+0x13200], R24 ;  /* 0x0132001807007388 */ /* 0x0001e80000000400 */
[----:B------:R1:W-:Y:S04]  /*7820*/  STS.U16 [R7+0x13a00], R28 ;  /* 0x013a001c07007388 */ /* 0x0003e80000000400 */
[----:B------:R5:W-:Y:S04]  /*7830*/  STS.U16 [R7+0x14200], R29 ;  /* 0x0142001d07007388 */ /* 0x000be80000000400 */
[----:B0-----:R-:W2:Y:S04]  /*7840*/  LDL.LU R24, [R1+0x1dcc] ;  /* 0x001dcc0001187983 */ /* 0x001ea80000300800 */
[----:B-1----:R-:W2:Y:S04]  /*7850*/  LDL.LU R28, [R1+0x1dc8] ;  /* 0x001dc800011c7983 */ /* 0x002ea80000300800 */
[----:B-----5:R-:W5:Y:S04]  /*7860*/  LDL.LU R29, [R1+0x1dc4] ;  /* 0x001dc400011d7983 */ /* 0x020f680000300800 */
[----:B------:R0:W-:Y:S04]  /*7870*/  STS.U16 [R7+0x14a00], R4 ;  /* 0x014a000407007388 */ /* 0x0001e80000000400 */
[----:B------:R1:W-:Y:S04]  /*7880*/  STS.U16 [R7+0x15200], R5 ;  /* 0x0152000507007388 */ /* 0x0003e80000000400 */
[----:B------:R1:W-:Y:S04]  /*7890*/  STS.U16 [R7+0x15a00], R6 ;  /* 0x015a000607007388 */ /* 0x0003e80000000400 */
[----:B0-----:R-:W2:Y:S04]  /*78a0*/  LDL.LU R4, [R1+0x1dc0] ;  /* 0x001dc00001047983 */ /* 0x001ea80000300800 */
[----:B-1----:R-:W2:Y:S04]  /*78b0*/  LDL.LU R5, [R1+0x1dbc] ;  /* 0x001dbc0001057983 */ /* 0x002ea80000300800 */
[----:B------:R-:W2:Y:S04]  /*78c0*/  LDL.LU R6, [R1+0x1db8] ;  /* 0x001db80001067983 */ /* 0x000ea80000300800 */
[----:B------:R0:W-:Y:S04]  /*78d0*/  STS.U16 [R7+0x16200], R27 ;  /* 0x0162001b07007388 */ /* 0x0001e80000000400 */
[----:B0-----:R-:W2:Y:S04]  /*78e0*/  LDL.LU R27, [R1+0x1db4] ;  /* 0x001db400011b7983 */ /* 0x001ea80000300800 */
[----:B------:R0:W-:Y:S04]  /*78f0*/  STS.U16 [R7+0x16a00], R0 ;  /* 0x016a000007007388 */ /* 0x0001e80000000400 */
        /* <DEDUP_REMOVED lines=13> */
[----:B------:R-:W-:Y:S01]  /*79d0*/  STS.U16 [R7+0x1da00], R25 ;  /* 0x01da001907007388 */ /* 0x000fe20000000400 */
[----:B0-----:R-:W-:-:S04]  /*79e0*/  IMAD.MOV.U32 R0, RZ, RZ, c[0x0][0x198] ;  /* 0x00006600ff007624 */ /* 0x001fc800078e00ff */
[C---:B-1----:R-:W-:Y:S02]  /*79f0*/  IMAD R17, R0.reuse, 0x206, RZ ;  /* 0x0000020600117824 */ /* 0x042fe400078e02ff */
[C---:B------:R-:W-:Y:S02]  /*7a00*/  IMAD R8, R0.reuse, 0xa6, RZ ;  /* 0x000000a600087824 */ /* 0x040fe400078e02ff */
[C---:B------:R-:W-:Y:S02]  /*7a10*/  IMAD R9, R0.reuse, 0xae, RZ ;  /* 0x000000ae00097824 */ /* 0x040fe400078e02ff */
[C---:B------:R-:W-:Y:S02]  /*7a20*/  IMAD R10, R0.reuse, 0xb6, RZ ;  /* 0x000000b6000a7824 */ /* 0x040fe400078e02ff */
[C---:B------:R-:W-:Y:S02]  /*7a30*/  IMAD R11, R0.reuse, 0xbe, RZ ;  /* 0x000000be000b7824 */ /* 0x040fe400078e02ff */
[----:B------:R-:W-:-:S02]  /*7a40*/  IMAD R14, R0, 0xd6, RZ ;  /* 0x000000d6000e7824 */ /* 0x000fc400078e02ff */
[C---:B------:R-:W-:Y:S01]  /*7a50*/  IMAD R15, R0.reuse, 0xde, RZ ;  /* 0x000000de000f7824 */ /* 0x040fe200078e02ff */
[----:B--2---:R-:W-:Y:S04]  /*7a60*/  STS.U16 [R7+0x1e200], R27 ;  /* 0x01e2001b07007388 */ /* 0x004fe80000000400 */
[----:B------:R-:W-:Y:S04]  /*7a70*/  STS.U16 [R7+0x1ea00], R6 ;  /* 0x01ea000607007388 */ /* 0x000fe80000000400 */
[----:B------:R0:W-:Y:S04]  /*7a80*/  STS.U16 [R7+0x1f200], R5 ;  /* 0x01f2000507007388 */ /* 0x0001e80000000400 */
[----:B------:R1:W-:Y:S04]  /*7a90*/  STS.U16 [R7+0x1fa00], R4 ;  /* 0x01fa000407007388 */ /* 0x0003e80000000400 */
[----:B-----5:R-:W-:Y:S04]  /*7aa0*/  STS.U16 [R7+0x8200], R29 ;  /* 0x0082001d07007388 */ /* 0x020fe80000000400 */
[----:B------:R-:W-:Y:S01]  /*7ab0*/  STS.U16 [R7+0x8a00], R28 ;  /* 0x008a001c07007388 */ /* 0x000fe20000000400 */
[----:B0-----:R-:W-:-:S03]  /*7ac0*/  IMAD R5, R0, 0x8e, RZ ;  /* 0x0000008e00057824 */ /* 0x001fc600078e02ff */
[----:B------:R-:W-:Y:S01]  /*7ad0*/  STS.U16 [R7+0x9200], R24 ;  /* 0x0092001807007388 */ /* 0x000fe20000000400 */
[----:B-1----:R-:W-:-:S03]  /*7ae0*/  IMAD R4, R0, 0x86, RZ ;  /* 0x0000008600047824 */ /* 0x002fc600078e02ff */
[----:B----4-:R-:W-:Y:S01]  /*7af0*/  STS.U16 [R7+0x9a00], R23 ;  /* 0x009a001707007388 */ /* 0x010fe20000000400 */
[----:B------:R-:W-:-:S03]  /*7b00*/  IMAD R6, R0, 0x96, RZ ;  /* 0x0000009600067824 */ /* 0x000fc600078e02ff */
[----:B------:R-:W-:Y:S04]  /*7b10*/  STS.U16 [R7+0xa200], R22 ;  /* 0x00a2001607007388 */ /* 0x000fe80000000400 */
[----:B------:R-:W-:Y:S04]  /*7b20*/  STS.U16 [R7+0xaa00], R21 ;  /* 0x00aa001507007388 */ /* 0x000fe80000000400 */
[----:B------:R0:W-:Y:S04]  /*7b30*/  STS.U16 [R7+0xb200], R20 ;  /* 0x00b2001407007388 */ /* 0x0001e80000000400 */
[----:B------:R3:W-:Y:S01]  /*7b40*/  STL.64 [R1+0x1da8], R4 ;  /* 0x001da80401007387 */ /* 0x0007e20000100a00 */
[----:B0-----:R-:W-:-:S03]  /*7b50*/  IMAD R7, R0, 0x9e, RZ ;  /* 0x0000009e00077824 */ /* 0x001fc600078e02ff */
[----:B------:R0:W-:Y:S04]  /*7b60*/  STL [R1+0x1db0], R5 ;  /* 0x001db00501007387 */ /* 0x0001e80000100800 */
[----:B------:R-:W-:Y:S01]  /*7b70*/  STL.64 [R1+0x1d98], R6 ;  /* 0x001d980601007387 */ /* 0x000fe20000100a00 */
[----:B---3--:R-:W-:-:S03]  /*7b80*/  IADD3 R4, P0, R17, R2, RZ ;  /* 0x0000000211047210 */ /* 0x008fc60007f1e0ff */
[----:B------:R-:W-:Y:S04]  /*7b90*/  STL.64 [R1+0x1da0], R8 ;  /* 0x001da00801007387 */ /* 0x000fe80000100a00 */
[----:B------:R-:W-:Y:S04]  /*7ba0*/  STL.64 [R1+0x1d90], R10 ;  /* 0x001d900a01007387 */ /* 0x000fe80000100a00 */
[----:B------:R-:W-:Y:S04]  /*7bb0*/  STL.64 [R1+0x1d88], R14 ;  /* 0x001d880e01007387 */ /* 0x000fe80000100a00 */
[----:B------:R1:W-:Y:S04]  /*7bc0*/  STL [R1+0x290], R4 ;  /* 0x0002900401007387 */ /* 0x0003e80000100800 */
[----:B0-----:R0:W2:Y:S01]  /*7bd0*/  LDL.LU R5, [R1+0x1db0] ;  /* 0x001db00001057983 */ /* 0x0010a20000300800 */
[----:B------:R-:W-:-:S05]  /*7be0*/  IMAD R19, R0, 0x208, RZ ;  /* 0x0000020800137824 */ /* 0x000fca00078e02ff */
[----:B-1----:R-:W-:-:S05]  /*7bf0*/  IADD3 R4, P6, R19, R2, RZ ;  /* 0x0000000213047210 */ /* 0x002fca0007fde0ff */
[----:B------:R2:W-:Y:S01]  /*7c00*/  STL [R1+0x288], R4 ;  /* 0x0002880401007387 */ /* 0x0005e20000100800 */
[----:B------:R-:W-:-:S03]  /*7c10*/  IMAD R21, R0, 0x20a, RZ ;  /* 0x0000020a00157824 */ /* 0x000fc600078e02ff */
[----:B--2---:R-:W2:Y:S02]  /*7c20*/  LDL.LU.64 R4, [R1+0x1da8] ;  /* 0x001da80001047983 */ /* 0x004ea40000300a00 */
[----:B------:R-:W-:Y:S01]  /*7c30*/  IADD3 R6, P5, R21, R2, RZ ;  /* 0x0000000215067210 */ /* 0x000fe20007fbe0ff */
[C---:B------:R-:W-:Y:S01]  /*7c40*/  IMAD R23, R0.reuse, 0x20c, RZ ;  /* 0x0000020c00177824 */ /* 0x040fe200078e02ff */
[----:B------:R-:W-:-:S03]  /*7c50*/  SHF.L.U32 R27, R0, 0x2, RZ ;  /* 0x00000002001b7819 */ /* 0x000fc600000006ff */
[----:B------:R1:W-:Y:S01]  /*7c60*/  STL [R1+0x280], R6 ;  /* 0x0002800601007387 */ /* 0x0003e20000100800 */
[-C--:B------:R-:W-:Y:S02]  /*7c70*/  IADD3 R14, P4, R23, R2.reuse, RZ ;  /* 0x00000002170e7210 */ /* 0x080fe40007f9e0ff */
[----:B-1----:R-:W-:-:S03]  /*7c80*/  LEA R6, P2, R0, R2, 0x3 ;  /* 0x0000000200067211 */ /* 0x002fc600078418ff */
[----:B------:R1:W-:Y:S01]  /*7c90*/  STL [R1+0x278], R14 ;  /* 0x0002780e01007387 */ /* 0x0003e20000100800 */
[----:B------:R-:W-:Y:S02]  /*7ca0*/  LEA.HI.X.SX32 R7, R27, R3, 0x1, P2 ;  /* 0x000000031b077211 */ /* 0x000fe400010f0eff */
[-C--:B--2---:R-:W-:Y:S01]  /*7cb0*/  IADD3 R8, P3, R5, R2.reuse, RZ ;  /* 0x0000000205087210 */ /* 0x084fe20007f7e0ff */
[----:B------:R2:W-:Y:S01]  /*7cc0*/  STL.64 [R1+0x1d80], R4 ;  /* 0x001d800401007387 */ /* 0x0005e20000100a00 */
[----:B-1----:R-:W-:-:S03]  /*7cd0*/  IADD3 R14, P1, R4, R2, RZ ;  /* 0x00000002040e7210 */ /* 0x002fc60007f3e0ff */
[----:B------:R1:W-:Y:S01]  /*7ce0*/  STL [R1+0x490], R8 ;  /* 0x0004900801007387 */ /* 0x0003e20000100800 */
[----:B--2---:R-:W-:Y:S01]  /*7cf0*/  MOV R4, R8 ;  /* 0x0000000800047202 */ /* 0x004fe20000000f00 */
[----:B------:R-:W-:Y:S02]  /*7d00*/  IMAD.MOV.U32 R5, RZ, RZ, R9 ;  /* 0x000000ffff057224 */ /* 0x000fe400078e0009 */
[----:B-1----:R-:W2:Y:S04]  /*7d10*/  LDL.LU.64 R8, [R1+0x1da0] ;  /* 0x001da00001087983 */ /* 0x002ea80000300a00 */
[----:B------:R1:W-:Y:S04]  /*7d20*/  STL.64 [R1+0x4a0], R6 ;  /* 0x0004a00601007387 */ /* 0x0003e80000100a00 */
[----:B-1----:R-:W3:Y:S01]  /*7d30*/  LDL.LU.64 R6, [R1+0x1d98] ;  /* 0x001d980001067983 */ /* 0x002ee20000300a00 */
[----:B------:R-:W-:-:S05]  /*7d40*/  IMAD R29, R0, 0x43, RZ ;  /* 0x00000043001d7824 */ /* 0x000fca00078e02ff */
[-C--:B------:R-:W-:Y:S01]  /*7d50*/  LEA.HI.X.SX32 R15, R29, R3.reuse, 0x1, P1 ;  /* 0x000000031d0f7211 */ /* 0x080fe200008f0eff */
[C---:B------:R-:W-:Y:S02]  /*7d60*/  IMAD R19, R0.reuse, 0x47, RZ ;  /* 0x0000004700137824 */ /* 0x040fe400078e02ff */
[C---:B------:R-:W-:Y:S02]  /*7d70*/  IMAD R17, R0.reuse, 0x4b, RZ ;  /* 0x0000004b00117824 */ /* 0x040fe400078e02ff */
[----:B------:R1:W-:Y:S01]  /*7d80*/  STL.64 [R1+0x498], R14 ;  /* 0x0004980e01007387 */ /* 0x0003e20000100a00 */
[----:B------:R-:W-:Y:S01]  /*7d90*/  LEA.HI.X.SX32 R5, R19, R3, 0x1, P3 ;  /* 0x0000000313057211 */ /* 0x000fe200018f0eff */
[----:B------:R-:W-:Y:S01]  /*7da0*/  IMAD R19, R0, 0x4f, RZ ;  /* 0x0000004f00137824 */ /* 0x000fe200078e02ff */
[-C--:B---3--:R-:W-:Y:S02]  /*7db0*/  IADD3 R10, P2, R6, R2.reuse, RZ ;  /* 0x00000002060a7210 */ /* 0x088fe40007f5e0ff */
[----:B-1----:R-:W-:-:S03]  /*7dc0*/  IADD3 R14, P1, R7, R2, RZ ;  /* 0x00000002070e7210 */ /* 0x002fc60007f3e0ff */
[----:B------:R-:W-:Y:S04]  /*7dd0*/  STL [R1+0x488], R10 ;  /* 0x0004880a01007387 */ /* 0x000fe80000100800 */
[----:B------:R1:W-:Y:S01]  /*7de0*/  STL.64 [R1+0x1d68], R6 ;  /* 0x001d680601007387 */ /* 0x0003e20000100a00 */
[----:B------:R-:W-:Y:S02]  /*7df0*/  LEA.HI.X.SX32 R15, R19, R3, 0x1, P1 ;  /* 0x00000003130f7211 */ /* 0x000fe400008f0eff */
[----:B-1----:R-:W-:Y:S02]  /*7e00*/  MOV R6, R10 ;  /* 0x0000000a00067202 */ /* 0x002fe40000000f00 */
[----:B------:R-:W-:Y:S02]  /*7e10*/  MOV R7, R11 ;  /* 0x0000000b00077202 */ /* 0x000fe40000000f00 */
[----:B------:R-:W3:Y:S01]  /*7e20*/  LDL.LU.64 R10, [R1+0x1d90] ;  /* 0x001d9000010a7983 */ /* 0x000ee20000300a00 */
[----:B------:R-:W-:-:S03]  /*7e30*/  LEA.HI.X.SX32 R7, R17, R3, 0x1, P2 ;  /* 0x0000000311077211 */ /* 0x000fc600010f0eff */
[----:B------:R-:W-:Y:S04]  /*7e40*/  STL [R1+0x494], R5 ;  /* 0x0004940501007387 */ /* 0x000fe80000100800 */
[----:B------:R-:W-:Y:S04]  /*7e50*/  STL [R1+0x48c], R7 ;  /* 0x00048c0701007387 */ /* 0x000fe80000100800 */
[----:B--2---:R-:W-:Y:S04]  /*7e60*/  STL.64 [R1+0x1d60], R8 ;  /* 0x001d600801007387 */ /* 0x004fe80000100a00 */
[----:B------:R-:W-:Y:S04]  /*7e70*/  STL [R1+0x1d70], R9 ;  /* 0x001d700901007387 */ /* 0x000fe80000100800 */
[----:B------:R1:W-:Y:S04]  /*7e80*/  STL.64 [R1+0x480], R14 ;  /* 0x0004800e01007387 */ /* 0x0003e80000100a00 */
[----:B-1----:R-:W2:Y:S01]  /*7e90*/  LDL.LU.64 R14, [R1+0x1d88] ;  /* 0x001d8800010e7983 */ /* 0x002ea20000300a00 */
[----:B------:R-:W-:Y:S01]  /*7ea0*/  IMAD R17, R0, 0x53, RZ ;  /* 0x0000005300117824 */ /* 0x000fe200078e02ff */
[-C--:B------:R-:W-:Y:S01]  /*7eb0*/  IADD3 R4, P3, R8, R2.reuse, RZ ;  /* 0x0000000208047210 */ /* 0x080fe20007f7e0ff */
[----:B------:R-:W-:Y:S01]  /*7ec0*/  IMAD R19, R0, 0x57, RZ ;  /* 0x0000005700137824 */ /* 0x000fe200078e02ff */
[----:B------:R-:W-:-:S02]  /*7ed0*/  IADD3 R6, P2, R9, R2, RZ ;  /* 0x0000000209067210 */ /* 0x000fc40007f5e0ff */
[-C--:B------:R-:W-:Y:S01]  /*7ee0*/  LEA.HI.X.SX32 R5, R17, R3.reuse, 0x1, P3 ;  /* 0x0000000311057211 */ /* 0x080fe200018f0eff */
[C---:B------:R-:W-:Y:S01]  /*7ef0*/  IMAD R17, R0.reuse, 0x5b, RZ ;  /* 0x0000005b00117824 */ /* 0x040fe200078e02ff */
[----:B------:R-:W-:Y:S01]  /*7f00*/  LEA.HI.X.SX32 R7, R19, R3, 0x1, P2 ;  /* 0x0000000313077211 */ /* 0x000fe200010f0eff */
[C---:B------:R-:W-:Y:S02]  /*7f10*/  IMAD R12, R0.reuse, 0xc6, RZ ;  /* 0x000000c6000c7824 */ /* 0x040fe400078e02ff */
[----:B------:R1:W-:Y:S01]  /*7f20*/  STL.64 [R1+0x478], R4 ;  /* 0x0004780401007387 */ /* 0x0003e20000100a00 */
[C---:B------:R-:W-:Y:S02]  /*7f30*/  IMAD R19, R0.reuse, 0x5f, RZ ;  /* 0x0000005f00137824 */ /* 0x040fe400078e02ff */
[C---:B------:R-:W-:Y:S02]  /*7f40*/  IMAD R13, R0.reuse, 0xce, RZ ;  /* 0x000000ce000d7824 */ /* 0x040fe400078e02ff */
[----:B------:R-:W-:-:S02]  /*7f50*/  IMAD R16, R0, 0xe6, RZ ;  /* 0x000000e600107824 */ /* 0x000fc400078e02ff */
[C---:B------:R-:W-:Y:S02]  /*7f60*/  IMAD R18, R0.reuse, 0xee, RZ ;  /* 0x000000ee00127824 */ /* 0x040fe400078e02ff */
[C---:B------:R-:W-:Y:S02]  /*7f70*/  IMAD R20, R0.reuse, 0xf6, RZ ;  /* 0x000000f600147824 */ /* 0x040fe400078e02ff */
[C---:B------:R-:W-:Y:S02]  /*7f80*/  IMAD R22, R0.reuse, 0xfe, RZ ;  /* 0x000000fe00167824 */ /* 0x040fe400078e02ff */
[C---:B------:R-:W-:Y:S02]  /*7f90*/  IMAD R24, R0.reuse, 0x106, RZ ;  /* 0x0000010600187824 */ /* 0x040fe400078e02ff */
[----:B------:R-:W-:Y:S01]  /*7fa0*/  IMAD R25, R0, 0x10c, RZ ;  /* 0x0000010c00197824 */ /* 0x000fe200078e02ff */
[-C--:B---3--:R-:W-:Y:S02]  /*7fb0*/  IADD3 R8, P1, R10, R2.reuse, RZ ;  /* 0x000000020a087210 */ /* 0x088fe40007f3e0ff */
[----:B-1----:R-:W-:Y:S01]  /*7fc0*/  IADD3 R4, P3, R11, R2, RZ ;  /* 0x000000020b047210 */ /* 0x002fe20007f7e0ff */
[----:B------:R-:W-:Y:S01]  /*7fd0*/  STL.64 [R1+0x1d78], R10 ;  /* 0x001d780a01007387 */ /* 0x000fe20000100a00 */
[-C--:B------:R-:W-:Y:S01]  /*7fe0*/  LEA.HI.X.SX32 R9, R17, R3.reuse, 0x1, P1 ;  /* 0x0000000311097211 */ /* 0x080fe200008f0eff */
[C---:B------:R-:W-:Y:S01]  /*7ff0*/  IMAD R17, R0.reuse, 0x63, RZ ;  /* 0x0000006300117824 */ /* 0x040fe200078e02ff */
[----:B------:R-:W-:Y:S01]  /*8000*/  LEA.HI.X.SX32 R5, R19, R3, 0x1, P3 ;  /* 0x0000000313057211 */ /* 0x000fe200018f0eff */
[----:B------:R1:W-:Y:S01]  /*8010*/  STL.64 [R1+0x470], R6 ;  /* 0x0004700601007387 */ /* 0x0003e20000100a00 */
[----:B------:R-:W-:-:S03]  /*8020*/  IMAD R19, R0, 0x67, RZ ;  /* 0x0000006700137824 */ /* 0x000fc600078e02ff */
[----:B------:R3:W-:Y:S01]  /*8030*/  STL.64 [R1+0x468], R8 ;  /* 0x0004680801007387 */ /* 0x0007e20000100a00 */
[----:B-1----:R-:W-:-:S03]  /*8040*/  IADD3 R6, P2, R12, R2, RZ ;  /* 0x000000020c067210 */ /* 0x002fc60007f5e0ff */
[----:B------:R2:W-:Y:S01]  /*8050*/  STL.64 [R1+0x460], R4 ;  /* 0x0004600401007387 */ /* 0x0005e20000100a00 */
[-C--:B---3--:R-:W-:Y:S02]  /*8060*/  IADD3 R8, P1, R13, R2.reuse, RZ ;  /* 0x000000020d087210 */ /* 0x088fe40007f3e0ff */
[-C--:B------:R-:W-:Y:S01]  /*8070*/  LEA.HI.X.SX32 R7, R17, R3.reuse, 0x1, P2 ;  /* 0x0000000311077211 */ /* 0x080fe200010f0eff */
[C---:B------:R-:W-:Y:S01]  /*8080*/  IMAD R17, R0.reuse, 0x6b, RZ ;  /* 0x0000006b00117824 */ /* 0x040fe200078e02ff */
[-C--:B------:R-:W-:Y:S01]  /*8090*/  LEA.HI.X.SX32 R9, R19, R3.reuse, 0x1, P1 ;  /* 0x0000000313097211 */ /* 0x080fe200008f0eff */
[----:B------:R-:W-:Y:S01]  /*80a0*/  IMAD R19, R0, 0x6f, RZ ;  /* 0x0000006f00137824 */ /* 0x000fe200078e02ff */
[-C--:B--2---:R-:W-:Y:S01]  /*80b0*/  IADD3 R4, P3, R14, R2.reuse, RZ ;  /* 0x000000020e047210 */ /* 0x084fe20007f7e0ff */
[----:B------:R1:W-:Y:S03]  /*80c0*/  STL.64 [R1+0x458], R6 ;  /* 0x0004580601007387 */ /* 0x0003e60000100a00 */
[----:B------:R-:W-:Y:S01]  /*80d0*/  LEA.HI.X.SX32 R5, R17, R3, 0x1, P3 ;  /* 0x0000000311057211 */ /* 0x000fe200018f0eff */
[----:B------:R2:W-:Y:S01]  /*80e0*/  STL.64 [R1+0x450], R8 ;  /* 0x0004500801007387 */ /* 0x0005e20000100a00 */
[----:B------:R-:W-:Y:S01]  /*80f0*/  IMAD R17, R0, 0x73, RZ ;  /* 0x0000007300117824 */ /* 0x000fe200078e02ff */
[----:B-1----:R-:W-:-:S02]  /*8100*/  IADD3 R6, P2, R15, R2, RZ ;  /* 0x000000020f067210 */ /* 0x002fc40007f5e0ff */
[----:B------:R1:W-:Y:S01]  /*8110*/  STL.64 [R1+0x440], R4 ;  /* 0x0004400401007387 */ /* 0x0003e20000100a00 */
[-C--:B--2---:R-:W-:Y:S02]  /*8120*/  IADD3 R8, P1, R16, R2.reuse, RZ ;  /* 0x0000000210087210 */ /* 0x084fe40007f3e0ff */
[-C--:B------:R-:W-:Y:S01]  /*8130*/  LEA.HI.X.SX32 R7, R19, R3.reuse, 0x1, P2 ;  /* 0x0000000313077211 */ /* 0x080fe200010f0eff */
[C---:B------:R-:W-:Y:S01]  /*8140*/  IMAD R19, R0.reuse, 0x77, RZ ;  /* 0x0000007700137824 */ /* 0x040fe200078e02ff */
[-C--:B------:R-:W-:Y:S01]  /*8150*/  LEA.HI.X.SX32 R9, R17, R3.reuse, 0x1, P1 ;  /* 0x0000000311097211 */ /* 0x080fe200008f0eff */
[----:B------:R-:W-:Y:S01]  /*8160*/  IMAD R17, R0, 0x7b, RZ ;  /* 0x0000007b00117824 */ /* 0x000fe200078e02ff */
[-C--:B-1----:R-:W-:Y:S01]  /*8170*/  IADD3 R4, P3, R18, R2.reuse, RZ ;  /* 0x0000000212047210 */ /* 0x082fe20007f7e0ff */
[----:B------:R1:W-:Y:S03]  /*8180*/  STL.64 [R1+0x438], R6 ;  /* 0x0004380601007387 */ /* 0x0003e60000100a00 */
[----:B------:R-:W-:Y:S01]  /*8190*/  LEA.HI.X.SX32 R5, R19, R3, 0x1, P3 ;  /* 0x0000000313057211 */ /* 0x000fe200018f0eff */
[----:B------:R2:W-:Y:S01]  /*81a0*/  STL.64 [R1+0x430], R8 ;  /* 0x0004300801007387 */ /* 0x0005e20000100a00 */
[----:B------:R-:W-:Y:S01]  /*81b0*/  IMAD R19, R0, 0x7f, RZ ;  /* 0x0000007f00137824 */ /* 0x000fe200078e02ff */
[----:B-1----:R-:W-:-:S02]  /*81c0*/  IADD3 R6, P2, R20, R2, RZ ;  /* 0x0000000214067210 */ /* 0x002fc40007f5e0ff */
[----:B------:R1:W-:Y:S02]  /*81d0*/  STL.64 [R1+0x428], R4 ;  /* 0x0004280401007387 */ /* 0x0003e40000100a00 */
[----:B------:R-:W-:Y:S01]  /*81e0*/  LEA.HI.X.SX32 R7, R17, R3, 0x1, P2 ;  /* 0x0000000311077211 */ /* 0x000fe200010f0eff */
[----:B------:R-:W-:Y:S01]  /*81f0*/  IMAD R17, R0, 0x83, RZ ;  /* 0x0000008300117824 */ /* 0x000fe200078e02ff */
[----:B--2---:R-:W-:-:S04]  /*8200*/  IADD3 R8, P1, R22, R2, RZ ;  /* 0x0000000216087210 */ /* 0x004fc80007f3e0ff */
[-C--:B------:R-:W-:Y:S02]  /*8210*/  LEA.HI.X.SX32 R9, R19, R3.reuse, 0x1, P1 ;  /* 0x0000000313097211 */ /* 0x080fe400008f0eff */
[----:B-1----:R-:W-:Y:S01]  /*8220*/  IADD3 R4, P3, R24, R2, RZ ;  /* 0x0000000218047210 */ /* 0x002fe20007f7e0ff */
[----:B------:R-:W-:Y:S03]  /*8230*/  STL.64 [R1+0x420], R6 ;  /* 0x0004200601007387 */ /* 0x000fe60000100a00 */
[----:B------:R-:W-:Y:S01]  /*8240*/  LEA.HI.X.SX32 R5, R17, R3, 0x1, P3 ;  /* 0x0000000311057211 */ /* 0x000fe200018f0eff */
[----:B------:R-:W-:Y:S04]  /*8250*/  STL.64 [R1+0x1d50], R24 ;  /* 0x001d501801007387 */ /* 0x000fe80000100a00 */
[----:B------:R-:W-:Y:S04]  /*8260*/  STL.64 [R1+0x418], R8 ;  /* 0x0004180801007387 */ /* 0x000fe80000100a00 */
[----:B------:R1:W-:Y:S04]  /*8270*/  STL.64 [R1+0x410], R4 ;  /* 0x0004100401007387 */ /* 0x0003e80000100a00 */
[----:B-1----:R-:W2:Y:S01]  /*8280*/  LDL.LU.64 R4, [R1+0x1d80] ;  /* 0x001d800001047983 */ /* 0x002ea20000300a00 */
[----:B------:R-:W-:-:S02]  /*8290*/  IMAD R28, R0, 0x116, RZ ;  /* 0x00000116001c7824 */ /* 0x000fc400078e02ff */
[C---:B------:R-:W-:Y:S01]  /*82a0*/  IMAD R26, R0.reuse, 0x10e, RZ ;  /* 0x0000010e001a7824 */ /* 0x040fe200078e02ff */
[-C--:B------:R-:W-:Y:S01]  /*82b0*/  IADD3 R6, P2, R25, R2.reuse, RZ ;  /* 0x0000000219067210 */ /* 0x080fe20007f5e0ff */
[----:B------:R-:W-:Y:S01]  /*82c0*/  IMAD R23, R0, 0x87, RZ ;  /* 0x0000008700177824 */ /* 0x000fe200078e02ff */
[-C--:B------:R-:W-:Y:S02]  /*82d0*/  IADD3 R10, P3, R28, R2.reuse, RZ ;  /* 0x000000021c0a7210 */ /* 0x080fe40007f7e0ff */
[----:B------:R-:W-:Y:S01]  /*82e0*/  IADD3 R8, P1, R26, R2, RZ ;  /* 0x000000021a087210 */ /* 0x000fe20007f3e0ff */
[C---:B------:R-:W-:Y:S01]  /*82f0*/  IMAD R17, R0.reuse, 0x11c, RZ ;  /* 0x0000011c00117824 */ /* 0x040fe200078e02ff */
[----:B------:R1:W-:Y:S01]  /*8300*/  STL.64 [R1+0x1d48], R28 ;  /* 0x001d481c01007387 */ /* 0x0003e20000100a00 */
[C---:B------:R-:W-:Y:S01]  /*8310*/  IMAD R19, R0.reuse, 0x8b, RZ ;  /* 0x0000008b00137824 */ /* 0x040fe200078e02ff */
[----:B------:R-:W-:Y:S01]  /*8320*/  LEA.HI.X.SX32 R9, R23, R3, 0x1, P1 ;  /* 0x0000000317097211 */ /* 0x000fe200008f0eff */
[----:B------:R-:W-:Y:S01]  /*8330*/  IMAD R21, R0, 0x11e, RZ ;  /* 0x0000011e00157824 */ /* 0x000fe200078e02ff */
[----:B------:R3:W-:Y:S01]  /*8340*/  STL [R1+0x3f8], R10 ;  /* 0x0003f80a01007387 */ /* 0x0007e20000100800 */
[----:B-1----:R-:W-:Y:S01]  /*8350*/  IMAD.MOV.U32 R28, RZ, RZ, R10 ;  /* 0x000000ffff1c7224 */ /* 0x002fe200078e000a */
[----:B------:R-:W-:-:S02]  /*8360*/  MOV R29, R11 ;  /* 0x0000000b001d7202 */ /* 0x000fc40000000f00 */
[----:B---3--:R-:W3:Y:S01]  /*8370*/  LDL.LU.64 R10, [R1+0x1d78] ;  /* 0x001d7800010a7983 */ /* 0x008ee20000300a00 */
[-C--:B------:R-:W-:Y:S02]  /*8380*/  LEA.HI.X.SX32 R29, R19, R3.reuse, 0x1, P3 ;  /* 0x00000003131d7211 */ /* 0x080fe400018f0eff */
[----:B--2---:R-:W-:-:S05]  /*8390*/  LEA.HI.X.SX32 R7, R4, R3, 0x1, P2 ;  /* 0x0000000304077211 */ /* 0x004fca00010f0eff */
[----:B------:R1:W-:Y:S04]  /*83a0*/  STL.64 [R1+0x408], R6 ;  /* 0x0004080601007387 */ /* 0x0003e80000100a00 */
[----:B------:R2:W-:Y:S01]  /*83b0*/  STL.64 [R1+0x400], R8 ;  /* 0x0004000801007387 */ /* 0x0005e20000100a00 */
[-C--:B-1----:R-:W-:Y:S02]  /*83c0*/  IADD3 R6, P2, R17, R2.reuse, RZ ;  /* 0x0000000211067210 */ /* 0x082fe40007f5e0ff */
[----:B--2---:R-:W-:Y:S01]  /*83d0*/  IADD3 R8, P1, R21, R2, RZ ;  /* 0x0000000215087210 */ /* 0x004fe20007f3e0ff */
[----:B------:R-:W2:Y:S01]  /*83e0*/  LDL.LU R9, [R1+0x1d70] ;  /* 0x001d700001097983 */ /* 0x000ea20000300800 */
[----:B------:R-:W-:-:S03]  /*83f0*/  LEA.HI.X.SX32 R7, R5, R3, 0x1, P2 ;  /* 0x0000000305077211 */ /* 0x000fc600010f0eff */
[----:B------:R-:W-:Y:S04]  /*8400*/  STL [R1+0x3fc], R29 ;  /* 0x0003fc1d01007387 */ /* 0x000fe80000100800 */
[----:B------:R-:W-:Y:S04]  /*8410*/  STL [R1+0x3e8], R8 ;  /* 0x0003e80801007387 */ /* 0x000fe80000100800 */
[----:B------:R1:W-:Y:S04]  /*8420*/  STL.64 [R1+0x3f0], R6 ;  /* 0x0003f00601007387 */ /* 0x0003e80000100a00 */
[----:B-1----:R-:W4:Y:S01]  /*8430*/  LDL.LU.64 R6, [R1+0x1d68] ;  /* 0x001d680001067983 */ /* 0x002f220000300a00 */
[----:B------:R-:W-:-:S05]  /*8440*/  IMAD R17, R0, 0x126, RZ ;  /* 0x0000012600117824 */ /* 0x000fca00078e02ff */
[----:B------:R-:W-:Y:S01]  /*8450*/  IADD3 R28, P3, R17, R2, RZ ;  /* 0x00000002111c7210 */ /* 0x000fe20007f7e0ff */
[C---:B------:R-:W-:Y:S01]  /*8460*/  IMAD R17, R0.reuse, 0x12c, RZ ;  /* 0x0000012c00117824 */ /* 0x040fe200078e02ff */
[----:B------:R-:W-:Y:S01]  /*8470*/  MOV R4, R8 ;  /* 0x0000000800047202 */ /* 0x000fe20000000f00 */
[----:B------:R-:W-:-:S03]  /*8480*/  IMAD R19, R0, 0x8f, RZ ;  /* 0x0000008f00137824 */ /* 0x000fc600078e02ff */
[----:B------:R-:W-:Y:S01]  /*8490*/  IADD3 R8, P2, R17, R2, RZ ;  /* 0x0000000211087210 */ /* 0x000fe20007f5e0ff */
[C---:B------:R-:W-:Y:S02]  /*84a0*/  IMAD R17, R0.reuse, 0x93, RZ ;  /* 0x0000009300117824 */ /* 0x040fe400078e02ff */
[----:B------:R-:W-:-:S03]  /*84b0*/  IMAD R21, R0, 0x12e, RZ ;  /* 0x0000012e00157824 */ /* 0x000fc600078e02ff */
[-C--:B------:R-:W-:Y:S01]  /*84c0*/  LEA.HI.X.SX32 R29, R17, R3.reuse, 0x1, P3 ;  /* 0x00000003111d7211 */ /* 0x080fe200018f0eff */
[C---:B------:R-:W-:Y:S02]  /*84d0*/  IMAD R17, R0.reuse, 0x13c, RZ ;  /* 0x0000013c00117824 */ /* 0x040fe400078e02ff */
[----:B--2---:R-:W-:Y:S01]  /*84e0*/  IMAD.MOV.U32 R5, RZ, RZ, R9 ;  /* 0x000000ffff057224 */ /* 0x004fe200078e0009 */
[----:B------:R-:W-:Y:S01]  /*84f0*/  LEA.HI.X.SX32 R5, R19, R3, 0x1, P1 ;  /* 0x0000000313057211 */ /* 0x000fe200008f0eff */
[----:B------:R-:W-:Y:S01]  /*8500*/  IMAD R19, R0, 0x136, RZ ;  /* 0x0000013600137824 */ /* 0x000fe200078e02ff */
[----:B------:R-:W-:-:S03]  /*8510*/  IADD3 R4, P1, R21, R2, RZ ;  /* 0x0000000215047210 */ /* 0x000fc60007f3e0ff */
[----:B------:R-:W-:Y:S01]  /*8520*/  STL [R1+0x3ec], R5 ;  /* 0x0003ec0501007387 */ /* 0x000fe20000100800 */
[----:B------:R-:W-:-:S03]  /*8530*/  IMAD R21, R0, 0x9b, RZ ;  /* 0x0000009b00157824 */ /* 0x000fc600078e02ff */
[----:B------:R1:W-:Y:S02]  /*8540*/  STL.64 [R1+0x3e0], R28 ;  /* 0x0003e01c01007387 */ /* 0x0003e40000100a00 */
[----:B-1----:R-:W-:Y:S02]  /*8550*/  IADD3 R28, P3, R19, R2, RZ ;  /* 0x00000002131c7210 */ /* 0x002fe40007f7e0ff */
[----:B----4-:R-:W-:Y:S01]  /*8560*/  LEA.HI.X.SX32 R9, R6, R3, 0x1, P2 ;  /* 0x0000000306097211 */ /* 0x010fe200010f0eff */
[----:B------:R-:W-:-:S04]  /*8570*/  IMAD R19, R0, 0x97, RZ ;  /* 0x0000009700137824 */ /* 0x000fc800078e02ff */
[----:B------:R1:W-:Y:S01]  /*8580*/  STL.64 [R1+0x3d8], R8 ;  /* 0x0003d80801007387 */ /* 0x0003e20000100a00 */
[-C--:B------:R-:W-:Y:S02]  /*8590*/  LEA.HI.X.SX32 R5, R19, R3.reuse, 0x1, P1 ;  /* 0x0000000313057211 */ /* 0x080fe400008f0eff */
[-C--:B------:R-:W-:Y:S02]  /*85a0*/  LEA.HI.X.SX32 R29, R21, R3.reuse, 0x1, P3 ;  /* 0x00000003151d7211 */ /* 0x080fe400018f0eff */
[----:B-1----:R-:W-:Y:S01]  /*85b0*/  IADD3 R8, P2, R17, R2, RZ ;  /* 0x0000000211087210 */ /* 0x002fe20007f5e0ff */
[----:B------:R-:W-:Y:S03]  /*85c0*/  STL.64 [R1+0x3d0], R4 ;  /* 0x0003d00401007387 */ /* 0x000fe60000100a00 */
[----:B------:R-:W-:Y:S01]  /*85d0*/  LEA.HI.X.SX32 R9, R7, R3, 0x1, P2 ;  /* 0x0000000307097211 */ /* 0x000fe200010f0eff */
[----:B------:R-:W-:Y:S04]  /*85e0*/  STL.64 [R1+0x3c8], R28 ;  /* 0x0003c81c01007387 */ /* 0x000fe80000100a00 */
[----:B------:R1:W-:Y:S04]  /*85f0*/  STL.64 [R1+0x3c0], R8 ;  /* 0x0003c00801007387 */ /* 0x0003e80000100a00 */
[----:B-1----:R-:W2:Y:S01]  /*8600*/  LDL.LU.64 R8, [R1+0x1d60] ;  /* 0x001d600001087983 */ /* 0x002ea20000300a00 */
[----:B------:R-:W-:-:S02]  /*8610*/  IMAD R17, R0, 0x13e, RZ ;  /* 0x0000013e00117824 */ /* 0x000fc400078e02ff */
[C---:B------:R-:W-:Y:S02]  /*8620*/  IMAD R19, R0.reuse, 0x146, RZ ;  /* 0x0000014600137824 */ /* 0x040fe400078e02ff */
[C---:B------:R-:W-:Y:S01]  /*8630*/  IMAD R23, R0.reuse, 0x9f, RZ ;  /* 0x0000009f00177824 */ /* 0x040fe200078e02ff */
[-C--:B------:R-:W-:Y:S01]  /*8640*/  IADD3 R4, P1, R17, R2.reuse, RZ ;  /* 0x0000000211047210 */ /* 0x080fe20007f3e0ff */
[C---:B------:R-:W-:Y:S01]  /*8650*/  IMAD R17, R0.reuse, 0x14c, RZ ;  /* 0x0000014c00117824 */ /* 0x040fe200078e02ff */
[-C--:B------:R-:W-:Y:S01]  /*8660*/  IADD3 R28, P3, R19, R2.reuse, RZ ;  /* 0x00000002131c7210 */ /* 0x080fe20007f7e0ff */
[C---:B------:R-:W-:Y:S01]  /*8670*/  IMAD R19, R0.reuse, 0xa3, RZ ;  /* 0x000000a300137824 */ /* 0x040fe200078e02ff */
[-C--:B------:R-:W-:Y:S01]  /*8680*/  LEA.HI.X.SX32 R5, R23, R3.reuse, 0x1, P1 ;  /* 0x0000000317057211 */ /* 0x080fe200008f0eff */
[C---:B------:R-:W-:Y:S01]  /*8690*/  IMAD R21, R0.reuse, 0x14e, RZ ;  /* 0x0000014e00157824 */ /* 0x040fe200078e02ff */
[----:B------:R-:W-:Y:S02]  /*86a0*/  IADD3 R6, P2, R17, R2, RZ ;  /* 0x0000000211067210 */ /* 0x000fe40007f5e0ff */
[----:B------:R-:W-:Y:S01]  /*86b0*/  LEA.HI.X.SX32 R29, R19, R3, 0x1, P3 ;  /* 0x00000003131d7211 */ /* 0x000fe200018f0eff */
[----:B------:R1:W-:Y:S01]  /*86c0*/  STL.64 [R1+0x3b8], R4 ;  /* 0x0003b80401007387 */ /* 0x0003e20000100a00 */
[----:B------:R-:W-:-:S02]  /*86d0*/  IMAD R19, R0, 0x15c, RZ ;  /* 0x0000015c00137824 */ /* 0x000fc400078e02ff */
[C---:B------:R-:W-:Y:S01]  /*86e0*/  IMAD R17, R0.reuse, 0x156, RZ ;  /* 0x0000015600117824 */ /* 0x040fe200078e02ff */
[----:B------:R4:W-:Y:S01]  /*86f0*/  STL.64 [R1+0x3b0], R28 ;  /* 0x0003b01c01007387 */ /* 0x0009e20000100a00 */
[----:B-1----:R-:W-:Y:S01]  /*8700*/  IADD3 R4, P1, R21, R2, RZ ;  /* 0x0000000215047210 */ /* 0x002fe20007f3e0ff */
[C---:B------:R-:W-:Y:S02]  /*8710*/  IMAD R21, R0.reuse, 0xa7, RZ ;  /* 0x000000a700157824 */ /* 0x040fe400078e02ff */
[----:B------:R-:W-:-:S03]  /*8720*/  IMAD R23, R0, 0xab, RZ ;  /* 0x000000ab00177824 */ /* 0x000fc600078e02ff */
[----:B------:R-:W-:Y:S02]  /*8730*/  LEA.HI.X.SX32 R5, R21, R3, 0x1, P1 ;  /* 0x0000000315057211 */ /* 0x000fe400008f0eff */
[----:B----4-:R-:W-:Y:S01]  /*8740*/  IADD3 R28, P3, R17, R2, RZ ;  /* 0x00000002111c7210 */ /* 0x010fe20007f7e0ff */
[----:B------:R-:W-:-:S03]  /*8750*/  IMAD R21, R0, 0x166, RZ ;  /* 0x0000016600157824 */ /* 0x000fc600078e02ff */
[-C--:B------:R-:W-:Y:S01]  /*8760*/  LEA.HI.X.SX32 R29, R23, R3.reuse, 0x1, P3 ;  /* 0x00000003171d7211 */ /* 0x080fe200018f0eff */
[C---:B------:R-:W-:Y:S02]  /*8770*/  IMAD R23, R0.reuse, 0xaf, RZ ;  /* 0x000000af00177824 */ /* 0x040fe400078e02ff */
[----:B------:R-:W-:Y:S01]  /*8780*/  IMAD R27, R0, 0xdf, RZ ;  /* 0x000000df001b7824 */ /* 0x000fe200078e02ff */
[----:B--2---:R-:W-:-:S05]  /*8790*/  LEA.HI.X.SX32 R7, R8, R3, 0x1, P2 ;  /* 0x0000000308077211 */ /* 0x004fca00010f0eff */
[----:B------:R1:W-:Y:S04]  /*87a0*/  STL.64 [R1+0x3a8], R6 ;  /* 0x0003a80601007387 */ /* 0x0003e80000100a00 */
[----:B------:R2:W-:Y:S01]  /*87b0*/  STL.64 [R1+0x3a0], R4 ;  /* 0x0003a00401007387 */ /* 0x0005e20000100a00 */
[----:B-1----:R-:W-:Y:S01]  /*87c0*/  IADD3 R6, P2, R19, R2, RZ ;  /* 0x0000000213067210 */ /* 0x002fe20007f5e0ff */
[----:B------:R-:W-:-:S05]  /*87d0*/  IMAD R19, R0, 0x15e, RZ ;  /* 0x0000015e00137824 */ /* 0x000fca00078e02ff */
[-C--:B--2---:R-:W-:Y:S01]  /*87e0*/  IADD3 R4, P1, R19, R2.reuse, RZ ;  /* 0x0000000213047210 */ /* 0x084fe20007f3e0ff */
[C---:B------:R-:W-:Y:S01]  /*87f0*/  IMAD R19, R0.reuse, 0x16c, RZ ;  /* 0x0000016c00137824 */ /* 0x040fe200078e02ff */
[-C--:B------:R-:W-:Y:S01]  /*8800*/  LEA.HI.X.SX32 R7, R9, R3.reuse, 0x1, P2 ;  /* 0x0000000309077211 */ /* 0x080fe200010f0eff */
[----:B------:R1:W-:Y:S01]  /*8810*/  STL.64 [R1+0x398], R28 ;  /* 0x0003981c01007387 */ /* 0x0003e20000100a00 */
[----:B------:R-:W-:Y:S02]  /*8820*/  LEA.HI.X.SX32 R5, R23, R3, 0x1, P1 ;  /* 0x0000000317057211 */ /* 0x000fe400008f0eff */
[-C--:B------:R-:W-:Y:S01]  /*8830*/  IADD3 R8, P2, R19, R2.reuse, RZ ;  /* 0x0000000213087210 */ /* 0x080fe20007f5e0ff */
[C---:B------:R-:W-:Y:S01]  /*8840*/  IMAD R19, R0.reuse, 0xb3, RZ ;  /* 0x000000b300137824 */ /* 0x040fe200078e02ff */
[----:B------:R2:W-:Y:S01]  /*8850*/  STL.64 [R1+0x390], R6 ;  /* 0x0003900601007387 */ /* 0x0005e20000100a00 */
[----:B-1----:R-:W-:Y:S01]  /*8860*/  IADD3 R28, P3, R21, R2, RZ ;  /* 0x00000002151c7210 */ /* 0x002fe20007f7e0ff */
[----:B------:R-:W-:-:S02]  /*8870*/  IMAD R21, R0, 0x16e, RZ ;  /* 0x0000016e00157824 */ /* 0x000fc400078e02ff */
[----:B------:R1:W-:Y:S01]  /*8880*/  STL.64 [R1+0x388], R4 ;  /* 0x0003880401007387 */ /* 0x0003e20000100a00 */
[-C--:B---3--:R-:W-:Y:S02]  /*8890*/  LEA.HI.X.SX32 R9, R10, R3.reuse, 0x1, P2 ;  /* 0x000000030a097211 */ /* 0x088fe400010f0eff */
[----:B------:R-:W-:Y:S01]  /*88a0*/  LEA.HI.X.SX32 R29, R19, R3, 0x1, P3 ;  /* 0x00000003131d7211 */ /* 0x000fe200018f0eff */
[C---:B--2---:R-:W-:Y:S02]  /*88b0*/  IMAD R6, R0.reuse, 0x176, RZ ;  /* 0x0000017600067824 */ /* 0x044fe400078e02ff */
[C---:B------:R-:W-:Y:S02]  /*88c0*/  IMAD R19, R0.reuse, 0xb7, RZ ;  /* 0x000000b700137824 */ /* 0x040fe400078e02ff */
[----:B------:R2:W-:Y:S01]  /*88d0*/  STL.64 [R1+0x380], R28 ;  /* 0x0003801c01007387 */ /* 0x0005e20000100a00 */
[----:B-1----:R-:W-:Y:S01]  /*88e0*/  IADD3 R4, P1, R21, R2, RZ ;  /* 0x0000000215047210 */ /* 0x002fe20007f3e0ff */
[----:B------:R-:W-:-:S02]  /*88f0*/  IMAD R21, R0, 0x17c, RZ ;  /* 0x0000017c00157824 */ /* 0x000fc400078e02ff */
[----:B------:R1:W-:Y:S01]  /*8900*/  STL.64 [R1+0x378], R8 ;  /* 0x0003780801007387 */ /* 0x0003e20000100a00 */
[----:B------:R-:W-:Y:S02]  /*8910*/  LEA.HI.X.SX32 R5, R19, R3, 0x1, P1 ;  /* 0x0000000313057211 */ /* 0x000fe400008f0eff */
[-C--:B--2---:R-:W-:Y:S02]  /*8920*/  IADD3 R28, P3, R6, R2.reuse, RZ ;  /* 0x00000002061c7210 */ /* 0x084fe40007f7e0ff */
[----:B-1----:R-:W-:Y:S01]  /*8930*/  IADD3 R8, P2, R21, R2, RZ ;  /* 0x0000000215087210 */ /* 0x002fe20007f5e0ff */
[C---:B------:R-:W-:Y:S02]  /*8940*/  IMAD R21, R0.reuse, 0xbb, RZ ;  /* 0x000000bb00157824 */ /* 0x040fe400078e02ff */
[----:B------:R-:W-:-:S03]  /*8950*/  IMAD R19, R0, 0x186, RZ ;  /* 0x0000018600137824 */ /* 0x000fc600078e02ff */
[-C--:B------:R-:W-:Y:S01]  /*8960*/  LEA.HI.X.SX32 R29, R21, R3.reuse, 0x1, P3 ;  /* 0x00000003151d7211 */ /* 0x080fe200018f0eff */
[C---:B------:R-:W-:Y:S01]  /*8970*/  IMAD R23, R0.reuse, 0x17e, RZ ;  /* 0x0000017e00177824 */ /* 0x040fe200078e02ff */
[----:B------:R1:W-:Y:S04]  /*8980*/  STL.64 [R1+0x370], R4 ;  /* 0x0003700401007387 */ /* 0x0003e80000100a00 */
[----:B------:R2:W-:Y:S01]  /*8990*/  STL.64 [R1+0x368], R28 ;  /* 0x0003681c01007387 */ /* 0x0005e20000100a00 */
[----:B------:R-:W-:Y:S01]  /*89a0*/  LEA.HI.X.SX32 R9, R11, R3, 0x1, P2 ;  /* 0x000000030b097211 */ /* 0x000fe200010f0eff */
[C---:B------:R-:W-:Y:S01]  /*89b0*/  IMAD R7, R0.reuse, 0x18c, RZ ;  /* 0x0000018c00077824 */ /* 0x040fe200078e02ff */
[-C--:B-1----:R-:W-:Y:S02]  /*89c0*/  IADD3 R4, P1, R23, R2.reuse, RZ ;  /* 0x0000000217047210 */ /* 0x082fe40007f3e0ff */
[----:B--2---:R-:W-:Y:S01]  /*89d0*/  IADD3 R28, P3, R19, R2, RZ ;  /* 0x00000002131c7210 */ /* 0x004fe20007f7e0ff */
[----:B------:R-:W-:-:S05]  /*89e0*/  IMAD R19, R0, 0xbf, RZ ;  /* 0x000000bf00137824 */ /* 0x000fca00078e02ff */
[-C--:B------:R-:W-:Y:S01]  /*89f0*/  LEA.HI.X.SX32 R5, R19, R3.reuse, 0x1, P1 ;  /* 0x0000000313057211 */ /* 0x080fe200008f0eff */
[C---:B------:R-:W-:Y:S02]  /*8a00*/  IMAD R19, R0.reuse, 0xc3, RZ ;  /* 0x000000c300137824 */ /* 0x040fe400078e02ff */
[C---:B------:R-:W-:Y:S01]  /*8a10*/  IMAD R10, R0.reuse, 0x18e, RZ ;  /* 0x0000018e000a7824 */ /* 0x040fe200078e02ff */
[----:B------:R1:W-:Y:S02]  /*8a20*/  STL.64 [R1+0x360], R8 ;  /* 0x0003600801007387 */ /* 0x0003e40000100a00 */
[----:B------:R-:W-:Y:S01]  /*8a30*/  LEA.HI.X.SX32 R29, R19, R3, 0x1, P3 ;  /* 0x00000003131d7211 */ /* 0x000fe200018f0eff */
[C---:B------:R-:W-:Y:S01]  /*8a40*/  IMAD R19, R0.reuse, 0x19c, RZ ;  /* 0x0000019c00137824 */ /* 0x040fe200078e02ff */
[----:B------:R-:W-:Y:S01]  /*8a50*/  STL.64 [R1+0x1d38], R6 ;  /* 0x001d380601007387 */ /* 0x000fe20000100a00 */
[C---:B------:R-:W-:Y:S02]  /*8a60*/  IMAD R23, R0.reuse, 0xc7, RZ ;  /* 0x000000c700177824 */ /* 0x040fe400078e02ff */
[----:B------:R-:W-:Y:S01]  /*8a70*/  IMAD R21, R0, 0x196, RZ ;  /* 0x0000019600157824 */ /* 0x000fe200078e02ff */
[----:B------:R2:W-:Y:S01]  /*8a80*/  STL.64 [R1+0x358], R4 ;  /* 0x0003580401007387 */ /* 0x0005e20000100a00 */
[----:B-1----:R-:W-:-:S03]  /*8a90*/  IADD3 R8, P2, R7, R2, RZ ;  /* 0x0000000207087210 */ /* 0x002fc60007f5e0ff */
[----:B------:R1:W-:Y:S01]  /*8aa0*/  STL [R1+0x1d58], R10 ;  /* 0x001d580a01007387 */ /* 0x0003e20000100800 */
[-C--:B------:R-:W-:Y:S02]  /*8ab0*/  LEA.HI.X.SX32 R9, R12, R3.reuse, 0x1, P2 ;  /* 0x000000030c097211 */ /* 0x080fe400010f0eff */
[-C--:B--2---:R-:W-:Y:S02]  /*8ac0*/  IADD3 R4, P1, R10, R2.reuse, RZ ;  /* 0x000000020a047210 */ /* 0x084fe40007f3e0ff */
[-C--:B-1----:R-:W-:Y:S01]  /*8ad0*/  IADD3 R10, P2, R19, R2.reuse, RZ ;  /* 0x00000002130a7210 */ /* 0x082fe20007f5e0ff */
[C---:B------:R-:W-:Y:S01]  /*8ae0*/  IMAD R19, R0.reuse, 0xcb, RZ ;  /* 0x000000cb00137824 */ /* 0x040fe200078e02ff */
[----:B------:R-:W-:Y:S02]  /*8af0*/  LEA.HI.X.SX32 R5, R23, R3, 0x1, P1 ;  /* 0x0000000317057211 */ /* 0x000fe400008f0eff */
[----:B------:R-:W-:Y:S01]  /*8b00*/  IADD3 R6, P3, R21, R2, RZ ;  /* 0x0000000215067210 */ /* 0x000fe20007f7e0ff */
[----:B------:R-:W-:Y:S01]  /*8b10*/  STL.64 [R1+0x350], R28 ;  /* 0x0003501c01007387 */ /* 0x000fe20000100a00 */
[----:B------:R-:W-:-:S02]  /*8b20*/  IMAD R21, R0, 0x19e, RZ ;  /* 0x0000019e00157824 */ /* 0x000fc400078e02ff */
[----:B------:R-:W-:Y:S01]  /*8b30*/  LEA.HI.X.SX32 R7, R19, R3, 0x1, P3 ;  /* 0x0000000313077211 */ /* 0x000fe200018f0eff */
[----:B------:R1:W-:Y:S01]  /*8b40*/  STL.64 [R1+0x348], R8 ;  /* 0x0003480801007387 */ /* 0x0003e20000100a00 */
[----:B------:R-:W-:-:S03]  /*8b50*/  IMAD R19, R0, 0xcf, RZ ;  /* 0x000000cf00137824 */ /* 0x000fc600078e02ff */
[----:B------:R2:W-:Y:S01]  /*8b60*/  STL.64 [R1+0x340], R4 ;  /* 0x0003400401007387 */ /* 0x0005e20000100a00 */
[----:B------:R-:W-:Y:S01]  /*8b70*/  LEA.HI.X.SX32 R11, R13, R3, 0x1, P2 ;  /* 0x000000030d0b7211 */ /* 0x000fe200010f0eff */
[C---:B------:R-:W-:Y:S02]  /*8b80*/  IMAD R13, R0.reuse, 0x1ae, RZ ;  /* 0x000001ae000d7824 */ /* 0x040fe400078e02ff */
[----:B------:R3:W-:Y:S01]  /*8b90*/  STL.64 [R1+0x338], R6 ;  /* 0x0003380601007387 */ /* 0x0007e20000100a00 */
[-C--:B-1----:R-:W-:Y:S01]  /*8ba0*/  IADD3 R8, P1, R21, R2.reuse, RZ ;  /* 0x0000000215087210 */ /* 0x082fe20007f3e0ff */
[C---:B--2---:R-:W-:Y:S02]  /*8bb0*/  IMAD R4, R0.reuse, 0x1a6, RZ ;  /* 0x000001a600047824 */ /* 0x044fe400078e02ff */
[C---:B------:R-:W-:Y:S02]  /*8bc0*/  IMAD R21, R0.reuse, 0xd3, RZ ;  /* 0x000000d300157824 */ /* 0x040fe400078e02ff */
[----:B------:R-:W-:Y:S01]  /*8bd0*/  IMAD R5, R0, 0x1ac, RZ ;  /* 0x000001ac00057824 */ /* 0x000fe200078e02ff */
[----:B---3--:R-:W-:-:S02]  /*8be0*/  IADD3 R6, P3, R4, R2, RZ ;  /* 0x0000000204067210 */ /* 0x008fc40007f7e0ff */
[-C--:B------:R-:W-:Y:S01]  /*8bf0*/  LEA.HI.X.SX32 R9, R19, R3.reuse, 0x1, P1 ;  /* 0x0000000313097211 */ /* 0x080fe200008f0eff */
[----:B------:R1:W-:Y:S01]  /*8c00*/  STL.64 [R1+0x330], R10 ;  /* 0x0003300a01007387 */ /* 0x0003e20000100a00 */
[----:B------:R-:W-:Y:S01]  /*8c10*/  LEA.HI.X.SX32 R7, R21, R3, 0x1, P3 ;  /* 0x0000000315077211 */ /* 0x000fe200018f0eff */
[----:B------:R-:W-:Y:S02]  /*8c20*/  IMAD R19, R0, 0x1b6, RZ ;  /* 0x000001b600137824 */ /* 0x000fe400078e02ff */
[----:B------:R-:W-:Y:S04]  /*8c30*/  STL.64 [R1+0x1d30], R4 ;  /* 0x001d300401007387 */ /* 0x000fe80000100a00 */
[----:B------:R-:W-:Y:S04]  /*8c40*/  STL [R1+0x1d28], R13 ;  /* 0x001d280d01007387 */ /* 0x000fe80000100800 */
[----:B------:R2:W-:Y:S04]  /*8c50*/  STL.64 [R1+0x328], R8 ;  /* 0x0003280801007387 */ /* 0x0005e80000100a00 */
[----:B------:R-:W-:Y:S01]  /*8c60*/  STL [R1+0x1d5c], R13 ;  /* 0x001d5c0d01007387 */ /* 0x000fe20000100800 */
[----:B-1----:R-:W-:-:S03]  /*8c70*/  IADD3 R10, P1, R13, R2, RZ ;  /* 0x000000020d0a7210 */ /* 0x002fc60007f3e0ff */
[----:B------:R1:W-:Y:S01]  /*8c80*/  STL.64 [R1+0x320], R6 ;  /* 0x0003200601007387 */ /* 0x0003e20000100a00 */
[-C--:B------:R-:W-:Y:S01]  /*8c90*/  IADD3 R28, P2, R5, R2.reuse, RZ ;  /* 0x00000002051c7210 */ /* 0x080fe20007f5e0ff */
[C---:B--2---:R-:W-:Y:S01]  /*8ca0*/  IMAD R9, R0.reuse, 0x1bc, RZ ;  /* 0x000001bc00097824 */ /* 0x044fe200078e02ff */
[----:B-1----:R-:W-:Y:S01]  /*8cb0*/  IADD3 R6, P3, R19, R2, RZ ;  /* 0x0000000213067210 */ /* 0x002fe20007f7e0ff */
[----:B------:R-:W-:Y:S01]  /*8cc0*/  IMAD R19, R0, 0xd7, RZ ;  /* 0x000000d700137824 */ /* 0x000fe200078e02ff */
[----:B------:R-:W-:-:S04]  /*8cd0*/  LEA.HI.X.SX32 R29, R14, R3, 0x1, P2 ;  /* 0x000000030e1d7211 */ /* 0x000fc800010f0eff */
[-C--:B------:R-:W-:Y:S01]  /*8ce0*/  LEA.HI.X.SX32 R11, R19, R3.reuse, 0x1, P1 ;  /* 0x00000003130b7211 */ /* 0x080fe200008f0eff */
[C---:B------:R-:W-:Y:S01]  /*8cf0*/  IMAD R19, R0.reuse, 0xdb, RZ ;  /* 0x000000db00137824 */ /* 0x040fe200078e02ff */
[----:B------:R-:W-:Y:S01]  /*8d00*/  IADD3 R4, P2, R9, R2, RZ ;  /* 0x0000000209047210 */ /* 0x000fe20007f5e0ff */
[C---:B------:R-:W-:Y:S02]  /*8d10*/  IMAD R21, R0.reuse, 0x1be, RZ ;  /* 0x000001be00157824 */ /* 0x040fe400078e02ff */
[C---:B------:R-:W-:Y:S01]  /*8d20*/  IMAD R8, R0.reuse, 0x1c6, RZ ;  /* 0x000001c600087824 */ /* 0x040fe200078e02ff */
[-C--:B------:R-:W-:Y:S01]  /*8d30*/  LEA.HI.X.SX32 R7, R19, R3.reuse, 0x1, P3 ;  /* 0x0000000313077211 */ /* 0x080fe200018f0eff */
[----:B------:R-:W-:Y:S01]  /*8d40*/  STL.64 [R1+0x318], R28 ;  /* 0x0003181c01007387 */ /* 0x000fe20000100a00 */
[----:B------:R-:W-:Y:S01]  /*8d50*/  LEA.HI.X.SX32 R5, R15, R3, 0x1, P2 ;  /* 0x000000030f057211 */ /* 0x000fe200010f0eff */
[C---:B------:R-:W-:Y:S02]  /*8d60*/  IMAD R14, R0.reuse, 0x1cc, RZ ;  /* 0x000001cc000e7824 */ /* 0x040fe400078e02ff */
[----:B------:R1:W-:Y:S01]  /*8d70*/  STL.64 [R1+0x310], R10 ;  /* 0x0003100a01007387 */ /* 0x0003e20000100a00 */
[----:B------:R-:W-:-:S03]  /*8d80*/  IMAD R19, R0, 0xe3, RZ ;  /* 0x000000e300137824 */ /* 0x000fc600078e02ff */
[----:B------:R2:W-:Y:S04]  /*8d90*/  STL.64 [R1+0x308], R6 ;  /* 0x0003080601007387 */ /* 0x0005e80000100a00 */
[----:B------:R-:W-:Y:S01]  /*8da0*/  STL.64 [R1+0x1d18], R8 ;  /* 0x001d180801007387 */ /* 0x000fe20000100a00 */
[----:B-1----:R-:W-:-:S03]  /*8db0*/  IADD3 R10, P1, R21, R2, RZ ;  /* 0x00000002150a7210 */ /* 0x002fc60007f3e0ff */
[----:B------:R1:W-:Y:S01]  /*8dc0*/  STL.64 [R1+0x300], R4 ;  /* 0x0003000401007387 */ /* 0x0003e20000100a00 */
[-C--:B--2---:R-:W-:Y:S01]  /*8dd0*/  IADD3 R6, P3, R8, R2.reuse, RZ ;  /* 0x0000000208067210 */ /* 0x084fe20007f7e0ff */
[----:B------:R-:W-:Y:S01]  /*8de0*/  IMAD R15, R0, 0x1d6, RZ ;  /* 0x000001d6000f7824 */ /* 0x000fe200078e02ff */
[-C--:B------:R-:W-:Y:S02]  /*8df0*/  LEA.HI.X.SX32 R11, R27, R3.reuse, 0x1, P1 ;  /* 0x000000031b0b7211 */ /* 0x080fe400008f0eff */
[-C--:B------:R-:W-:Y:S02]  /*8e00*/  LEA.HI.X.SX32 R7, R19, R3.reuse, 0x1, P3 ;  /* 0x0000000313077211 */ /* 0x080fe400018f0eff */
[----:B-1----:R-:W-:Y:S01]  /*8e10*/  IADD3 R4, P2, R14, R2, RZ ;  /* 0x000000020e047210 */ /* 0x002fe20007f5e0ff */
[----:B------:R-:W-:Y:S03]  /*8e20*/  STL.64 [R1+0x2f8], R10 ;  /* 0x0002f80a01007387 */ /* 0x000fe60000100a00 */
[----:B------:R-:W-:Y:S01]  /*8e30*/  LEA.HI.X.SX32 R5, R16, R3, 0x1, P2 ;  /* 0x0000000310057211 */ /* 0x000fe200010f0eff */
[----:B------:R-:W-:Y:S04]  /*8e40*/  STL.64 [R1+0x1d20], R14 ;  /* 0x001d200e01007387 */ /* 0x000fe80000100a00 */
[----:B------:R-:W-:Y:S04]  /*8e50*/  STL.64 [R1+0x2f0], R6 ;  /* 0x0002f00601007387 */ /* 0x000fe80000100a00 */
[----:B------:R1:W-:Y:S04]  /*8e60*/  STL.64 [R1+0x2e8], R4 ;  /* 0x0002e80401007387 */ /* 0x0003e80000100a00 */
[----:B-1----:R0:W2:Y:S01]  /*8e70*/  LDL.64 R4, [R1+0x290] ;  /* 0x0002900001047983 */ /* 0x0020a20000100a00 */
[----:B------:R-:W-:-:S02]  /*8e80*/  IMAD R23, R0, 0x1ce, RZ ;  /* 0x000001ce00177824 */ /* 0x000fc400078e02ff */
[----:B------:R-:W-:-:S03]  /*8e90*/  IMAD R24, R0, 0xe7, RZ ;  /* 0x000000e700187824 */ /* 0x000fc600078e02ff */
[-C--:B------:R-:W-:Y:S01]  /*8ea0*/  IADD3 R12, P1, R23, R2.reuse, RZ ;  /* 0x00000002170c7210 */ /* 0x080fe20007f3e0ff */
[C---:B------:R-:W-:Y:S01]  /*8eb0*/  IMAD R23, R0.reuse, 0x1dc, RZ ;  /* 0x000001dc00177824 */ /* 0x040fe200078e02ff */
[-C--:B------:R-:W-:Y:S01]  /*8ec0*/  IADD3 R10, P3, R15, R2.reuse, RZ ;  /* 0x000000020f0a7210 */ /* 0x080fe20007f7e0ff */
[----:B------:R-:W-:Y:S01]  /*8ed0*/  IMAD R27, R0, 0xeb, RZ ;  /* 0x000000eb001b7824 */ /* 0x000fe200078e02ff */
[-C--:B------:R-:W-:Y:S01]  /*8ee0*/  LEA.HI.X.SX32 R13, R24, R3.reuse, 0x1, P1 ;  /* 0x00000003180d7211 */ /* 0x080fe200008f0eff */
[C---:B------:R-:W-:Y:S01]  /*8ef0*/  IMAD R19, R0.reuse, 0x1de, RZ ;  /* 0x000001de00137824 */ /* 0x040fe200078e02ff */
[----:B------:R-:W-:Y:S01]  /*8f00*/  IADD3 R6, P2, R23, R2, RZ ;  /* 0x0000000217067210 */ /* 0x000fe20007f5e0ff */
[----:B------:R0:W3:Y:S01]  /*8f10*/  LDL.64 R14, [R1+0x288] ;  /* 0x00028800010e7983 */ /* 0x0000e20000100a00 */
[-C--:B------:R-:W-:Y:S01]  /*8f20*/  LEA.HI.X.SX32 R11, R27, R3.reuse, 0x1, P3 ;  /* 0x000000031b0b7211 */ /* 0x080fe200018f0eff */
[----:B------:R-:W-:Y:S01]  /*8f30*/  IMAD R23, R0, 0x1e6, RZ ;  /* 0x000001e600177824 */ /* 0x000fe200078e02ff */
[----:B------:R-:W-:Y:S01]  /*8f40*/  LEA.HI.X.SX32 R7, R18, R3, 0x1, P2 ;  /* 0x0000000312077211 */ /* 0x000fe200010f0eff */
[----:B------:R1:W-:Y:S01]  /*8f50*/  STL [R1+0x1d40], R17 ;  /* 0x001d401101007387 */ /* 0x0003e20000100800 */
[----:B------:R-:W-:-:S02]  /*8f60*/  IMAD R29, R0, 0x1ec, RZ ;  /* 0x000001ec001d7824 */ /* 0x000fc400078e02ff */
[C---:B------:R-:W-:Y:S01]  /*8f70*/  IMAD R24, R0.reuse, 0xef, RZ ;  /* 0x000000ef00187824 */ /* 0x040fe200078e02ff */
[----:B------:R0:W4:Y:S01]  /*8f80*/  LDL.64 R8, [R1+0x278] ;  /* 0x0002780001087983 */ /* 0x0001220000100a00 */
[----:B------:R-:W-:-:S03]  /*8f90*/  IMAD R28, R0, 0xf3, RZ ;  /* 0x000000f3001c7824 */ /* 0x000fc600078e02ff */
[----:B-1----:R0:W5:Y:S04]  /*8fa0*/  LDL.64 R16, [R1+0x280] ;  /* 0x0002800001107983 */ /* 0x0021680000100a00 */
[----:B------:R1:W-:Y:S04]  /*8fb0*/  STL.64 [R1+0x2e0], R12 ;  /* 0x0002e00c01007387 */ /* 0x0003e80000100a00 */
[----:B------:R0:W-:Y:S04]  /*8fc0*/  STL.64 [R1+0x2d8], R10 ;  /* 0x0002d80a01007387 */ /* 0x0001e80000100a00 */
[----:B------:R0:W-:Y:S01]  /*8fd0*/  STL.64 [R1+0x2d0], R6 ;  /* 0x0002d00601007387 */ /* 0x0001e20000100a00 */
[----:B-1----:R-:W-:-:S02]  /*8fe0*/  IADD3 R12, P1, R19, R2, RZ ;  /* 0x00000002130c7210 */ /* 0x002fc40007f3e0ff */
[-C--:B0-----:R-:W-:Y:S01]  /*8ff0*/  IADD3 R10, P3, R23, R2.reuse, RZ ;  /* 0x00000002170a7210 */ /* 0x081fe20007f7e0ff */
[----:B------:R-:W-:Y:S01]  /*9000*/  IMAD R27, R0, 0x1ee, RZ ;  /* 0x000001ee001b7824 */ /* 0x000fe200078e02ff */
[-C--:B------:R-:W-:Y:S02]  /*9010*/  LEA.HI.X.SX32 R13, R24, R3.reuse, 0x1, P1 ;  /* 0x00000003180d7211 */ /* 0x080fe400008f0eff */
[----:B------:R-:W-:Y:S02]  /*9020*/  IADD3 R6, P2, R29, R2, RZ ;  /* 0x000000021d067210 */ /* 0x000fe40007f5e0ff */
[-C--:B------:R-:W-:Y:S01]  /*9030*/  LEA.HI.X.SX32 R11, R28, R3.reuse, 0x1, P3 ;  /* 0x000000031c0b7211 */ /* 0x080fe200018f0eff */
[----:B------:R-:W-:Y:S01]  /*9040*/  IMAD R29, R0, 0x1f6, RZ ;  /* 0x000001f6001d7824 */ /* 0x000fe200078e02ff */
[----:B------:R-:W-:Y:S01]  /*9050*/  LEA.HI.X.SX32 R7, R20, R3, 0x1, P2 ;  /* 0x0000000314077211 */ /* 0x000fe200010f0eff */
[C---:B------:R-:W-:Y:S01]  /*9060*/  IMAD R24, R0.reuse, 0x1fc, RZ ;  /* 0x000001fc00187824 */ /* 0x040fe200078e02ff */
[----:B------:R0:W-:Y:S01]  /*9070*/  STL.64 [R1+0x2c8], R12 ;  /* 0x0002c80c01007387 */ /* 0x0001e20000100a00 */
[----:B------:R-:W-:-:S03]  /*9080*/  IMAD R28, R0, 0xfb, RZ ;  /* 0x000000fb001c7824 */ /* 0x000fc600078e02ff */
[----:B------:R1:W-:Y:S04]  /*9090*/  STL.64 [R1+0x2c0], R10 ;  /* 0x0002c00a01007387 */ /* 0x0003e80000100a00 */
[----:B------:R1:W-:Y:S01]  /*90a0*/  STL.64 [R1+0x2b8], R6 ;  /* 0x0002b80601007387 */ /* 0x0003e20000100a00 */
[-C--:B0-----:R-:W-:Y:S02]  /*90b0*/  IADD3 R12, P1, R27, R2.reuse, RZ ;  /* 0x000000021b0c7210 */ /* 0x081fe40007f3e0ff */
[-C--:B-1----:R-:W-:Y:S02]  /*90c0*/  IADD3 R10, P3, R29, R2.reuse, RZ ;  /* 0x000000021d0a7210 */ /* 0x082fe40007f7e0ff */
[----:B------:R-:W-:Y:S01]  /*90d0*/  IADD3 R6, P2, R24, R2, RZ ;  /* 0x0000000218067210 */ /* 0x000fe20007f5e0ff */
[----:B------:R-:W-:Y:S01]  /*90e0*/  IMAD R24, R0, 0x1fe, RZ ;  /* 0x000001fe00187824 */ /* 0x000fe200078e02ff */
[----:B------:R-:W-:-:S02]  /*90f0*/  LEA.HI.X.SX32 R11, R28, R3, 0x1, P3 ;  /* 0x000000031c0b7211 */ /* 0x000fc400018f0eff */
[----:B------:R-:W-:Y:S01]  /*9100*/  LEA.HI.X.SX32 R7, R22, R3, 0x1, P2 ;  /* 0x0000000316077211 */ /* 0x000fe200010f0eff */
[----:B--2---:R-:W-:-:S05]  /*9110*/  IMAD R5, R0, 0xf7, RZ ;  /* 0x000000f700057824 */ /* 0x004fca00078e02ff */
[----:B------:R-:W-:Y:S02]  /*9120*/  LEA.HI.X.SX32 R13, R5, R3, 0x1, P1 ;  /* 0x00000003050d7211 */ /* 0x000fe400008f0eff */
[----:B------:R-:W-:-:S03]  /*9130*/  IADD3 R24, P1, R24, R2, RZ ;  /* 0x0000000218187210 */ /* 0x000fc60007f3e0ff */
[----:B------:R0:W-:Y:S01]  /*9140*/  STL.64 [R1+0x2b0], R12 ;  /* 0x0002b00c01007387 */ /* 0x0001e20000100a00 */
[----:B------:R-:W-:-:S03]  /*9150*/  MOV R22, R24 ;  /* 0x0000001800167202 */ /* 0x000fc60000000f00 */
[----:B0-----:R-:W2:Y:S04]  /*9160*/  LDL.LU R13, [R1+0x1d5c] ;  /* 0x001d5c00010d7983 */ /* 0x001ea80000300800 */
[----:B------:R0:W-:Y:S04]  /*9170*/  STL.64 [R1+0x2a8], R10 ;  /* 0x0002a80a01007387 */ /* 0x0001e80000100a00 */
[----:B0-----:R-:W2:Y:S04]  /*9180*/  LDL.LU R10, [R1+0x1d58] ;  /* 0x001d5800010a7983 */ /* 0x001ea80000300800 */
[----:B------:R-:W-:Y:S04]  /*9190*/  STL [R1+0x298], R24 ;  /* 0x0002981801007387 */ /* 0x000fe80000100800 */
[----:B------:R-:W-:Y:S04]  /*91a0*/  STL.64 [R1+0x2a0], R6 ;  /* 0x0002a00601007387 */ /* 0x000fe80000100a00 */
[----:B------:R0:W-:Y:S02]  /*91b0*/  STL [R1+0x1d0c], R23 ;  /* 0x001d0c1701007387 */ /* 0x0001e40000100800 */
[----:B0-----:R-:W-:-:S02]  /*91c0*/  MOV R23, R25 ;  /* 0x0000001900177202 */ /* 0x001fc40000000f00 */
[----:B------:R-:W4:Y:S01]  /*91d0*/  LDL.LU.64 R24, [R1+0x1d50] ;  /* 0x001d500001187983 */ /* 0x000f220000300a00 */
[C---:B------:R-:W-:Y:S02]  /*91e0*/  IMAD R11, R0.reuse, 0xff, RZ ;  /* 0x000000ff000b7824 */ /* 0x040fe400078e02ff */
[C---:B------:R-:W-:Y:S02]  /*91f0*/  IMAD R12, R0.reuse, 0x218, RZ ;  /* 0x00000218000c7824 */ /* 0x040fe400078e02ff */
[C---:B------:R-:W-:Y:S01]  /*9200*/  IMAD R29, R0.reuse, 0x20e, RZ ;  /* 0x0000020e001d7824 */ /* 0x040fe200078e02ff */
[-C--:B------:R-:W-:Y:S01]  /*9210*/  LEA.HI.X.SX32 R23, R11, R3.reuse, 0x1, P1 ;  /* 0x000000030b177211 */ /* 0x080fe200008f0eff */
[----:B------:R-:W-:Y:S01]  /*9220*/  IMAD R5, R0, 0x103, RZ ;  /* 0x0000010300057824 */ /* 0x000fe200078e02ff */
[-C--:B------:R-:W-:Y:S01]  /*9230*/  IADD3 R22, P1, R12, R2.reuse, RZ ;  /* 0x000000020c167210 */ /* 0x080fe20007f3e0ff */
[C---:B------:R-:W-:Y:S02]  /*9240*/  IMAD R12, R0.reuse, 0x104, RZ ;  /* 0x00000104000c7824 */ /* 0x040fe400078e02ff */
[C---:B-----5:R-:W-:Y:S01]  /*9250*/  IMAD R17, R0.reuse, 0x105, RZ ;  /* 0x0000010500117824 */ /* 0x060fe200078e02ff */
[----:B------:R-:W-:Y:S01]  /*9260*/  IADD3 R28, P3, R29, R2, RZ ;  /* 0x000000021d1c7210 */ /* 0x000fe20007f7e0ff */
[----:B------:R-:W-:Y:S01]  /*9270*/  IMAD R20, R0, 0x107, RZ ;  /* 0x0000010700147824 */ /* 0x000fe200078e02ff */
[----:B------:R-:W-:-:S02]  /*9280*/  LEA.HI.X.SX32 R5, R5, R3, 0x1, P0 ;  /* 0x0000000305057211 */ /* 0x000fc400000f0eff */
[-C--:B---3--:R-:W-:Y:S02]  /*9290*/  LEA.HI.X.SX32 R15, R12, R3.reuse, 0x1, P6 ;  /* 0x000000030c0f7211 */ /* 0x088fe400030f0eff */
[-C--:B------:R-:W-:Y:S01]  /*92a0*/  LEA.HI.X.SX32 R17, R17, R3.reuse, 0x1, P5 ;  /* 0x0000000311117211 */ /* 0x080fe200028f0eff */
[----:B------:R-:W-:Y:S01]  /*92b0*/  STL [R1+0x29c], R23 ;  /* 0x00029c1701007387 */ /* 0x000fe20000100800 */
[----:B------:R-:W-:-:S03]  /*92c0*/  LEA.HI.X.SX32 R29, R20, R3, 0x1, P3 ;  /* 0x00000003141d7211 */ /* 0x000fc600018f0eff */
[----:B------:R-:W-:Y:S04]  /*92d0*/  STL [R1+0x294], R5 ;  /* 0x0002940501007387 */ /* 0x000fe80000100800 */
[----:B------:R-:W-:Y:S04]  /*92e0*/  STL [R1+0x28c], R15 ;  /* 0x00028c0f01007387 */ /* 0x000fe80000100800 */
[----:B------:R-:W-:Y:S01]  /*92f0*/  STL [R1+0x284], R17 ;  /* 0x0002841101007387 */ /* 0x000fe20000100800 */
[----:B------:R-:W-:Y:S01]  /*9300*/  IMAD R7, R0, 0x216, RZ ;  /* 0x0000021600077824 */ /* 0x000fe200078e02ff */
[----:B----4-:R-:W-:-:S05]  /*9310*/  LEA.HI.X.SX32 R9, R24, R3, 0x1, P4 ;  /* 0x0000000318097211 */ /* 0x010fca00020f0eff */
[----:B------:R-:W-:Y:S04]  /*9320*/  STL [R1+0x27c], R9 ;  /* 0x00027c0901007387 */ /* 0x000fe80000100800 */
[----:B------:R0:W-:Y:S04]  /*9330*/  STL.64 [R1+0x270], R28 ;  /* 0x0002701c01007387 */ /* 0x0001e80000100a00 */
[----:B0-----:R-:W3:Y:S01]  /*9340*/  LDL.LU.64 R28, [R1+0x1d48] ;  /* 0x001d4800011c7983 */ /* 0x001ee20000300a00 */
[C---:B------:R-:W-:Y:S02]  /*9350*/  IMAD R11, R0.reuse, 0x21a, RZ ;  /* 0x0000021a000b7824 */ /* 0x040fe400078e02ff */
[C---:B------:R-:W-:Y:S01]  /*9360*/  IMAD R12, R0.reuse, 0x21e, RZ ;  /* 0x0000021e000c7824 */ /* 0x040fe200078e02ff */
[-C--:B------:R-:W-:Y:S01]  /*9370*/  IADD3 R6, P2, R7, R2.reuse, RZ ;  /* 0x0000000207067210 */ /* 0x080fe20007f5e0ff */
[C---:B------:R-:W-:Y:S01]  /*9380*/  IMAD R18, R0.reuse, 0x10b, RZ ;  /* 0x0000010b00127824 */ /* 0x040fe200078e02ff */
[-C--:B------:R-:W-:Y:S01]  /*9390*/  IADD3 R4, P0, R11, R2.reuse, RZ ;  /* 0x000000020b047210 */ /* 0x080fe20007f1e0ff */
[----:B------:R-:W-:Y:S01]  /*93a0*/  IMAD R11, R0, 0x21c, RZ ;  /* 0x0000021c000b7824 */ /* 0x000fe200078e02ff */
[----:B------:R-:W-:Y:S01]  /*93b0*/  IADD3 R16, P5, R12, R2, RZ ;  /* 0x000000020c107210 */ /* 0x000fe20007fbe0ff */
[----:B------:R-:W-:Y:S01]  /*93c0*/  IMAD R12, R0, 0x228, RZ ;  /* 0x00000228000c7824 */ /* 0x000fe200078e02ff */
[-C--:B------:R-:W-:Y:S01]  /*93d0*/  LEA.HI.X.SX32 R7, R18, R3.reuse, 0x1, P2 ;  /* 0x0000000312077211 */ /* 0x080fe200010f0eff */
[----:B------:R-:W-:Y:S01]  /*93e0*/  IMAD R18, R0, 0x10d, RZ ;  /* 0x0000010d00127824 */ /* 0x000fe200078e02ff */
[----:B------:R-:W-:-:S02]  /*93f0*/  LEA.HI.X.SX32 R23, R25, R3, 0x1, P1 ;  /* 0x0000000319177211 */ /* 0x000fc400008f0eff */
[-C--:B------:R-:W-:Y:S02]  /*9400*/  IADD3 R14, P6, R11, R2.reuse, RZ ;  /* 0x000000020b0e7210 */ /* 0x080fe40007fde0ff */
[-C--:B------:R-:W-:Y:S02]  /*9410*/  IADD3 R12, P3, R12, R2.reuse, RZ ;  /* 0x000000020c0c7210 */ /* 0x080fe40007f7e0ff */
[-C--:B------:R-:W-:Y:S01]  /*9420*/  LEA.HI.X.SX32 R5, R18, R3.reuse, 0x1, P0 ;  /* 0x0000000312057211 */ /* 0x080fe200000f0eff */
[----:B------:R-:W-:Y:S01]  /*9430*/  STL.64 [R1+0x268], R6 ;  /* 0x0002680601007387 */ /* 0x000fe20000100a00 */
[----:B------:R-:W-:Y:S01]  /*9440*/  LEA.HI.X.SX32 R15, R26, R3, 0x1, P6 ;  /* 0x000000031a0f7211 */ /* 0x000fe200030f0eff */
[----:B------:R-:W-:Y:S02]  /*9450*/  IMAD R11, R0, 0x226, RZ ;  /* 0x00000226000b7824 */ /* 0x000fe400078e02ff */
[----:B------:R-:W-:Y:S04]  /*9460*/  STL.64 [R1+0x260], R22 ;  /* 0x0002601601007387 */ /* 0x000fe80000100a00 */
[----:B------:R-:W-:Y:S04]  /*9470*/  STL [R1+0x238], R12 ;  /* 0x0002380c01007387 */ /* 0x000fe80000100800 */
[----:B------:R-:W-:Y:S04]  /*9480*/  STL.64 [R1+0x258], R4 ;  /* 0x0002580401007387 */ /* 0x000fe80000100a00 */
[----:B------:R2:W-:Y:S01]  /*9490*/  STL [R1+0x1d10], R27 ;  /* 0x001d101b01007387 */ /* 0x0005e20000100800 */
[----:B------:R-:W-:-:S03]  /*94a0*/  IADD3 R8, P4, R11, R2, RZ ;  /* 0x000000020b087210 */ /* 0x000fc60007f9e0ff */
[----:B------:R0:W-:Y:S01]  /*94b0*/  STL.64 [R1+0x250], R14 ;  /* 0x0002500e01007387 */ /* 0x0001e20000100a00 */
[----:B--2---:R-:W-:Y:S01]  /*94c0*/  MOV R27, R13 ;  /* 0x0000000d001b7202 */ /* 0x004fe20000000f00 */
[C---:B------:R-:W-:Y:S02]  /*94d0*/  IMAD R13, R0.reuse, 0x10f, RZ ;  /* 0x0000010f000d7824 */ /* 0x040fe400078e02ff */
[----:B0-----:R-:W-:-:S03]  /*94e0*/  IMAD R15, R0, 0x113, RZ ;  /* 0x00000113000f7824 */ /* 0x001fc600078e02ff */
[-C--:B------:R-:W-:Y:S01]  /*94f0*/  LEA.HI.X.SX32 R17, R13, R3.reuse, 0x1, P5 ;  /* 0x000000030d117211 */ /* 0x080fe200028f0eff */
[C---:B------:R-:W-:Y:S01]  /*9500*/  IMAD R11, R0.reuse, 0x22a, RZ ;  /* 0x0000022a000b7824 */ /* 0x040fe200078e02ff */
[----:B------:R-:W-:Y:S01]  /*9510*/  LEA.HI.X.SX32 R9, R15, R3, 0x1, P4 ;  /* 0x000000030f097211 */ /* 0x000fe200020f0eff */
[----:B------:R-:W-:-:S03]  /*9520*/  IMAD R15, R0, 0x115, RZ ;  /* 0x00000115000f7824 */ /* 0x000fc600078e02ff */
[----:B------:R-:W-:Y:S01]  /*9530*/  IADD3 R6, P2, R11, R2, RZ ;  /* 0x000000020b067210 */ /* 0x000fe20007f5e0ff */
[C---:B------:R-:W-:Y:S01]  /*9540*/  IMAD R20, R0.reuse, 0x22c, RZ ;  /* 0x0000022c00147824 */ /* 0x040fe200078e02ff */
[----:B------:R-:W-:Y:S01]  /*9550*/  STL.64 [R1+0x248], R16 ;  /* 0x0002481001007387 */ /* 0x000fe20000100a00 */
[----:B------:R-:W-:-:S03]  /*9560*/  IMAD R11, R0, 0x22e, RZ ;  /* 0x0000022e000b7824 */ /* 0x000fc600078e02ff */
[----:B------:R0:W-:Y:S01]  /*9570*/  STL.64 [R1+0x240], R8 ;  /* 0x0002400801007387 */ /* 0x0001e20000100a00 */
[----:B------:R-:W-:Y:S01]  /*9580*/  LEA.HI.X.SX32 R7, R15, R3, 0x1, P2 ;  /* 0x000000030f077211 */ /* 0x000fe200010f0eff */
[----:B------:R-:W-:Y:S01]  /*9590*/  IMAD R15, R0, 0x117, RZ ;  /* 0x00000117000f7824 */ /* 0x000fe200078e02ff */
[-C--:B------:R-:W-:Y:S02]  /*95a0*/  IADD3 R24, P1, R20, R2.reuse, RZ ;  /* 0x0000000214187210 */ /* 0x080fe40007f3e0ff */
[----:B------:R-:W-:Y:S01]  /*95b0*/  IADD3 R4, P0, R11, R2, RZ ;  /* 0x000000020b047210 */ /* 0x000fe20007f1e0ff */
[----:B0-----:R-:W-:-:S03]  /*95c0*/  IMAD R8, R0, 0x114, RZ ;  /* 0x0000011400087824 */ /* 0x001fc600078e02ff */
[-C--:B------:R-:W-:Y:S02]  /*95d0*/  LEA.HI.X.SX32 R5, R15, R3.reuse, 0x1, P0 ;  /* 0x000000030f057211 */ /* 0x080fe400000f0eff */
[----:B------:R-:W-:Y:S01]  /*95e0*/  LEA.HI.X.SX32 R27, R8, R3, 0x1, P3 ;  /* 0x00000003081b7211 */ /* 0x000fe200018f0eff */
[C---:B------:R-:W-:Y:S02]  /*95f0*/  IMAD R11, R0.reuse, 0x236, RZ ;  /* 0x00000236000b7824 */ /* 0x040fe400078e02ff */
[----:B------:R-:W-:Y:S02]  /*9600*/  IMAD.MOV.U32 R26, RZ, RZ, R12 ;  /* 0x000000ffff1a7224 */ /* 0x000fe400078e000c */
[----:B------:R-:W-:Y:S01]  /*9610*/  STL [R1+0x23c], R27 ;  /* 0x00023c1b01007387 */ /* 0x000fe20000100800 */
[----:B------:R-:W-:-:S03]  /*9620*/  IMAD R12, R0, 0x238, RZ ;  /* 0x00000238000c7824 */ /* 0x000fc600078e02ff */
[----:B------:R0:W-:Y:S01]  /*9630*/  STL.64 [R1+0x230], R6 ;  /* 0x0002300601007387 */ /* 0x0001e20000100a00 */
[-C--:B------:R-:W-:Y:S01]  /*9640*/  IADD3 R22, P6, R11, R2.reuse, RZ ;  /* 0x000000020b167210 */ /* 0x080fe20007fde0ff */
[----:B------:R-:W-:Y:S01]  /*9650*/  IMAD R15, R0, 0x11c, RZ ;  /* 0x0000011c000f7824 */ /* 0x000fe200078e02ff */
[----:B------:R-:W-:Y:S01]  /*9660*/  IADD3 R12, P5, R12, R2, RZ ;  /* 0x000000020c0c7210 */ /* 0x000fe20007fbe0ff */
[----:B------:R-:W-:-:S03]  /*9670*/  IMAD R11, R0, 0x23a, RZ ;  /* 0x0000023a000b7824 */ /* 0x000fc600078e02ff */
[----:B------:R-:W-:Y:S01]  /*9680*/  LEA.HI.X.SX32 R13, R15, R3, 0x1, P5 ;  /* 0x000000030f0d7211 */ /* 0x000fe200028f0eff */
[C---:B------:R-:W-:Y:S01]  /*9690*/  IMAD R9, R0.reuse, 0x23c, RZ ;  /* 0x0000023c00097824 */ /* 0x040fe200078e02ff */
[----:B------:R-:W-:Y:S01]  /*96a0*/  IADD3 R16, P4, R11, R2, RZ ;  /* 0x000000020b107210 */ /* 0x000fe20007f9e0ff */
[----:B------:R-:W-:-:S03]  /*96b0*/  IMAD R15, R0, 0x11e, RZ ;  /* 0x0000011e000f7824 */ /* 0x000fc600078e02ff */
[----:B------:R-:W-:Y:S01]  /*96c0*/  IADD3 R8, P3, R9, R2, RZ ;  /* 0x0000000209087210 */ /* 0x000fe20007f7e0ff */
[----:B------:R-:W-:-:S03]  /*96d0*/  IMAD R11, R0, 0x23e, RZ ;  /* 0x0000023e000b7824 */ /* 0x000fc600078e02ff */
[-C--:B------:R-:W-:Y:S01]  /*96e0*/  LEA.HI.X.SX32 R9, R15, R3.reuse, 0x1, P3 ;  /* 0x000000030f097211 */ /* 0x080fe200018f0eff */
[C---:B0-----:R-:W-:Y:S01]  /*96f0*/  IMAD R7, R0.reuse, 0x246, RZ ;  /* 0x0000024600077824 */ /* 0x041fe200078e02ff */
[----:B------:R-:W-:Y:S01]  /*9700*/  IADD3 R26, P2, R11, R2, RZ ;  /* 0x000000020b1a7210 */ /* 0x000fe20007f5e0ff */
[C---:B------:R-:W-:Y:S02]  /*9710*/  IMAD R15, R0.reuse, 0x123, RZ ;  /* 0x00000123000f7824 */ /* 0x040fe400078e02ff */
[C---:B------:R-:W-:Y:S02]  /*9720*/  IMAD R11, R0.reuse, 0x248, RZ ;  /* 0x00000248000b7824 */ /* 0x040fe400078e02ff */
[----:B------:R-:W-:Y:S01]  /*9730*/  IMAD R18, R0, 0x133, RZ ;  /* 0x0000013300127824 */ /* 0x000fe200078e02ff */
[----:B---3--:R-:W-:-:S05]  /*9740*/  LEA.HI.X.SX32 R25, R28, R3, 0x1, P1 ;  /* 0x000000031c197211 */ /* 0x008fca00008f0eff */
[----:B------:R-:W-:Y:S04]  /*9750*/  STL.64 [R1+0x228], R24 ;  /* 0x0002281801007387 */ /* 0x000fe80000100a00 */
[----:B------:R0:W-:Y:S02]  /*9760*/  STL.64 [R1+0x220], R4 ;  /* 0x0002200401007387 */ /* 0x0001e40000100a00 */
[----:B0-----:R-:W-:-:S05]  /*9770*/  IMAD R4, R0, 0x11b, RZ ;  /* 0x0000011b00047824 */ /* 0x001fca00078e02ff */
[----:B------:R-:W-:-:S05]  /*9780*/  LEA.HI.X.SX32 R23, R4, R3, 0x1, P6 ;  /* 0x0000000304177211 */ /* 0x000fca00030f0eff */
[----:B------:R-:W-:Y:S04]  /*9790*/  STL.64 [R1+0x218], R22 ;  /* 0x0002181601007387 */ /* 0x000fe80000100a00 */
[----:B------:R0:W-:Y:S02]  /*97a0*/  STL.64 [R1+0x210], R12 ;  /* 0x0002100c01007387 */ /* 0x0001e40000100a00 */
[----:B0-----:R-:W-:-:S05]  /*97b0*/  IMAD R13, R0, 0x11d, RZ ;  /* 0x0000011d000d7824 */ /* 0x001fca00078e02ff */
[----:B------:R-:W-:-:S05]  /*97c0*/  LEA.HI.X.SX32 R17, R13, R3, 0x1, P4 ;  /* 0x000000030d117211 */ /* 0x000fca00020f0eff */
[----:B------:R-:W-:Y:S01]  /*97d0*/  STL.64 [R1+0x208], R16 ;  /* 0x0002081001007387 */ /* 0x000fe20000100a00 */
[----:B------:R-:W-:-:S03]  /*97e0*/  IADD3 R6, P1, R7, R2, RZ ;  /* 0x0000000207067210 */ /* 0x000fc60007f3e0ff */
[----:B------:R0:W-:Y:S01]  /*97f0*/  STL.64 [R1+0x4d8], R8 ;  /* 0x0004d80801007387 */ /* 0x0001e20000100a00 */
[----:B------:R-:W-:Y:S01]  /*9800*/  LEA.HI.X.SX32 R7, R15, R3, 0x1, P1 ;  /* 0x000000030f077211 */ /* 0x000fe200008f0eff */
[C---:B------:R-:W-:Y:S02]  /*9810*/  IMAD R5, R0.reuse, 0x24a, RZ ;  /* 0x0000024a00057824 */ /* 0x040fe400078e02ff */
[----:B0-----:R-:W-:-:S05]  /*9820*/  IMAD R8, R0, 0x11f, RZ ;  /* 0x0000011f00087824 */ /* 0x001fca00078e02ff */
[----:B------:R-:W-:Y:S01]  /*9830*/  LEA.HI.X.SX32 R27, R8, R3, 0x1, P2 ;  /* 0x00000003081b7211 */ /* 0x000fe200010f0eff */
[----:B------:R-:W-:Y:S01]  /*9840*/  IMAD R15, R0, 0x125, RZ ;  /* 0x00000125000f7824 */ /* 0x000fe200078e02ff */
[----:B------:R-:W-:-:S03]  /*9850*/  IADD3 R24, P0, R11, R2, RZ ;  /* 0x000000020b187210 */ /* 0x000fc60007f1e0ff */
        /* <DEDUP_REMOVED lines=10> */
[----:B------:R-:W-:-:S03]  /*9900*/  IMAD R15, R0, 0x127, RZ ;  /* 0x00000127000f7824 */ /* 0x000fc600078e02ff */
[----:B------:R0:W-:Y:S01]  /*9910*/  STL.64 [R1+0x1f0], R4 ;  /* 0x0001f00401007387 */ /* 0x0001e20000100a00 */
[----:B------:R-:W-:Y:S01]  /*9920*/  IADD3 R12, P4, R12, R2, RZ ;  /* 0x000000020c0c7210 */ /* 0x000fe20007f9e0ff */
[----:B------:R-:W-:-:S03]  /*9930*/  IMAD R11, R0, 0x256, RZ ;  /* 0x00000256000b7824 */ /* 0x000fc600078e02ff */
[----:B------:R-:W-:Y:S01]  /*9940*/  LEA.HI.X.SX32 R13, R15, R3, 0x1, P4 ;  /* 0x000000030f0d7211 */ /* 0x000fe200020f0eff */
        /* <DEDUP_REMOVED lines=14> */
[----:B------:R0:W-:Y:S01]  /*9a30*/  STL.64 [R1+0x1e8], R16 ;  /* 0x0001e81001007387 */ /* 0x0001e20000100a00 */
[----:B------:R-:W-:-:S03]  /*9a40*/  IADD3 R6, P0, R7, R2, RZ ;  /* 0x0000000207067210 */ /* 0x000fc60007f1e0ff */
[----:B------:R1:W-:Y:S01]  /*9a50*/  STL.64 [R1+0x1e0], R8 ;  /* 0x0001e00801007387 */ /* 0x0003e20000100a00 */
[C---:B------:R-:W-:Y:S02]  /*9a60*/  IMAD R11, R0.reuse, 0x25e, RZ ;  /* 0x0000025e000b7824 */ /* 0x040fe400078e02ff */
[C---:B0-----:R-:W-:Y:S02]  /*9a70*/  IMAD R16, R0.reuse, 0x12e, RZ ;  /* 0x0000012e00107824 */ /* 0x041fe400078e02ff */
[----:B-1----:R-:W-:-:S03]  /*9a80*/  IMAD R8, R0, 0x12d, RZ ;  /* 0x0000012d00087824 */ /* 0x002fc600078e02ff */
[-C--:B------:R-:W-:Y:S02]  /*9a90*/  LEA.HI.X.SX32 R7, R16, R3.reuse, 0x1, P0 ;  /* 0x0000000310077211 */ /* 0x080fe400000f0eff */
        /* <DEDUP_REMOVED lines=16> */
[----:B------:R-:W-:Y:S01]  /*9ba0*/  IMAD R11, R0, 0x26c, RZ ;  /* 0x0000026c000b7824 */ /* 0x000fe200078e02ff */
[----:B------:R-:W-:Y:S01]  /*9bb0*/  LEA.HI.X.SX32 R13, R18, R3, 0x1, P3 ;  /* 0x00000003120d7211 */ /* 0x000fe200018f0eff */
[C---:B------:R-:W-:Y:S02]  /*9bc0*/  IMAD R18, R0.reuse, 0x136, RZ ;  /* 0x0000013600127824 */ /* 0x040fe400078e02ff */
[----:B0-----:R-:W-:Y:S01]  /*9bd0*/  IMAD R4, R0, 0x134, RZ ;  /* 0x0000013400047824 */ /* 0x001fe200078e02ff */
[----:B------:R-:W-:-:S04]  /*9be0*/  IADD3 R14, P2, R11, R2, RZ ;  /* 0x000000020b0e7210 */ /* 0x000fc80007f5e0ff */
[-C--:B------:R-:W-:Y:S02]  /*9bf0*/  LEA.HI.X.SX32 R23, R4, R3.reuse, 0x1, P4 ;  /* 0x0000000304177211 */ /* 0x080fe400020f0eff */
[----:B------:R-:W-:-:S03]  /*9c00*/  LEA.HI.X.SX32 R15, R18, R3, 0x1, P2 ;  /* 0x00000003120f7211 */ /* 0x000fc600010f0eff */
[----:B------:R-:W-:Y:S01]  /*9c10*/  STL.64 [R1+0x1c8], R22 ;  /* 0x0001c81601007387 */ /* 0x000fe20000100a00 */
[----:B------:R-:W-:-:S03]  /*9c20*/  IMAD R9, R0, 0x26e, RZ ;  /* 0x0000026e00097824 */ /* 0x000fc600078e02ff */
[----:B------:R0:W-:Y:S01]  /*9c30*/  STL.64 [R1+0x1c0], R12 ;  /* 0x0001c00c01007387 */ /* 0x0001e20000100a00 */
[C---:B------:R-:W-:Y:S01]  /*9c40*/  IMAD R11, R0.reuse, 0x276, RZ ;  /* 0x00000276000b7824 */ /* 0x040fe200078e02ff */
[-C--:B------:R-:W-:Y:S02]  /*9c50*/  IADD3 R8, P1, R9, R2.reuse, RZ ;  /* 0x0000000209087210 */ /* 0x080fe40007f3e0ff */
[----:B------:R1:W-:Y:S01]  /*9c60*/  STL.64 [R1+0x508], R14 ;  /* 0x0005080e01007387 */ /* 0x0003e20000100a00 */
[C---:B0-----:R-:W-:Y:S02]  /*9c70*/  IMAD R13, R0.reuse, 0x286, RZ ;  /* 0x00000286000d7824 */ /* 0x041fe400078e02ff */
[C---:B------:R-:W-:Y:S01]  /*9c80*/  IMAD R12, R0.reuse, 0x137, RZ ;  /* 0x00000137000c7824 */ /* 0x040fe200078e02ff */
[-C--:B------:R-:W-:Y:S02]  /*9c90*/  IADD3 R16, P0, R11, R2.reuse, RZ ;  /* 0x000000020b107210 */ /* 0x080fe40007f1e0ff */
[----:B-1----:R-:W-:Y:S01]  /*9ca0*/  IADD3 R14, P2, R13, R2, RZ ;  /* 0x000000020d0e7210 */ /* 0x002fe20007f5e0ff */
[----:B------:R-:W-:Y:S01]  /*9cb0*/  IMAD R13, R0, 0x13b, RZ ;  /* 0x0000013b000d7824 */ /* 0x000fe200078e02ff */
[----:B------:R-:W-:-:S04]  /*9cc0*/  LEA.HI.X.SX32 R9, R12, R3, 0x1, P1 ;  /* 0x000000030c097211 */ /* 0x000fc800008f0eff */
[----:B------:R-:W-:Y:S01]  /*9cd0*/  LEA.HI.X.SX32 R17, R13, R3, 0x1, P0 ;  /* 0x000000030d117211 */ /* 0x000fe200000f0eff */
[----:B------:R-:W-:Y:S04]  /*9ce0*/  STL.64 [R1+0x510], R8 ;  /* 0x0005100801007387 */ /* 0x000fe80000100a00 */
[----:B------:R0:W-:Y:S04]  /*9cf0*/  STL.64 [R1+0x1b8], R16 ;  /* 0x0001b81001007387 */ /* 0x0001e80000100a00 */
[----:B0-----:R-:W2:Y:S01]  /*9d00*/  LDL.LU R17, [R1+0x1d40] ;  /* 0x001d400001117983 */ /* 0x001ea20000300800 */
[----:B------:R-:W-:-:S02]  /*9d10*/  IMAD R7, R0, 0x278, RZ ;  /* 0x0000027800077824 */ /* 0x000fc400078e02ff */
[----:B------:R-:W-:-:S03]  /*9d20*/  IMAD R9, R0, 0x13c, RZ ;  /* 0x0000013c00097824 */ /* 0x000fc600078e02ff */
[----:B------:R-:W-:Y:S01]  /*9d30*/  IADD3 R6, P6, R7, R2, RZ ;  /* 0x0000000207067210 */ /* 0x000fe20007fde0ff */
[----:B------:R-:W-:-:S03]  /*9d40*/  IMAD R11, R0, 0x27a, RZ ;  /* 0x0000027a000b7824 */ /* 0x000fc600078e02ff */
[----:B------:R-:W-:Y:S01]  /*9d50*/  LEA.HI.X.SX32 R7, R9, R3, 0x1, P6 ;  /* 0x0000000309077211 */ /* 0x000fe200030f0eff */
[C---:B------:R-:W-:Y:S01]  /*9d60*/  IMAD R5, R0.reuse, 0x27c, RZ ;  /* 0x0000027c00057824 */ /* 0x040fe200078e02ff */
[-C--:B------:R-:W-:Y:S01]  /*9d70*/  IADD3 R26, P5, R11, R2.reuse, RZ ;  /* 0x000000020b1a7210 */ /* 0x080fe20007fbe0ff */
[C---:B------:R-:W-:Y:S02]  /*9d80*/  IMAD R16, R0.reuse, 0x13e, RZ ;  /* 0x0000013e00107824 */ /* 0x040fe400078e02ff */
        /* <DEDUP_REMOVED lines=8> */
[----:B------:R-:W-:Y:S04]  /*9e10*/  STL.64 [R1+0x1a8], R26 ;  /* 0x0001a81a01007387 */ /* 0x000fe80000100a00 */
        /* <DEDUP_REMOVED lines=13> */
[C---:B0-----:R-:W-:Y:S02]  /*9ef0*/  IMAD R14, R0.reuse, 0x144, RZ ;  /* 0x00000144000e7824 */ /* 0x041fe400078e02ff */
[----:B------:R-:W-:-:S03]  /*9f00*/  IMAD R7, R0, 0x28e, RZ ;  /* 0x0000028e00077824 */ /* 0x000fc600078e02ff */
[----:B------:R-:W-:Y:S01]  /*9f10*/  LEA.HI.X.SX32 R23, R14, R3, 0x1, P1 ;  /* 0x000000030e177211 */ /* 0x000fe200008f0eff */
[----:B------:R-:W-:Y:S01]  /*9f20*/  IMAD R16, R0, 0x146, RZ ;  /* 0x0000014600107824 */ /* 0x000fe200078e02ff */
[----:B------:R-:W-:-:S03]  /*9f30*/  IADD3 R8, P6, R11, R2, RZ ;  /* 0x000000020b087210 */ /* 0x000fc60007fde0ff */
[----:B------:R-:W-:Y:S01]  /*9f40*/  STL.64 [R1+0x198], R22 ;  /* 0x0001981601007387 */ /* 0x000fe20000100a00 */
[C---:B------:R-:W-:Y:S01]  /*9f50*/  IMAD R11, R0.reuse, 0x296, RZ ;  /* 0x00000296000b7824 */ /* 0x040fe200078e02ff */
[-C--:B------:R-:W-:Y:S02]  /*9f60*/  IADD3 R6, P5, R7, R2.reuse, RZ ;  /* 0x0000000207067210 */ /* 0x080fe40007fbe0ff */
[----:B------:R0:W-:Y:S01]  /*9f70*/  STL.64 [R1+0x190], R12 ;  /* 0x0001900c01007387 */ /* 0x0001e20000100a00 */
[----:B------:R-:W-:Y:S01]  /*9f80*/  IMAD R5, R0, 0x298, RZ ;  /* 0x0000029800057824 */ /* 0x000fe200078e02ff */
[----:B------:R-:W-:Y:S01]  /*9f90*/  LEA.HI.X.SX32 R9, R16, R3, 0x1, P6 ;  /* 0x0000000310097211 */ /* 0x000fe200030f0eff */
[C---:B------:R-:W-:Y:S01]  /*9fa0*/  IMAD R16, R0.reuse, 0x14b, RZ ;  /* 0x0000014b00107824 */ /* 0x040fe200078e02ff */
[-C--:B------:R-:W-:Y:S01]  /*9fb0*/  IADD3 R26, P4, R11, R2.reuse, RZ ;  /* 0x000000020b1a7210 */ /* 0x080fe20007f9e0ff */
[----:B0-----:R-:W-:Y:S01]  /*9fc0*/  IMAD R12, R0, 0x147, RZ ;  /* 0x00000147000c7824 */ /* 0x001fe200078e02ff */
[----:B------:R-:W-:-:S04]  /*9fd0*/  IADD3 R4, P3, R5, R2, RZ ;  /* 0x0000000205047210 */ /* 0x000fc80007f7e0ff */
[-C--:B------:R-:W-:Y:S01]  /*9fe0*/  LEA.HI.X.SX32 R7, R12, R3.reuse, 0x1, P5 ;  /* 0x000000030c077211 */ /* 0x080fe200028f0eff */
[----:B------:R-:W-:Y:S01]  /*9ff0*/  IMAD R12, R0, 0x14c, RZ ;  /* 0x0000014c000c7824 */ /* 0x000fe200078e02ff */
[-C--:B------:R-:W-:Y:S01]  /*a000*/  LEA.HI.X.SX32 R27, R16, R3.reuse, 0x1, P4 ;  /* 0x00000003101b7211 */ /* 0x080fe200020f0eff */
[----:B------:R-:W-:Y:S01]  /*a010*/  IMAD R11, R0, 0x29a, RZ ;  /* 0x0000029a000b7824 */ /* 0x000fe200078e02ff */
[----:B------:R-:W-:Y:S02]  /*a020*/  STL.64 [R1+0x520], R8 ;  /* 0x0005200801007387 */ /* 0x000fe40000100a00 */
[----:B------:R-:W-:Y:S01]  /*a030*/  LEA.HI.X.SX32 R5, R12, R3, 0x1, P3 ;  /* 0x000000030c057211 */ /* 0x000fe200018f0eff */
[----:B------:R-:W-:Y:S01]  /*a040*/  IMAD R15, R0, 0x29c, RZ ;  /* 0x0000029c000f7824 */ /* 0x000fe200078e02ff */
[----:B------:R-:W-:Y:S01]  /*a050*/  STL.64 [R1+0x5e8], R6 ;  /* 0x0005e80601007387 */ /* 0x000fe20000100a00 */
        /* <DEDUP_REMOVED lines=13> */
[----:B------:R-:W-:-:S03]  /*a130*/  IADD3 R8, P6, R13, R2, RZ ;  /* 0x000000020d087210 */ /* 0x000fc60007fde0ff */
[----:B------:R0:W-:Y:S01]  /*a140*/  STL.64 [R1+0x528], R14 ;  /* 0x0005280e01007387 */ /* 0x0001e20000100a00 */
[-C--:B------:R-:W-:Y:S01]  /*a150*/  LEA.HI.X.SX32 R23, R16, R3.reuse, 0x1, P0 ;  /* 0x0000000310177211 */ /* 0x080fe200000f0eff */
[C---:B------:R-:W-:Y:S02]  /*a160*/  IMAD R11, R0.reuse, 0x2a8, RZ ;  /* 0x000002a8000b7824 */ /* 0x040fe400078e02ff */
[----:B0-----:R-:W-:Y:S02]  /*a170*/  IMAD R15, R0, 0x153, RZ ;  /* 0x00000153000f7824 */ /* 0x001fe400078e02ff */
[----:B------:R-:W-:Y:S03]  /*a180*/  STL.64 [R1+0x5f0], R22 ;  /* 0x0005f01601007387 */ /* 0x000fe60000100a00 */
[----:B------:R-:W-:Y:S02]  /*a190*/  LEA.HI.X.SX32 R9, R15, R3, 0x1, P6 ;  /* 0x000000030f097211 */ /* 0x000fe400030f0eff */
[----:B------:R-:W-:-:S03]  /*a1a0*/  IADD3 R6, P5, R11, R2, RZ ;  /* 0x000000020b067210 */ /* 0x000fc60007fbe0ff */
[----:B------:R0:W-:Y:S02]  /*a1b0*/  STL.64 [R1+0x170], R8 ;  /* 0x0001700801007387 */ /* 0x0001e40000100a00 */
[----:B0-----:R-:W-:-:S05]  /*a1c0*/  IMAD R8, R0, 0x154, RZ ;  /* 0x0000015400087824 */ /* 0x001fca00078e02ff */
[----:B------:R-:W-:-:S05]  /*a1d0*/  LEA.HI.X.SX32 R7, R8, R3, 0x1, P5 ;  /* 0x0000000308077211 */ /* 0x000fca00028f0eff */
[----:B------:R0:W-:Y:S04]  /*a1e0*/  STL.64 [R1+0x168], R6 ;  /* 0x0001680601007387 */ /* 0x0001e80000100a00 */
[----:B0-----:R-:W3:Y:S01]  /*a1f0*/  LDL.LU.64 R6, [R1+0x1d38] ;  /* 0x001d380001067983 */ /* 0x001ee20000300a00 */
[C---:B------:R-:W-:Y:S02]  /*a200*/  IMAD R11, R0.reuse, 0x2ac, RZ ;  /* 0x000002ac000b7824 */ /* 0x040fe400078e02ff */
[----:B------:R-:W-:-:S03]  /*a210*/  IMAD R13, R0, 0x2aa, RZ ;  /* 0x000002aa000d7824 */ /* 0x000fc600078e02ff */
[-C--:B------:R-:W-:Y:S01]  /*a220*/  IADD3 R12, P3, R11, R2.reuse, RZ ;  /* 0x000000020b0c7210 */ /* 0x080fe20007f7e0ff */
[C---:B------:R-:W-:Y:S02]  /*a230*/  IMAD R11, R0.reuse, 0x2b6, RZ ;  /* 0x000002b6000b7824 */ /* 0x040fe400078e02ff */
[C---:B------:R-:W-:Y:S01]  /*a240*/  IMAD R14, R0.reuse, 0x2b8, RZ ;  /* 0x000002b8000e7824 */ /* 0x040fe200078e02ff */
[-C--:B------:R-:W-:Y:S01]  /*a250*/  IADD3 R26, P4, R13, R2.reuse, RZ ;  /* 0x000000020d1a7210 */ /* 0x080fe20007f9e0ff */
[C---:B------:R-:W-:Y:S01]  /*a260*/  IMAD R16, R0.reuse, 0x155, RZ ;  /* 0x0000015500107824 */ /* 0x040fe200078e02ff */
[-C--:B------:R-:W-:Y:S01]  /*a270*/  IADD3 R24, P1, R11, R2.reuse, RZ ;  /* 0x000000020b187210 */ /* 0x080fe20007f3e0ff */
[----:B------:R-:W-:Y:S01]  /*a280*/  IMAD R11, R0, 0x2ba, RZ ;  /* 0x000002ba000b7824 */ /* 0x000fe200078e02ff */
[----:B------:R-:W-:Y:S02]  /*a290*/  IADD3 R22, P0, R14, R2, RZ ;  /* 0x000000020e167210 */ /* 0x000fe40007f1e0ff */
[----:B------:R-:W-:-:S02]  /*a2a0*/  LEA.HI.X.SX32 R27, R16, R3, 0x1, P4 ;  /* 0x00000003101b7211 */ /* 0x000fc400020f0eff */
[----:B------:R-:W-:Y:S01]  /*a2b0*/  IADD3 R14, P6, R11, R2, RZ ;  /* 0x000000020b0e7210 */ /* 0x000fe20007fde0ff */
[C---:B------:R-:W-:Y:S02]  /*a2c0*/  IMAD R11, R0.reuse, 0x2be, RZ ;  /* 0x000002be000b7824 */ /* 0x040fe400078e02ff */
[C---:B------:R-:W-:Y:S01]  /*a2d0*/  IMAD R5, R0.reuse, 0x2ae, RZ ;  /* 0x000002ae00057824 */ /* 0x040fe200078e02ff */
[----:B------:R0:W-:Y:S01]  /*a2e0*/  STL.64 [R1+0x160], R26 ;  /* 0x0001601a01007387 */ /* 0x0001e20000100a00 */
[----:B------:R-:W-:-:S03]  /*a2f0*/  IMAD R16, R0, 0x157, RZ ;  /* 0x0000015700107824 */ /* 0x000fc600078e02ff */
[-C--:B------:R-:W-:Y:S02]  /*a300*/  IADD3 R4, P2, R5, R2.reuse, RZ ;  /* 0x0000000205047210 */ /* 0x080fe40007f5e0ff */
[----:B0-----:R-:W-:Y:S01]  /*a310*/  IADD3 R26, P4, R11, R2, RZ ;  /* 0x000000020b1a7210 */ /* 0x001fe20007f9e0ff */
[----:B------:R-:W-:Y:S01]  /*a320*/  IMAD R11, R0, 0x2c6, RZ ;  /* 0x000002c6000b7824 */ /* 0x000fe200078e02ff */
[----:B------:R-:W-:Y:S01]  /*a330*/  LEA.HI.X.SX32 R5, R16, R3, 0x1, P2 ;  /* 0x0000000310057211 */ /* 0x000fe200010f0eff */
[----:B------:R-:W-:-:S05]  /*a340*/  IMAD R16, R0, 0x15c, RZ ;  /* 0x0000015c00107824 */ /* 0x000fca00078e02ff */
[----:B------:R-:W-:Y:S01]  /*a350*/  LEA.HI.X.SX32 R23, R16, R3, 0x1, P0 ;  /* 0x0000000310177211 */ /* 0x000fe200000f0eff */
[C---:B------:R-:W-:Y:S02]  /*a360*/  IMAD R9, R0.reuse, 0x2bc, RZ ;  /* 0x000002bc00097824 */ /* 0x040fe400078e02ff */
[----:B------:R-:W-:-:S03]  /*a370*/  IMAD R16, R0, 0x15e, RZ ;  /* 0x0000015e00107824 */ /* 0x000fc600078e02ff */
[----:B------:R-:W-:-:S04]  /*a380*/  IADD3 R8, P5, R9, R2, RZ ;  /* 0x0000000209087210 */ /* 0x000fc80007fbe0ff */
[-C--:B------:R-:W-:Y:S02]  /*a390*/  LEA.HI.X.SX32 R9, R16, R3.reuse, 0x1, P5 ;  /* 0x0000000310097211 */ /* 0x080fe400028f0eff */
[----:B--2---:R-:W-:Y:S01]  /*a3a0*/  LEA.HI.X.SX32 R13, R17, R3, 0x1, P3 ;  /* 0x00000003110d7211 */ /* 0x004fe200018f0eff */
[----:B------:R-:W-:-:S04]  /*a3b0*/  IMAD R17, R0, 0x2c8, RZ ;  /* 0x000002c800117824 */ /* 0x000fc800078e02ff */
[----:B------:R0:W-:Y:S04]  /*a3c0*/  STL.64 [R1+0x530], R12 ;  /* 0x0005300c01007387 */ /* 0x0001e80000100a00 */
[----:B------:R1:W-:Y:S01]  /*a3d0*/  STL.64 [R1+0x5f8], R4 ;  /* 0x0005f80401007387 */ /* 0x0003e20000100a00 */
[-C--:B0-----:R-:W-:Y:S01]  /*a3e0*/  IADD3 R12, P3, R11, R2.reuse, RZ ;  /* 0x000000020b0c7210 */ /* 0x081fe20007f7e0ff */
[C---:B------:R-:W-:Y:S01]  /*a3f0*/  IMAD R11, R0.reuse, 0x15b, RZ ;  /* 0x0000015b000b7824 */ /* 0x040fe200078e02ff */
[----:B-1----:R-:W-:Y:S01]  /*a400*/  IADD3 R4, P2, R17, R2, RZ ;  /* 0x0000000211047210 */ /* 0x002fe20007f5e0ff */
[----:B------:R-:W-:-:S03]  /*a410*/  IMAD R17, R0, 0x2ca, RZ ;  /* 0x000002ca00117824 */ /* 0x000fc600078e02ff */
[----:B------:R-:W-:Y:S01]  /*a420*/  LEA.HI.X.SX32 R25, R11, R3, 0x1, P1 ;  /* 0x000000030b197211 */ /* 0x000fe200008f0eff */
[----:B------:R-:W-:-:S04]  /*a430*/  IMAD R11, R0, 0x2cc, RZ ;  /* 0x000002cc000b7824 */ /* 0x000fc800078e02ff */
[----:B------:R0:W-:Y:S04]  /*a440*/  STL.64 [R1+0x158], R24 ;  /* 0x0001581801007387 */ /* 0x0001e80000100a00 */
[----:B------:R1:W-:Y:S01]  /*a450*/  STL.64 [R1+0x150], R22 ;  /* 0x0001501601007387 */ /* 0x0003e20000100a00 */
[-C--:B0-----:R-:W-:Y:S01]  /*a460*/  IADD3 R24, P1, R17, R2.reuse, RZ ;  /* 0x0000000211187210 */ /* 0x081fe20007f3e0ff */
[C---:B------:R-:W-:Y:S01]  /*a470*/  IMAD R17, R0.reuse, 0x15d, RZ ;  /* 0x0000015d00117824 */ /* 0x040fe200078e02ff */
[----:B-1----:R-:W-:Y:S01]  /*a480*/  IADD3 R22, P0, R11, R2, RZ ;  /* 0x000000020b167210 */ /* 0x002fe20007f1e0ff */
[----:B------:R-:W-:-:S03]  /*a490*/  IMAD R11, R0, 0x2ce, RZ ;  /* 0x000002ce000b7824 */ /* 0x000fc600078e02ff */
[----:B------:R-:W-:-:S05]  /*a4a0*/  LEA.HI.X.SX32 R15, R17, R3, 0x1, P6 ;  /* 0x00000003110f7211 */ /* 0x000fca00030f0eff */
[----:B------:R0:W-:Y:S04]  /*a4b0*/  STL.64 [R1+0x148], R14 ;  /* 0x0001480e01007387 */ /* 0x0001e80000100a00 */
[----:B------:R1:W-:Y:S01]  /*a4c0*/  STL.64 [R1+0x538], R8 ;  /* 0x0005380801007387 */ /* 0x0003e20000100a00 */
[----:B0-----:R-:W-:Y:S01]  /*a4d0*/  IADD3 R14, P6, R11, R2, RZ ;  /* 0x000000020b0e7210 */ /* 0x001fe20007fde0ff */
[C---:B------:R-:W-:Y:S02]  /*a4e0*/  IMAD R11, R0.reuse, 0x15f, RZ ;  /* 0x0000015f000b7824 */ /* 0x040fe400078e02ff */
[----:B-1----:R-:W-:-:S03]  /*a4f0*/  IMAD R9, R0, 0x2d8, RZ ;  /* 0x000002d800097824 */ /* 0x002fc600078e02ff */
[-C--:B------:R-:W-:Y:S01]  /*a500*/  LEA.HI.X.SX32 R27, R11, R3.reuse, 0x1, P4 ;  /* 0x000000030b1b7211 */ /* 0x080fe200020f0eff */
[C---:B------:R-:W-:Y:S02]  /*a510*/  IMAD R8, R0.reuse, 0x163, RZ ;  /* 0x0000016300087824 */ /* 0x040fe400078e02ff */
[----:B------:R-:W-:Y:S02]  /*a520*/  IMAD R11, R0, 0x2da, RZ ;  /* 0x000002da000b7824 */ /* 0x000fe400078e02ff */
[----:B------:R0:W-:Y:S01]  /*a530*/  STL.64 [R1+0x600], R26 ;  /* 0x0006001a01007387 */ /* 0x0001e20000100a00 */
[----:B------:R-:W-:Y:S01]  /*a540*/  LEA.HI.X.SX32 R13, R8, R3, 0x1, P3 ;  /* 0x00000003080d7211 */ /* 0x000fe200018f0eff */
[----:B------:R-:W-:-:S04]  /*a550*/  IMAD R8, R0, 0x165, RZ ;  /* 0x0000016500087824 */ /* 0x000fc800078e02ff */
[----:B------:R1:W-:Y:S01]  /*a560*/  STL.64 [R1+0x140], R12 ;  /* 0x0001400c01007387 */ /* 0x0003e20000100a00 */
[-C--:B0-----:R-:W-:Y:S01]  /*a570*/  IADD3 R26, P4, R9, R2.reuse, RZ ;  /* 0x00000002091a7210 */ /* 0x081fe20007f9e0ff */
[C---:B------:R-:W-:Y:S01]  /*a580*/  IMAD R9, R0.reuse, 0x164, RZ ;  /* 0x0000016400097824 */ /* 0x040fe200078e02ff */
[----:B-1----:R-:W-:Y:S01]  /*a590*/  IADD3 R12, P3, R11, R2, RZ ;  /* 0x000000020b0c7210 */ /* 0x002fe20007f7e0ff */
[----:B------:R-:W-:-:S03]  /*a5a0*/  IMAD R11, R0, 0x2dc, RZ ;  /* 0x000002dc000b7824 */ /* 0x000fc600078e02ff */
[-C--:B------:R-:W-:Y:S01]  /*a5b0*/  LEA.HI.X.SX32 R5, R9, R3.reuse, 0x1, P2 ;  /* 0x0000000309057211 */ /* 0x080fe200010f0eff */
[----:B------:R-:W-:Y:S01]  /*a5c0*/  IMAD R18, R0, 0x2e6, RZ ;  /* 0x000002e600127824 */ /* 0x000fe200078e02ff */
[----:B------:R-:W-:-:S03]  /*a5d0*/  LEA.HI.X.SX32 R25, R8, R3, 0x1, P1 ;  /* 0x0000000308197211 */ /* 0x000fc600008f0eff */
[----:B------:R0:W-:Y:S01]  /*a5e0*/  STL.64 [R1+0x138], R4 ;  /* 0x0001380401007387 */ /* 0x0001e20000100a00 */
[C---:B------:R-:W-:Y:S02]  /*a5f0*/  IMAD R17, R0.reuse, 0x2d6, RZ ;  /* 0x000002d600117824 */ /* 0x040fe400078e02ff */
[C---:B------:R-:W-:Y:S01]  /*a600*/  IMAD R20, R0.reuse, 0x167, RZ ;  /* 0x0000016700147824 */ /* 0x040fe200078e02ff */
[----:B------:R1:W-:Y:S01]  /*a610*/  STL.64 [R1+0x130], R24 ;  /* 0x0001301801007387 */ /* 0x0003e20000100a00 */
[-C--:B0-----:R-:W-:Y:S01]  /*a620*/  IADD3 R4, P2, R11, R2.reuse, RZ ;  /* 0x000000020b047210 */ /* 0x081fe20007f5e0ff */
[----:B------:R-:W-:Y:S01]  /*a630*/  IMAD R11, R0, 0x166, RZ ;  /* 0x00000166000b7824 */ /* 0x000fe200078e02ff */
[----:B------:R-:W-:-:S04]  /*a640*/  IADD3 R16, P5, R17, R2, RZ ;  /* 0x0000000211107210 */ /* 0x000fc80007fbe0ff */
[-C--:B------:R-:W-:Y:S02]  /*a650*/  LEA.HI.X.SX32 R23, R11, R3.reuse, 0x1, P0 ;  /* 0x000000030b177211 */ /* 0x080fe400000f0eff */
[----:B-1----:R-:W-:Y:S01]  /*a660*/  IADD3 R24, P0, R18, R2, RZ ;  /* 0x0000000212187210 */ /* 0x002fe20007f1e0ff */
[----:B------:R-:W-:Y:S01]  /*a670*/  IMAD R18, R0, 0x16b, RZ ;  /* 0x0000016b00127824 */ /* 0x000fe200078e02ff */
[----:B------:R-:W-:Y:S01]  /*a680*/  LEA.HI.X.SX32 R15, R20, R3, 0x1, P6 ;  /* 0x00000003140f7211 */ /* 0x000fe200030f0eff */
[----:B------:R-:W-:-:S03]  /*a690*/  IMAD R11, R0, 0x2e8, RZ ;  /* 0x000002e8000b7824 */ /* 0x000fc600078e02ff */
[----:B------:R-:W-:Y:S01]  /*a6a0*/  LEA.HI.X.SX32 R17, R18, R3, 0x1, P5 ;  /* 0x0000000312117211 */ /* 0x000fe200028f0eff */
[----:B------:R-:W-:Y:S04]  /*a6b0*/  STL.64 [R1+0x540], R22 ;  /* 0x0005401601007387 */ /* 0x000fe80000100a00 */
[----:B------:R0:W-:Y:S04]  /*a6c0*/  STL.64 [R1+0x608], R14 ;  /* 0x0006080e01007387 */ /* 0x0001e80000100a00 */
[----:B------:R1:W-:Y:S01]  /*a6d0*/  STL.64 [R1+0x128], R16 ;  /* 0x0001281001007387 */ /* 0x0003e20000100a00 */
[----:B0-----:R-:W-:Y:S01]  /*a6e0*/  IADD3 R14, P6, R11, R2, RZ ;  /* 0x000000020b0e7210 */ /* 0x001fe20007fde0ff */
[----:B------:R-:W-:-:S02]  /*a6f0*/  IMAD R11, R0, 0x2ea, RZ ;  /* 0x000002ea000b7824 */ /* 0x000fc400078e02ff */
[----:B-1----:R-:W-:-:S03]  /*a700*/  IMAD R16, R0, 0x16c, RZ ;  /* 0x0000016c00107824 */ /* 0x002fc600078e02ff */
[----:B------:R-:W-:Y:S01]  /*a710*/  IADD3 R22, P5, R11, R2, RZ ;  /* 0x000000020b167210 */ /* 0x000fe20007fbe0ff */
[----:B------:R-:W-:Y:S01]  /*a720*/  IMAD R17, R0, 0x2ec, RZ ;  /* 0x000002ec00117824 */ /* 0x000fe200078e02ff */
[-C--:B------:R-:W-:Y:S01]  /*a730*/  LEA.HI.X.SX32 R27, R16, R3.reuse, 0x1, P4 ;  /* 0x00000003101b7211 */ /* 0x080fe200020f0eff */
[C---:B------:R-:W-:Y:S02]  /*a740*/  IMAD R11, R0.reuse, 0x16d, RZ ;  /* 0x0000016d000b7824 */ /* 0x040fe400078e02ff */
[C---:B------:R-:W-:Y:S02]  /*a750*/  IMAD R16, R0.reuse, 0x16e, RZ ;  /* 0x0000016e00107824 */ /* 0x040fe400078e02ff */
[----:B------:R0:W-:Y:S01]  /*a760*/  STL.64 [R1+0x120], R26 ;  /* 0x0001201a01007387 */ /* 0x0001e20000100a00 */
[-C--:B------:R-:W-:Y:S01]  /*a770*/  LEA.HI.X.SX32 R13, R11, R3.reuse, 0x1, P3 ;  /* 0x000000030b0d7211 */ /* 0x080fe200018f0eff */
[----:B------:R-:W-:Y:S01]  /*a780*/  IMAD R9, R0, 0x2de, RZ ;  /* 0x000002de00097824 */ /* 0x000fe200078e02ff */
[----:B------:R-:W-:Y:S01]  /*a790*/  LEA.HI.X.SX32 R5, R16, R3, 0x1, P2 ;  /* 0x0000000310057211 */ /* 0x000fe200010f0eff */
[----:B------:R-:W-:-:S02]  /*a7a0*/  IMAD R11, R0, 0x2f6, RZ ;  /* 0x000002f6000b7824 */ /* 0x000fc400078e02ff */
[----:B------:R1:W-:Y:S01]  /*a7b0*/  STL.64 [R1+0x118], R12 ;  /* 0x0001180c01007387 */ /* 0x0003e20000100a00 */
[-C--:B0-----:R-:W-:Y:S01]  /*a7c0*/  IADD3 R26, P4, R17, R2.reuse, RZ ;  /* 0x00000002111a7210 */ /* 0x081fe20007f9e0ff */
[----:B------:R-:W-:Y:S01]  /*a7d0*/  IMAD R17, R0, 0x2ee, RZ ;  /* 0x000002ee00117824 */ /* 0x000fe200078e02ff */
[----:B------:R-:W-:-:S04]  /*a7e0*/  IADD3 R8, P1, R9, R2, RZ ;  /* 0x0000000209087210 */ /* 0x000fc80007f3e0ff */
[----:B-1----:R-:W-:Y:S01]  /*a7f0*/  IADD3 R12, P3, R17, R2, RZ ;  /* 0x00000002110c7210 */ /* 0x002fe20007f7e0ff */
[C---:B------:R-:W-:Y:S01]  /*a800*/  IMAD R17, R0.reuse, 0x16f, RZ ;  /* 0x0000016f00117824 */ /* 0x040fe200078e02ff */
[----:B------:R0:W-:Y:S01]  /*a810*/  STL.64 [R1+0x548], R4 ;  /* 0x0005480401007387 */ /* 0x0001e20000100a00 */
[----:B------:R-:W-:-:S03]  /*a820*/  IMAD R16, R0, 0x173, RZ ;  /* 0x0000017300107824 */ /* 0x000fc600078e02ff */
[-C--:B------:R-:W-:Y:S02]  /*a830*/  LEA.HI.X.SX32 R9, R17, R3.reuse, 0x1, P1 ;  /* 0x0000000311097211 */ /* 0x080fe400008f0eff */
[-C--:B0-----:R-:W-:Y:S01]  /*a840*/  IADD3 R4, P2, R11, R2.reuse, RZ ;  /* 0x000000020b047210 */ /* 0x081fe20007f5e0ff */
[----:B------:R-:W-:Y:S02]  /*a850*/  IMAD R11, R0, 0x2f8, RZ ;  /* 0x000002f8000b7824 */ /* 0x000fe400078e02ff */
[----:B------:R0:W-:Y:S01]  /*a860*/  STL.64 [R1+0x610], R8 ;  /* 0x0006100801007387 */ /* 0x0001e20000100a00 */
[----:B------:R-:W-:Y:S01]  /*a870*/  LEA.HI.X.SX32 R25, R16, R3, 0x1, P0 ;  /* 0x0000000310197211 */ /* 0x000fe200000f0eff */
[C---:B------:R-:W-:Y:S01]  /*a880*/  IMAD R16, R0.reuse, 0x175, RZ ;  /* 0x0000017500107824 */ /* 0x040fe200078e02ff */
[----:B0-----:R-:W-:Y:S01]  /*a890*/  IADD3 R8, P1, R11, R2, RZ ;  /* 0x000000020b087210 */ /* 0x001fe20007f3e0ff */
[----:B------:R-:W-:-:S03]  /*a8a0*/  IMAD R11, R0, 0x174, RZ ;  /* 0x00000174000b7824 */ /* 0x000fc600078e02ff */
[-C--:B------:R-:W-:Y:S01]  /*a8b0*/  LEA.HI.X.SX32 R23, R16, R3.reuse, 0x1, P5 ;  /* 0x0000000310177211 */ /* 0x080fe200028f0eff */
[C---:B------:R-:W-:Y:S01]  /*a8c0*/  IMAD R16, R0.reuse, 0x177, RZ ;  /* 0x0000017700107824 */ /* 0x040fe200078e02ff */
[-C--:B------:R-:W-:Y:S01]  /*a8d0*/  LEA.HI.X.SX32 R15, R11, R3.reuse, 0x1, P6 ;  /* 0x000000030b0f7211 */ /* 0x080fe200030f0eff */
[C---:B------:R-:W-:Y:S01]  /*a8e0*/  IMAD R11, R0.reuse, 0x2fe, RZ ;  /* 0x000002fe000b7824 */ /* 0x040fe200078e02ff */
[----:B------:R0:W-:Y:S01]  /*a8f0*/  STL.64 [R1+0x110], R24 ;  /* 0x0001101801007387 */ /* 0x0001e20000100a00 */
[----:B------:R-:W-:Y:S01]  /*a900*/  IMAD R17, R0, 0x2fa, RZ ;  /* 0x000002fa00117824 */ /* 0x000fe200078e02ff */
[-C--:B---3--:R-:W-:Y:S02]  /*a910*/  LEA.HI.X.SX32 R27, R6, R3.reuse, 0x1, P4 ;  /* 0x00000003061b7211 */ /* 0x088fe400020f0eff */
[----:B------:R-:W-:Y:S01]  /*a920*/  STL.64 [R1+0x108], R14 ;  /* 0x0001080e01007387 */ /* 0x000fe20000100a00 */
[----:B------:R-:W-:Y:S01]  /*a930*/  IMAD R6, R0, 0x17b, RZ ;  /* 0x0000017b00067824 */ /* 0x000fe200078e02ff */
[----:B------:R-:W-:-:S02]  /*a940*/  LEA.HI.X.SX32 R13, R16, R3, 0x1, P3 ;  /* 0x00000003100d7211 */ /* 0x000fc400018f0eff */
[----:B------:R1:W-:Y:S01]  /*a950*/  STL.64 [R1+0x100], R22 ;  /* 0x0001001601007387 */ /* 0x0003e20000100a00 */
[C---:B------:R-:W-:Y:S01]  /*a960*/  IMAD R16, R0.reuse, 0x17c, RZ ;  /* 0x0000017c00107824 */ /* 0x040fe200078e02ff */
[-C--:B0-----:R-:W-:Y:S01]  /*a970*/  IADD3 R24, P0, R17, R2.reuse, RZ ;  /* 0x0000000211187210 */ /* 0x081fe20007f1e0ff */
[----:B------:R-:W-:Y:S01]  /*a980*/  IMAD R17, R0, 0x2fc, RZ ;  /* 0x000002fc00117824 */ /* 0x000fe200078e02ff */
[----:B------:R-:W-:Y:S01]  /*a990*/  STL.64 [R1+0x550], R26 ;  /* 0x0005501a01007387 */ /* 0x000fe20000100a00 */
[-C--:B------:R-:W-:Y:S02]  /*a9a0*/  LEA.HI.X.SX32 R5, R6, R3.reuse, 0x1, P2 ;  /* 0x0000000306057211 */ /* 0x080fe400010f0eff */
[-C--:B-1----:R-:W-:Y:S01]  /*a9b0*/  IADD3 R22, P5, R11, R2.reuse, RZ ;  /* 0x000000020b167210 */ /* 0x082fe20007fbe0ff */
[C---:B------:R-:W-:Y:S01]  /*a9c0*/  IMAD R11, R0.reuse, 0x308, RZ ;  /* 0x00000308000b7824 */ /* 0x040fe200078e02ff */
[----:B------:R0:W-:Y:S01]  /*a9d0*/  STL.64 [R1+0x618], R12 ;  /* 0x0006180c01007387 */ /* 0x0001e20000100a00 */
[----:B------:R-:W-:Y:S01]  /*a9e0*/  IMAD R6, R0, 0x17d, RZ ;  /* 0x0000017d00067824 */ /* 0x000fe200078e02ff */
[-C--:B------:R-:W-:Y:S01]  /*a9f0*/  LEA.HI.X.SX32 R9, R16, R3.reuse, 0x1, P1 ;  /* 0x0000000310097211 */ /* 0x080fe200008f0eff */
[----:B------:R-:W-:Y:S01]  /*aa00*/  IMAD R16, R0, 0x17e, RZ ;  /* 0x0000017e00107824 */ /* 0x000fe200078e02ff */
[----:B------:R-:W-:Y:S01]  /*aa10*/  IADD3 R14, P6, R17, R2, RZ ;  /* 0x00000002110e7210 */ /* 0x000fe20007fde0ff */
[----:B------:R-:W-:Y:S01]  /*aa20*/  STL.64 [R1+0xf8], R4 ;  /* 0x0000f80401007387 */ /* 0x000fe20000100a00 */
[----:B------:R-:W-:-:S02]  /*aa30*/  LEA.HI.X.SX32 R25, R6, R3, 0x1, P0 ;  /* 0x0000000306197211 */ /* 0x000fc400000f0eff */
[-C--:B0-----:R-:W-:Y:S01]  /*aa40*/  IADD3 R12, P3, R11, R2.reuse, RZ ;  /* 0x000000020b0c7210 */ /* 0x081fe20007f7e0ff */
[----:B------:R-:W-:Y:S01]  /*aa50*/  IMAD R11, R0, 0x30c, RZ ;  /* 0x0000030c000b7824 */ /* 0x000fe200078e02ff */
[----:B------:R0:W-:Y:S01]  /*aa60*/  STL.64 [R1+0xf0], R8 ;  /* 0x0000f00801007387 */ /* 0x0001e20000100a00 */
[----:B------:R-:W-:Y:S01]  /*aa70*/  LEA.HI.X.SX32 R15, R16, R3, 0x1, P6 ;  /* 0x00000003100f7211 */ /* 0x000fe200030f0eff */
[C---:B------:R-:W-:Y:S02]  /*aa80*/  IMAD R17, R0.reuse, 0x306, RZ ;  /* 0x0000030600117824 */ /* 0x040fe400078e02ff */
[----:B------:R-:W-:Y:S01]  /*aa90*/  STL.64 [R1+0xe8], R24 ;  /* 0x0000e81801007387 */ /* 0x000fe20000100a00 */
[C---:B------:R-:W-:Y:S01]  /*aaa0*/  IMAD R6, R0.reuse, 0x17f, RZ ;  /* 0x0000017f00067824 */ /* 0x040fe200078e02ff */
[-C--:B0-----:R-:W-:Y:S01]  /*aab0*/  IADD3 R8, P1, R11, R2.reuse, RZ ;  /* 0x000000020b087210 */ /* 0x081fe20007f3e0ff */
[C---:B------:R-:W-:Y:S01]  /*aac0*/  IMAD R11, R0.reuse, 0x316, RZ ;  /* 0x00000316000b7824 */ /* 0x040fe200078e02ff */
[----:B------:R0:W-:Y:S01]  /*aad0*/  STL.64 [R1+0x558], R14 ;  /* 0x0005580e01007387 */ /* 0x0001e20000100a00 */
[----:B------:R-:W-:Y:S01]  /*aae0*/  IMAD R16, R0, 0x183, RZ ;  /* 0x0000018300107824 */ /* 0x000fe200078e02ff */
[----:B------:R-:W-:-:S02]  /*aaf0*/  IADD3 R26, P4, R17, R2, RZ ;  /* 0x00000002111a7210 */ /* 0x000fc40007f9e0ff */
[-C--:B------:R-:W-:Y:S02]  /*ab00*/  LEA.HI.X.SX32 R23, R6, R3.reuse, 0x1, P5 ;  /* 0x0000000306177211 */ /* 0x080fe400028f0eff */
[----:B------:R-:W-:Y:S02]  /*ab10*/  LEA.HI.X.SX32 R27, R16, R3, 0x1, P4 ;  /* 0x00000003101b7211 */ /* 0x000fe400020f0eff */
[----:B0-----:R-:W-:Y:S01]  /*ab20*/  IADD3 R14, P6, R11, R2, RZ ;  /* 0x000000020b0e7210 */ /* 0x001fe20007fde0ff */
[C---:B------:R-:W-:Y:S01]  /*ab30*/  IMAD R11, R0.reuse, 0x184, RZ ;  /* 0x00000184000b7824 */ /* 0x040fe200078e02ff */
[----:B------:R-:W-:Y:S01]  /*ab40*/  STL.64 [R1+0x620], R22 ;  /* 0x0006201601007387 */ /* 0x000fe20000100a00 */
[----:B------:R-:W-:-:S03]  /*ab50*/  IMAD R17, R0, 0x30a, RZ ;  /* 0x0000030a00117824 */ /* 0x000fc600078e02ff */
[----:B------:R-:W-:Y:S01]  /*ab60*/  LEA.HI.X.SX32 R13, R11, R3, 0x1, P3 ;  /* 0x000000030b0d7211 */ /* 0x000fe200018f0eff */
[----:B------:R-:W-:Y:S01]  /*ab70*/  STL.64 [R1+0xe0], R26 ;  /* 0x0000e01a01007387 */ /* 0x000fe20000100a00 */
[----:B------:R-:W-:-:S03]  /*ab80*/  IADD3 R4, P2, R17, R2, RZ ;  /* 0x0000000211047210 */ /* 0x000fc60007f5e0ff */
[----:B------:R0:W-:Y:S02]  /*ab90*/  STL.64 [R1+0xd8], R12 ;  /* 0x0000d80c01007387 */ /* 0x0001e40000100a00 */
[----:B0-----:R-:W-:-:S05]  /*aba0*/  IMAD R13, R0, 0x185, RZ ;  /* 0x00000185000d7824 */ /* 0x001fca00078e02ff */
[----:B------:R-:W-:-:S05]  /*abb0*/  LEA.HI.X.SX32 R5, R13, R3, 0x1, P2 ;  /* 0x000000030d057211 */ /* 0x000fca00010f0eff */
[----:B------:R0:W-:Y:S04]  /*abc0*/  STL.64 [R1+0xd0], R4 ;  /* 0x0000d00401007387 */ /* 0x0001e80000100a00 */
[----:B0-----:R-:W2:Y:S01]  /*abd0*/  LDL.LU.64 R4, [R1+0x1d30] ;  /* 0x001d300001047983 */ /* 0x001ea20000300a00 */
[C---:B------:R-:W-:Y:S02]  /*abe0*/  IMAD R17, R0.reuse, 0x30e, RZ ;  /* 0x0000030e00117824 */ /* 0x040fe400078e02ff */
[C---:B------:R-:W-:Y:S02]  /*abf0*/  IMAD R11, R0.reuse, 0x186, RZ ;  /* 0x00000186000b7824 */ /* 0x040fe400078e02ff */
[C---:B------:R-:W-:Y:S01]  /*ac00*/  IMAD R20, R0.reuse, 0x187, RZ ;  /* 0x0000018700147824 */ /* 0x040fe200078e02ff */
[-C--:B------:R-:W-:Y:S01]  /*ac10*/  IADD3 R24, P0, R17, R2.reuse, RZ ;  /* 0x0000000211187210 */ /* 0x080fe20007f1e0ff */
[C---:B------:R-:W-:Y:S01]  /*ac20*/  IMAD R17, R0.reuse, 0x318, RZ ;  /* 0x0000031800117824 */ /* 0x040fe200078e02ff */
[-C--:B------:R-:W-:Y:S01]  /*ac30*/  LEA.HI.X.SX32 R9, R11, R3.reuse, 0x1, P1 ;  /* 0x000000030b097211 */ /* 0x080fe200008f0eff */
[----:B------:R-:W-:Y:S01]  /*ac40*/  IMAD R18, R0, 0x328, RZ ;  /* 0x0000032800127824 */ /* 0x000fe200078e02ff */
[-C--:B------:R-:W-:Y:S01]  /*ac50*/  LEA.HI.X.SX32 R25, R20, R3.reuse, 0x1, P0 ;  /* 0x0000000314197211 */ /* 0x080fe200000f0eff */
[C---:B------:R-:W-:Y:S01]  /*ac60*/  IMAD R11, R0.reuse, 0x18b, RZ ;  /* 0x0000018b000b7824 */ /* 0x040fe200078e02ff */
[----:B------:R-:W-:Y:S01]  /*ac70*/  IADD3 R22, P5, R17, R2, RZ ;  /* 0x0000000211167210 */ /* 0x000fe20007fbe0ff */
[----:B------:R-:W-:Y:S01]  /*ac80*/  IMAD R17, R0, 0x31a, RZ ;  /* 0x0000031a00117824 */ /* 0x000fe200078e02ff */
[----:B------:R-:W-:Y:S02]  /*ac90*/  STL.64 [R1+0x560], R8 ;  /* 0x0005600801007387 */ /* 0x000fe40000100a00 */
[----:B------:R-:W-:-:S02]  /*aca0*/  LEA.HI.X.SX32 R15, R11, R3, 0x1, P6 ;  /* 0x000000030b0f7211 */ /* 0x000fc400030f0eff */
[----:B------:R0:W-:Y:S01]  /*acb0*/  STL.64 [R1+0x628], R24 ;  /* 0x0006281801007387 */ /* 0x0001e20000100a00 */
[----:B------:R-:W-:Y:S01]  /*acc0*/  LEA.HI.X.SX32 R23, R7, R3, 0x1, P5 ;  /* 0x0000000307177211 */ /* 0x000fe200028f0eff */
[C---:B------:R-:W-:Y:S01]  /*acd0*/  IMAD R11, R0.reuse, 0x32e, RZ ;  /* 0x0000032e000b7824 */ /* 0x040fe200078e02ff */
[-C--:B------:R-:W-:Y:S01]  /*ace0*/  IADD3 R16, P4, R17, R2.reuse, RZ ;  /* 0x0000000211107210 */ /* 0x080fe20007f9e0ff */
[C---:B------:R-:W-:Y:S01]  /*acf0*/  IMAD R6, R0.reuse, 0x31c, RZ ;  /* 0x0000031c00067824 */ /* 0x040fe200078e02ff */
[----:B------:R-:W-:Y:S01]  /*ad00*/  STL.64 [R1+0xc8], R14 ;  /* 0x0000c80e01007387 */ /* 0x000fe20000100a00 */
[----:B------:R-:W-:Y:S01]  /*ad10*/  IMAD R12, R0, 0x31e, RZ ;  /* 0x0000031e000c7824 */ /* 0x000fe200078e02ff */
[-C--:B0-----:R-:W-:Y:S01]  /*ad20*/  IADD3 R24, P0, R18, R2.reuse, RZ ;  /* 0x0000000212187210 */ /* 0x081fe20007f1e0ff */
[----:B------:R-:W-:Y:S01]  /*ad30*/  IMAD R18, R0, 0x18d, RZ ;  /* 0x0000018d00127824 */ /* 0x000fe200078e02ff */
[----:B------:R0:W-:Y:S01]  /*ad40*/  STL.64 [R1+0xc0], R22 ;  /* 0x0000c01601007387 */ /* 0x0001e20000100a00 */
[----:B------:R-:W-:-:S03]  /*ad50*/  IADD3 R26, P3, R6, R2, RZ ;  /* 0x00000002061a7210 */ /* 0x000fc60007f7e0ff */
[-C--:B------:R-:W-:Y:S01]  /*ad60*/  LEA.HI.X.SX32 R17, R18, R3.reuse, 0x1, P4 ;  /* 0x0000000312117211 */ /* 0x080fe200020f0eff */
[----:B------:R-:W-:Y:S01]  /*ad70*/  IMAD R6, R0, 0x326, RZ ;  /* 0x0000032600067824 */ /* 0x000fe200078e02ff */
[-C--:B------:R-:W-:Y:S02]  /*ad80*/  IADD3 R12, P2, R12, R2.reuse, RZ ;  /* 0x000000020c0c7210 */ /* 0x080fe40007f5e0ff */
[-C--:B0-----:R-:W-:Y:S01]  /*ad90*/  IADD3 R22, P4, R11, R2.reuse, RZ ;  /* 0x000000020b167210 */ /* 0x081fe20007f9e0ff */
[----:B------:R-:W-:Y:S01]  /*ada0*/  IMAD R11, R0, 0x18f, RZ ;  /* 0x0000018f000b7824 */ /* 0x000fe200078e02ff */
[-C--:B------:R-:W-:Y:S01]  /*adb0*/  LEA.HI.X.SX32 R27, R10, R3.reuse, 0x1, P3 ;  /* 0x000000030a1b7211 */ /* 0x080fe200018f0eff */
[----:B------:R-:W-:Y:S01]  /*adc0*/  IMAD R18, R0, 0x193, RZ ;  /* 0x0000019300127824 */ /* 0x000fe200078e02ff */
[----:B------:R-:W-:Y:S02]  /*add0*/  IADD3 R8, P1, R6, R2, RZ ;  /* 0x0000000206087210 */ /* 0x000fe40007f3e0ff */
[-C--:B------:R-:W-:Y:S01]  /*ade0*/  LEA.HI.X.SX32 R13, R11, R3.reuse, 0x1, P2 ;  /* 0x000000030b0d7211 */ /* 0x080fe200010f0eff */
[----:B------:R-:W-:Y:S01]  /*adf0*/  STL.64 [R1+0xb8], R16 ;  /* 0x0000b81001007387 */ /* 0x000fe20000100a00 */
[----:B------:R-:W-:-:S03]  /*ae00*/  LEA.HI.X.SX32 R9, R18, R3, 0x1, P1 ;  /* 0x0000000312097211 */ /* 0x000fc600008f0eff */
[----:B------:R-:W-:Y:S01]  /*ae10*/  STL.64 [R1+0x568], R26 ;  /* 0x0005681a01007387 */ /* 0x000fe20000100a00 */
[----:B------:R-:W-:-:S03]  /*ae20*/  IMAD R6, R0, 0x32a, RZ ;  /* 0x0000032a00067824 */ /* 0x000fc600078e02ff */
[----:B------:R0:W-:Y:S04]  /*ae30*/  STL.64 [R1+0x630], R12 ;  /* 0x0006300c01007387 */ /* 0x0001e80000100a00 */
[----:B------:R1:W-:Y:S01]  /*ae40*/  STL.64 [R1+0xb0], R8 ;  /* 0x0000b00801007387 */ /* 0x0003e20000100a00 */
[----:B------:R-:W-:Y:S01]  /*ae50*/  IADD3 R14, P6, R6, R2, RZ ;  /* 0x00000002060e7210 */ /* 0x000fe20007fde0ff */
[C---:B0-----:R-:W-:Y:S02]  /*ae60*/  IMAD R13, R0.reuse, 0x33a, RZ ;  /* 0x0000033a000d7824 */ /* 0x041fe400078e02ff */
[----:B------:R-:W-:-:S03]  /*ae70*/  IMAD R12, R0, 0x194, RZ ;  /* 0x00000194000c7824 */ /* 0x000fc600078e02ff */
[-C--:B-1----:R-:W-:Y:S01]  /*ae80*/  IADD3 R8, P1, R13, R2.reuse, RZ ;  /* 0x000000020d087210 */ /* 0x082fe20007f3e0ff */
[----:B------:R-:W-:Y:S01]  /*ae90*/  IMAD R13, R0, 0x33c, RZ ;  /* 0x0000033c000d7824 */ /* 0x000fe200078e02ff */
[-C--:B------:R-:W-:Y:S01]  /*aea0*/  LEA.HI.X.SX32 R25, R12, R3.reuse, 0x1, P0 ;  /* 0x000000030c197211 */ /* 0x080fe200000f0eff */
[C---:B------:R-:W-:Y:S02]  /*aeb0*/  IMAD R6, R0.reuse, 0x32c, RZ ;  /* 0x0000032c00067824 */ /* 0x040fe400078e02ff */
[----:B------:R-:W-:Y:S02]  /*aec0*/  IMAD R18, R0, 0x195, RZ ;  /* 0x0000019500127824 */ /* 0x000fe400078e02ff */
[----:B------:R0:W-:Y:S01]  /*aed0*/  STL.64 [R1+0xa8], R24 ;  /* 0x0000a81801007387 */ /* 0x0001e20000100a00 */
[----:B------:R-:W-:Y:S01]  /*aee0*/  IADD3 R6, P5, R6, R2, RZ ;  /* 0x0000000206067210 */ /* 0x000fe20007fbe0ff */
[----:B------:R-:W-:Y:S01]  /*aef0*/  IMAD R12, R0, 0x33e, RZ ;  /* 0x0000033e000c7824 */ /* 0x000fe200078e02ff */
[----:B------:R-:W-:-:S02]  /*af00*/  LEA.HI.X.SX32 R15, R18, R3, 0x1, P6 ;  /* 0x00000003120f7211 */ /* 0x000fc400030f0eff */
[----:B0-----:R-:W-:Y:S01]  /*af10*/  IADD3 R24, P0, R13, R2, RZ ;  /* 0x000000020d187210 */ /* 0x001fe20007f1e0ff */
[C---:B------:R-:W-:Y:S02]  /*af20*/  IMAD R13, R0.reuse, 0x196, RZ ;  /* 0x00000196000d7824 */ /* 0x040fe400078e02ff */
[----:B------:R0:W-:Y:S03]  /*af30*/  STL.64 [R1+0xa0], R14 ;  /* 0x0000a00e01007387 */ /* 0x0001e60000100a00 */
[----:B------:R-:W-:Y:S01]  /*af40*/  LEA.HI.X.SX32 R7, R13, R3, 0x1, P5 ;  /* 0x000000030d077211 */ /* 0x000fe200028f0eff */
[----:B------:R-:W-:-:S04]  /*af50*/  IMAD R17, R0, 0x336, RZ ;  /* 0x0000033600117824 */ /* 0x000fc800078e02ff */
[----:B------:R1:W-:Y:S01]  /*af60*/  STL.64 [R1+0x570], R6 ;  /* 0x0005700601007387 */ /* 0x0003e20000100a00 */
[-C--:B0-----:R-:W-:Y:S01]  /*af70*/  IADD3 R14, P6, R12, R2.reuse, RZ ;  /* 0x000000020c0e7210 */ /* 0x081fe20007fde0ff */
[C---:B------:R-:W-:Y:S01]  /*af80*/  IMAD R12, R0.reuse, 0x346, RZ ;  /* 0x00000346000c7824 */ /* 0x040fe200078e02ff */
[-C--:B------:R-:W-:Y:S01]  /*af90*/  IADD3 R16, P3, R17, R2.reuse, RZ ;  /* 0x0000000211107210 */ /* 0x080fe20007f7e0ff */
[C---:B------:R-:W-:Y:S02]  /*afa0*/  IMAD R13, R0.reuse, 0x19b, RZ ;  /* 0x0000019b000d7824 */ /* 0x040fe400078e02ff */
[----:B-1----:R-:W-:Y:S01]  /*afb0*/  IMAD R7, R0, 0x197, RZ ;  /* 0x0000019700077824 */ /* 0x002fe200078e02ff */
[----:B------:R-:W-:Y:S01]  /*afc0*/  IADD3 R26, P5, R12, R2, RZ ;  /* 0x000000020c1a7210 */ /* 0x000fe20007fbe0ff */
[----:B------:R-:W-:-:S03]  /*afd0*/  IMAD R12, R0, 0x34a, RZ ;  /* 0x0000034a000c7824 */ /* 0x000fc600078e02ff */
[-C--:B------:R-:W-:Y:S01]  /*afe0*/  LEA.HI.X.SX32 R23, R7, R3.reuse, 0x1, P4 ;  /* 0x0000000307177211 */ /* 0x080fe200020f0eff */
[C---:B------:R-:W-:Y:S01]  /*aff0*/  IMAD R10, R0.reuse, 0x338, RZ ;  /* 0x00000338000a7824 */ /* 0x040fe200078e02ff */
[----:B------:R-:W-:Y:S01]  /*b000*/  LEA.HI.X.SX32 R17, R13, R3, 0x1, P3 ;  /* 0x000000030d117211 */ /* 0x000fe200018f0eff */
[----:B------:R-:W-:Y:S02]  /*b010*/  IMAD R13, R0, 0x19c, RZ ;  /* 0x0000019c000d7824 */ /* 0x000fe400078e02ff */
[----:B------:R0:W-:Y:S01]  /*b020*/  STL.64 [R1+0x638], R22 ;  /* 0x0006381601007387 */ /* 0x0001e20000100a00 */
[----:B------:R-:W-:-:S03]  /*b030*/  IADD3 R10, P2, R10, R2, RZ ;  /* 0x000000020a0a7210 */ /* 0x000fc60007f5e0ff */
[----:B------:R1:W-:Y:S01]  /*b040*/  STL.64 [R1+0x98], R16 ;  /* 0x0000981001007387 */ /* 0x0003e20000100a00 */
[----:B------:R-:W-:Y:S02]  /*b050*/  LEA.HI.X.SX32 R11, R13, R3, 0x1, P2 ;  /* 0x000000030d0b7211 */ /* 0x000fe400010f0eff */
[----:B0-----:R-:W-:Y:S01]  /*b060*/  IADD3 R22, P3, R12, R2, RZ ;  /* 0x000000020c167210 */ /* 0x001fe20007f7e0ff */
[C---:B------:R-:W-:Y:S02]  /*b070*/  IMAD R12, R0.reuse, 0x19d, RZ ;  /* 0x0000019d000c7824 */ /* 0x040fe400078e02ff */
[----:B-1----:R-:W-:-:S03]  /*b080*/  IMAD R17, R0, 0x34c, RZ ;  /* 0x0000034c00117824 */ /* 0x002fc600078e02ff */
[----:B------:R-:W-:Y:S01]  /*b090*/  LEA.HI.X.SX32 R9, R12, R3, 0x1, P1 ;  /* 0x000000030c097211 */ /* 0x000fe200008f0eff */
[----:B------:R0:W-:Y:S04]  /*b0a0*/  STL.64 [R1+0x90], R10 ;  /* 0x0000900a01007387 */ /* 0x0001e80000100a00 */
[----:B------:R1:W-:Y:S01]  /*b0b0*/  STL.64 [R1+0x88], R8 ;  /* 0x0000880801007387 */ /* 0x0003e20000100a00 */
[----:B0-----:R-:W-:Y:S01]  /*b0c0*/  IADD3 R10, P2, R17, R2, RZ ;  /* 0x00000002110a7210 */ /* 0x001fe20007f5e0ff */
[C---:B------:R-:W-:Y:S02]  /*b0d0*/  IMAD R17, R0.reuse, 0x34e, RZ ;  /* 0x0000034e00117824 */ /* 0x040fe400078e02ff */
[----:B-1----:R-:W-:-:S03]  /*b0e0*/  IMAD R8, R0, 0x19e, RZ ;  /* 0x0000019e00087824 */ /* 0x002fc600078e02ff */
[----:B------:R-:W-:Y:S01]  /*b0f0*/  IADD3 R12, P1, R17, R2, RZ ;  /* 0x00000002110c7210 */ /* 0x000fe20007f3e0ff */
[----:B------:R-:W-:Y:S01]  /*b100*/  IMAD R9, R0, 0x356, RZ ;  /* 0x0000035600097824 */ /* 0x000fe200078e02ff */
[----:B------:R-:W-:Y:S01]  /*b110*/  LEA.HI.X.SX32 R25, R8, R3, 0x1, P0 ;  /* 0x0000000308197211 */ /* 0x000fe200000f0eff */
[----:B------:R-:W-:-:S04]  /*b120*/  IMAD R17, R0, 0x19f, RZ ;  /* 0x0000019f00117824 */ /* 0x000fc800078e02ff */
[----:B------:R0:W-:Y:S01]  /*b130*/  STL.64 [R1+0x578], R24 ;  /* 0x0005781801007387 */ /* 0x0001e20000100a00 */
[----:B------:R-:W-:Y:S01]  /*b140*/  LEA.HI.X.SX32 R15, R17, R3, 0x1, P6 ;  /* 0x00000003110f7211 */ /* 0x000fe200030f0eff */
[C---:B------:R-:W-:Y:S02]  /*b150*/  IMAD R6, R0.reuse, 0x348, RZ ;  /* 0x0000034800067824 */ /* 0x040fe400078e02ff */
[C---:B------:R-:W-:Y:S02]  /*b160*/  IMAD R8, R0.reuse, 0x1a3, RZ ;  /* 0x000001a300087824 */ /* 0x040fe400078e02ff */
[----:B------:R1:W-:Y:S01]  /*b170*/  STL.64 [R1+0x640], R14 ;  /* 0x0006400e01007387 */ /* 0x0003e20000100a00 */
[-C--:B0-----:R-:W-:Y:S01]  /*b180*/  IADD3 R24, P0, R9, R2.reuse, RZ ;  /* 0x0000000209187210 */ /* 0x081fe20007f1e0ff */
[----:B------:R-:W-:Y:S01]  /*b190*/  IMAD R9, R0, 0x358, RZ ;  /* 0x0000035800097824 */ /* 0x000fe200078e02ff */
[----:B------:R-:W-:-:S04]  /*b1a0*/  IADD3 R6, P4, R6, R2, RZ ;  /* 0x0000000206067210 */ /* 0x000fc80007f9e0ff */
[----:B-1----:R-:W-:Y:S01]  /*b1b0*/  IADD3 R14, P6, R9, R2, RZ ;  /* 0x00000002090e7210 */ /* 0x002fe20007fde0ff */
[----:B------:R-:W-:Y:S01]  /*b1c0*/  IMAD R9, R0, 0x1a4, RZ ;  /* 0x000001a400097824 */ /* 0x000fe200078e02ff */
[----:B------:R-:W-:-:S04]  /*b1d0*/  LEA.HI.X.SX32 R27, R8, R3, 0x1, P5 ;  /* 0x00000003081b7211 */ /* 0x000fc800028f0eff */
[----:B------:R-:W-:Y:S01]  /*b1e0*/  LEA.HI.X.SX32 R7, R9, R3, 0x1, P4 ;  /* 0x0000000309077211 */ /* 0x000fe200020f0eff */
[----:B------:R-:W-:Y:S04]  /*b1f0*/  STL.64 [R1+0x80], R26 ;  /* 0x0000801a01007387 */ /* 0x000fe80000100a00 */
[----:B------:R0:W-:Y:S02]  /*b200*/  STL.64 [R1+0x78], R6 ;  /* 0x0000780601007387 */ /* 0x0001e40000100a00 */
[----:B0-----:R-:W-:-:S05]  /*b210*/  IMAD R7, R0, 0x1a5, RZ ;  /* 0x000001a500077824 */ /* 0x001fca00078e02ff */
[----:B------:R-:W-:-:S05]  /*b220*/  LEA.HI.X.SX32 R23, R7, R3, 0x1, P3 ;  /* 0x0000000307177211 */ /* 0x000fca00018f0eff */
[----:B------:R-:W-:Y:S01]  /*b230*/  STL.64 [R1+0x70], R22 ;  /* 0x0000701601007387 */ /* 0x000fe20000100a00 */
[----:B--2---:R-:W-:-:S05]  /*b240*/  LEA.HI.X.SX32 R11, R4, R3, 0x1, P2 ;  /* 0x00000003040b7211 */ /* 0x004fca00010f0eff */
[----:B------:R0:W-:Y:S02]  /*b250*/  STL.64 [R1+0x580], R10 ;  /* 0x0005800a01007387 */ /* 0x0001e40000100a00 */
[----:B0-----:R-:W-:-:S05]  /*b260*/  IMAD R11, R0, 0x1a7, RZ ;  /* 0x000001a7000b7824 */ /* 0x001fca00078e02ff */
[----:B------:R-:W-:-:S05]  /*b270*/  LEA.HI.X.SX32 R13, R11, R3, 0x1, P1 ;  /* 0x000000030b0d7211 */ /* 0x000fca00008f0eff */
[----:B------:R0:W-:Y:S04]  /*b280*/  STL.64 [R1+0x648], R12 ;  /* 0x0006480c01007387 */ /* 0x0001e80000100a00 */
[----:B0-----:R-:W2:Y:S01]  /*b290*/  LDL.LU R13, [R1+0x1d28] ;  /* 0x001d2800010d7983 */ /* 0x001ea20000300800 */
[C---:B------:R-:W-:Y:S02]  /*b2a0*/  IMAD R17, R0.reuse, 0x35a, RZ ;  /* 0x0000035a00117824 */ /* 0x040fe400078e02ff */
[----:B------:R-:W-:-:S03]  /*b2b0*/  IMAD R4, R0, 0x1ab, RZ ;  /* 0x000001ab00047824 */ /* 0x000fc600078e02ff */
[-C--:B------:R-:W-:Y:S01]  /*b2c0*/  IADD3 R26, P5, R17, R2.reuse, RZ ;  /* 0x00000002111a7210 */ /* 0x080fe20007fbe0ff */
[C---:B------:R-:W-:Y:S02]  /*b2d0*/  IMAD R17, R0.reuse, 0x35c, RZ ;  /* 0x0000035c00117824 */ /* 0x040fe400078e02ff */
[----:B------:R-:W-:Y:S01]  /*b2e0*/  IMAD R12, R0, 0x1ad, RZ ;  /* 0x000001ad000c7824 */ /* 0x000fe200078e02ff */
[-C--:B------:R-:W-:Y:S02]  /*b2f0*/  LEA.HI.X.SX32 R25, R4, R3.reuse, 0x1, P0 ;  /* 0x0000000304197211 */ /* 0x080fe400000f0eff */
[----:B------:R-:W-:Y:S02]  /*b300*/  IADD3 R8, P4, R17, R2, RZ ;  /* 0x0000000211087210 */ /* 0x000fe40007f9e0ff */
[-C--:B------:R-:W-:Y:S02]  /*b310*/  LEA.HI.X.SX32 R15, R5, R3.reuse, 0x1, P6 ;  /* 0x00000003050f7211 */ /* 0x080fe400030f0eff */
[-C--:B------:R-:W-:Y:S01]  /*b320*/  LEA.HI.X.SX32 R27, R12, R3.reuse, 0x1, P5 ;  /* 0x000000030c1b7211 */ /* 0x080fe200028f0eff */
[----:B------:R-:W-:Y:S04]  /*b330*/  STL.64 [R1+0x68], R24 ;  /* 0x0000681801007387 */ /* 0x000fe80000100a00 */
[----:B------:R0:W-:Y:S04]  /*b340*/  STL.64 [R1+0x60], R14 ;  /* 0x0000600e01007387 */ /* 0x0001e80000100a00 */
[----:B0-----:R-:W3:Y:S04]  /*b350*/  LDL.LU.64 R14, [R1+0x1d20] ;  /* 0x001d2000010e7983 */ /* 0x001ee80000300a00 */
[----:B------:R-:W-:Y:S01]  /*b360*/  STL.64 [R1+0x58], R26 ;  /* 0x0000581a01007387 */ /* 0x000fe20000100a00 */
[----:B--2---:R-:W-:-:S05]  /*b370*/  LEA.HI.X.SX32 R9, R13, R3, 0x1, P4 ;  /* 0x000000030d097211 */ /* 0x004fca00020f0eff */
[----:B------:R0:W-:Y:S04]  /*b380*/  STL.64 [R1+0x588], R8 ;  /* 0x0005880801007387 */ /* 0x0001e80000100a00 */
[----:B0-----:R-:W2:Y:S01]  /*b390*/  LDL.LU.64 R8, [R1+0x1d18] ;  /* 0x001d180001087983 */ /* 0x001ea20000300a00 */
[C---:B------:R-:W-:Y:S02]  /*b3a0*/  IMAD R17, R0.reuse, 0x366, RZ ;  /* 0x0000036600117824 */ /* 0x040fe400078e02ff */
[----:B------:R-:W-:-:S03]  /*b3b0*/  IMAD R6, R0, 0x35e, RZ ;  /* 0x0000035e00067824 */ /* 0x000fc600078e02ff */
[-C--:B------:R-:W-:Y:S01]  /*b3c0*/  IADD3 R22, P2, R17, R2.reuse, RZ ;  /* 0x0000000211167210 */ /* 0x080fe20007f5e0ff */
[----:B------:R-:W-:Y:S01]  /*b3d0*/  IMAD R17, R0, 0x36a, RZ ;  /* 0x0000036a00117824 */ /* 0x000fe200078e02ff */
[----:B------:R-:W-:Y:S01]  /*b3e0*/  IADD3 R6, P3, R6, R2, RZ ;  /* 0x0000000206067210 */ /* 0x000fe20007f7e0ff */
[----:B------:R-:W-:-:S03]  /*b3f0*/  IMAD R16, R0, 0x1af, RZ ;  /* 0x000001af00107824 */ /* 0x000fc600078e02ff */
[-C--:B------:R-:W-:Y:S01]  /*b400*/  IADD3 R24, P0, R17, R2.reuse, RZ ;  /* 0x0000000211187210 */ /* 0x080fe20007f1e0ff */
[C---:B------:R-:W-:Y:S02]  /*b410*/  IMAD R17, R0.reuse, 0x36e, RZ ;  /* 0x0000036e00117824 */ /* 0x040fe400078e02ff */
[----:B------:R-:W-:Y:S01]  /*b420*/  IMAD R10, R0, 0x368, RZ ;  /* 0x00000368000a7824 */ /* 0x000fe200078e02ff */
[-C--:B------:R-:W-:Y:S01]  /*b430*/  LEA.HI.X.SX32 R7, R16, R3.reuse, 0x1, P3 ;  /* 0x0000000310077211 */ /* 0x080fe200018f0eff */
[C---:B------:R-:W-:Y:S01]  /*b440*/  IMAD R20, R0.reuse, 0x1b3, RZ ;  /* 0x000001b300147824 */ /* 0x040fe200078e02ff */
[-C--:B------:R-:W-:Y:S01]  /*b450*/  IADD3 R26, P5, R17, R2.reuse, RZ ;  /* 0x00000002111a7210 */ /* 0x080fe20007fbe0ff */
[----:B------:R-:W-:Y:S01]  /*b460*/  IMAD R16, R0, 0x1b4, RZ ;  /* 0x000001b400107824 */ /* 0x000fe200078e02ff */
[-C--:B------:R-:W-:Y:S01]  /*b470*/  IADD3 R10, P1, R10, R2.reuse, RZ ;  /* 0x000000020a0a7210 */ /* 0x080fe20007f3e0ff */
[C---:B------:R-:W-:Y:S02]  /*b480*/  IMAD R17, R0.reuse, 0x378, RZ ;  /* 0x0000037800117824 */ /* 0x040fe400078e02ff */
[----:B------:R-:W-:Y:S01]  /*b490*/  IMAD R4, R0, 0x36c, RZ ;  /* 0x0000036c00047824 */ /* 0x000fe200078e02ff */
[----:B------:R0:W-:Y:S01]  /*b4a0*/  STL.64 [R1+0x650], R6 ;  /* 0x0006500601007387 */ /* 0x0001e20000100a00 */
[-C--:B------:R-:W-:Y:S01]  /*b4b0*/  LEA.HI.X.SX32 R23, R20, R3.reuse, 0x1, P2 ;  /* 0x0000000314177211 */ /* 0x080fe200010f0eff */
[----:B------:R-:W-:Y:S01]  /*b4c0*/  IMAD R20, R0, 0x1b5, RZ ;  /* 0x000001b500147824 */ /* 0x000fe200078e02ff */
[----:B------:R-:W-:Y:S01]  /*b4d0*/  LEA.HI.X.SX32 R11, R16, R3, 0x1, P1 ;  /* 0x00000003100b7211 */ /* 0x000fe200008f0eff */
[----:B------:R-:W-:Y:S01]  /*b4e0*/  IMAD R16, R0, 0x1b6, RZ ;  /* 0x000001b600107824 */ /* 0x000fe200078e02ff */
[-C--:B------:R-:W-:Y:S01]  /*b4f0*/  IADD3 R4, P6, R4, R2.reuse, RZ ;  /* 0x0000000204047210 */ /* 0x080fe20007fde0ff */
[C---:B------:R-:W-:Y:S01]  /*b500*/  IMAD R12, R0.reuse, 0x376, RZ ;  /* 0x00000376000c7824 */ /* 0x040fe200078e02ff */
[----:B------:R-:W-:Y:S01]  /*b510*/  STL.64 [R1+0x50], R22 ;  /* 0x0000501601007387 */ /* 0x000fe20000100a00 */
[----:B0-----:R-:W-:Y:S01]  /*b520*/  IADD3 R6, P3, R17, R2, RZ ;  /* 0x0000000211067210 */ /* 0x001fe20007f7e0ff */
[----:B------:R-:W-:-:S02]  /*b530*/  IMAD R17, R0, 0x37c, RZ ;  /* 0x0000037c00117824 */ /* 0x000fc400078e02ff */
[----:B------:R0:W-:Y:S01]  /*b540*/  STL.64 [R1+0x48], R10 ;  /* 0x0000480a01007387 */ /* 0x0001e20000100a00 */
[-C--:B------:R-:W-:Y:S01]  /*b550*/  LEA.HI.X.SX32 R25, R20, R3.reuse, 0x1, P0 ;  /* 0x0000000314197211 */ /* 0x080fe200000f0eff */
[----:B------:R-:W-:Y:S01]  /*b560*/  IMAD R20, R0, 0x1b7, RZ ;  /* 0x000001b700147824 */ /* 0x000fe200078e02ff */
[-C--:B------:R-:W-:Y:S01]  /*b570*/  LEA.HI.X.SX32 R5, R16, R3.reuse, 0x1, P6 ;  /* 0x0000000310057211 */ /* 0x080fe200030f0eff */
[----:B------:R-:W-:Y:S01]  /*b580*/  IMAD R16, R0, 0x1bb, RZ ;  /* 0x000001bb00107824 */ /* 0x000fe200078e02ff */
[-C--:B------:R-:W-:Y:S01]  /*b590*/  IADD3 R12, P4, R12, R2.reuse, RZ ;  /* 0x000000020c0c7210 */ /* 0x080fe20007f9e0ff */
[C---:B------:R-:W-:Y:S01]  /*b5a0*/  IMAD R18, R0.reuse, 0x37a, RZ ;  /* 0x0000037a00127824 */ /* 0x040fe200078e02ff */
[----:B------:R-:W-:Y:S01]  /*b5b0*/  STL.64 [R1+0x40], R24 ;  /* 0x0000401801007387 */ /* 0x000fe20000100a00 */
[----:B0-----:R-:W-:Y:S01]  /*b5c0*/  IADD3 R10, P1, R17, R2, RZ ;  /* 0x00000002110a7210 */ /* 0x001fe20007f3e0ff */
[----:B------:R-:W-:Y:S02]  /*b5d0*/  IMAD R17, R0, 0x386, RZ ;  /* 0x0000038600117824 */ /* 0x000fe400078e02ff */
[----:B------:R0:W-:Y:S01]  /*b5e0*/  STL.64 [R1+0x590], R4 ;  /* 0x0005900401007387 */ /* 0x0001e20000100a00 */
[----:B------:R-:W-:-:S02]  /*b5f0*/  LEA.HI.X.SX32 R27, R20, R3, 0x1, P5 ;  /* 0x00000003141b7211 */ /* 0x000fc400028f0eff */
[-C--:B------:R-:W-:Y:S01]  /*b600*/  LEA.HI.X.SX32 R13, R16, R3.reuse, 0x1, P4 ;  /* 0x00000003100d7211 */ /* 0x080fe200020f0eff */
[----:B------:R-:W-:Y:S01]  /*b610*/  IMAD R16, R0, 0x1bd, RZ ;  /* 0x000001bd00107824 */ /* 0x000fe200078e02ff */
[-C--:B------:R-:W-:Y:S01]  /*b620*/  IADD3 R22, P2, R18, R2.reuse, RZ ;  /* 0x0000000212167210 */ /* 0x080fe20007f5e0ff */
[----:B------:R-:W-:Y:S01]  /*b630*/  STL.64 [R1+0x658], R26 ;  /* 0x0006581a01007387 */ /* 0x000fe20000100a00 */
[-C--:B0-----:R-:W-:Y:S01]  /*b640*/  IADD3 R4, P6, R17, R2.reuse, RZ ;  /* 0x0000000211047210 */ /* 0x081fe20007fde0ff */
[----:B------:R-:W-:Y:S02]  /*b650*/  IMAD R17, R0, 0x38a, RZ ;  /* 0x0000038a00117824 */ /* 0x000fe400078e02ff */
[----:B------:R0:W-:Y:S01]  /*b660*/  STL.64 [R1+0x38], R12 ;  /* 0x0000380c01007387 */ /* 0x0001e20000100a00 */
[-C--:B------:R-:W-:Y:S02]  /*b670*/  LEA.HI.X.SX32 R23, R16, R3.reuse, 0x1, P2 ;  /* 0x0000000310177211 */ /* 0x080fe400010f0eff */
[----:B------:R-:W-:Y:S01]  /*b680*/  LEA.HI.X.SX32 R11, R21, R3, 0x1, P1 ;  /* 0x00000003150b7211 */ /* 0x000fe200008f0eff */
[C---:B------:R-:W-:Y:S01]  /*b690*/  IMAD R18, R0.reuse, 0x37e, RZ ;  /* 0x0000037e00127824 */ /* 0x040fe200078e02ff */
[----:B0-----:R-:W-:Y:S01]  /*b6a0*/  IADD3 R12, P4, R17, R2, RZ ;  /* 0x00000002110c7210 */ /* 0x001fe20007f9e0ff */
[----:B------:R-:W-:-:S03]  /*b6b0*/  IMAD R17, R0, 0x38c, RZ ;  /* 0x0000038c00117824 */ /* 0x000fc600078e02ff */
[----:B------:R-:W-:Y:S01]  /*b6c0*/  IADD3 R24, P0, R18, R2, RZ ;  /* 0x0000000212187210 */ /* 0x000fe20007f1e0ff */
[----:B------:R-:W-:-:S05]  /*b6d0*/  IMAD R18, R0, 0x388, RZ ;  /* 0x0000038800127824 */ /* 0x000fca00078e02ff */
[----:B------:R-:W-:Y:S01]  /*b6e0*/  IADD3 R26, P5, R18, R2, RZ ;  /* 0x00000002121a7210 */ /* 0x000fe20007fbe0ff */
[C---:B------:R-:W-:Y:S02]  /*b6f0*/  IMAD R18, R0.reuse, 0x1ce, RZ ;  /* 0x000001ce00127824 */ /* 0x040fe400078e02ff */
[C---:B------:R-:W-:Y:S01]  /*b700*/  IMAD R16, R0.reuse, 0x3aa, RZ ;  /* 0x000003aa00107824 */ /* 0x040fe200078e02ff */
[----:B--2---:R-:W-:Y:S01]  /*b710*/  LEA.HI.X.SX32 R7, R9, R3, 0x1, P3 ;  /* 0x0000000309077211 */ /* 0x004fe200018f0eff */
[----:B------:R-:W-:-:S04]  /*b720*/  IMAD R9, R0, 0x38e, RZ ;  /* 0x0000038e00097824 */ /* 0x000fc800078e02ff */
[----:B------:R0:W-:Y:S04]  /*b730*/  STL.64 [R1+0x30], R6 ;  /* 0x0000300601007387 */ /* 0x0001e80000100a00 */
[----:B------:R1:W-:Y:S04]  /*b740*/  STL.64 [R1+0x28], R22 ;  /* 0x0000281601007387 */ /* 0x0003e80000100a00 */
[----:B------:R2:W-:Y:S01]  /*b750*/  STL.64 [R1+0x598], R10 ;  /* 0x0005980a01007387 */ /* 0x0005e20000100a00 */
[-C--:B0-----:R-:W-:Y:S01]  /*b760*/  IADD3 R6, P3, R17, R2.reuse, RZ ;  /* 0x0000000211067210 */ /* 0x081fe20007f7e0ff */
[C---:B------:R-:W-:Y:S01]  /*b770*/  IMAD R17, R0.reuse, 0x396, RZ ;  /* 0x0000039600117824 */ /* 0x040fe200078e02ff */
[----:B-1----:R-:W-:Y:S01]  /*b780*/  IADD3 R22, P2, R9, R2, RZ ;  /* 0x0000000209167210 */ /* 0x002fe20007f5e0ff */
[----:B------:R-:W-:-:S02]  /*b790*/  IMAD R9, R0, 0x1c3, RZ ;  /* 0x000001c300097824 */ /* 0x000fc400078e02ff */
[C---:B--2---:R-:W-:Y:S01]  /*b7a0*/  IMAD R11, R0.reuse, 0x1bf, RZ ;  /* 0x000001bf000b7824 */ /* 0x044fe200078e02ff */
[----:B------:R-:W-:Y:S01]  /*b7b0*/  IADD3 R20, P1, R17, R2, RZ ;  /* 0x0000000211147210 */ /* 0x000fe20007f3e0ff */
[C---:B------:R-:W-:Y:S01]  /*b7c0*/  IMAD R17, R0.reuse, 0x39a, RZ ;  /* 0x0000039a00117824 */ /* 0x040fe200078e02ff */
[-C--:B------:R-:W-:Y:S02]  /*b7d0*/  LEA.HI.X.SX32 R5, R9, R3.reuse, 0x1, P6 ;  /* 0x0000000309057211 */ /* 0x080fe400030f0eff */
[-C--:B------:R-:W-:Y:S01]  /*b7e0*/  LEA.HI.X.SX32 R25, R11, R3.reuse, 0x1, P0 ;  /* 0x000000030b197211 */ /* 0x080fe200000f0eff */
[C---:B------:R-:W-:Y:S02]  /*b7f0*/  IMAD R9, R0.reuse, 0x1c5, RZ ;  /* 0x000001c500097824 */ /* 0x040fe400078e02ff */
[----:B------:R-:W-:Y:S02]  /*b800*/  IMAD R11, R0, 0x1c4, RZ ;  /* 0x000001c4000b7824 */ /* 0x000fe400078e02ff */
[----:B------:R-:W-:Y:S01]  /*b810*/  STL.64 [R1+0x660], R24 ;  /* 0x0006601801007387 */ /* 0x000fe20000100a00 */
[----:B------:R-:W-:-:S03]  /*b820*/  LEA.HI.X.SX32 R13, R9, R3, 0x1, P4 ;  /* 0x00000003090d7211 */ /* 0x000fc600020f0eff */
[----:B------:R0:W-:Y:S01]  /*b830*/  STL.64 [R1+0x20], R4 ;  /* 0x0000200401007387 */ /* 0x0001e20000100a00 */
[-C--:B------:R-:W-:Y:S02]  /*b840*/  LEA.HI.X.SX32 R27, R11, R3.reuse, 0x1, P5 ;  /* 0x000000030b1b7211 */ /* 0x080fe400028f0eff */
[----:B------:R-:W-:Y:S01]  /*b850*/  LEA.HI.X.SX32 R7, R8, R3, 0x1, P3 ;  /* 0x0000000308077211 */ /* 0x000fe200018f0eff */
[----:B------:R1:W-:Y:S01]  /*b860*/  STL.64 [R1+0x10], R12 ;  /* 0x0000100c01007387 */ /* 0x0003e20000100a00 */
[-C--:B0-----:R-:W-:Y:S01]  /*b870*/  IADD3 R4, P6, R17, R2.reuse, RZ ;  /* 0x0000000211047210 */ /* 0x081fe20007fde0ff */
[C---:B------:R-:W-:Y:S02]  /*b880*/  IMAD R17, R0.reuse, 0x39e, RZ ;  /* 0x0000039e00117824 */ /* 0x040fe400078e02ff */
[----:B------:R-:W-:Y:S03]  /*b890*/  STL.64 [R1+0x18], R26 ;  /* 0x0000181a01007387 */ /* 0x000fe60000100a00 */
[----:B-1----:R-:W-:Y:S01]  /*b8a0*/  IADD3 R12, P4, R17, R2, RZ ;  /* 0x00000002110c7210 */ /* 0x002fe20007f9e0ff */
[C---:B------:R-:W-:Y:S01]  /*b8b0*/  IMAD R17, R0.reuse, 0x3a6, RZ ;  /* 0x000003a600117824 */ /* 0x040fe200078e02ff */
[----:B------:R0:W-:Y:S01]  /*b8c0*/  STL.64 [R1+0x5a0], R6 ;  /* 0x0005a00601007387 */ /* 0x0001e20000100a00 */
[----:B------:R-:W-:-:S02]  /*b8d0*/  IMAD R9, R0, 0x1c7, RZ ;  /* 0x000001c700097824 */ /* 0x000fc400078e02ff */
[----:B------:R-:W-:-:S03]  /*b8e0*/  IMAD R10, R0, 0x398, RZ ;  /* 0x00000398000a7824 */ /* 0x000fc600078e02ff */
[----:B------:R-:W-:Y:S02]  /*b8f0*/  LEA.HI.X.SX32 R23, R9, R3, 0x1, P2 ;  /* 0x0000000309177211 */ /* 0x000fe400010f0eff */
[-C--:B0-----:R-:W-:Y:S01]  /*b900*/  IADD3 R6, P3, R17, R2.reuse, RZ ;  /* 0x0000000211067210 */ /* 0x081fe20007f7e0ff */
[----:B------:R-:W-:Y:S01]  /*b910*/  IMAD R17, R0, 0x1cb, RZ ;  /* 0x000001cb00117824 */ /* 0x000fe200078e02ff */
[----:B------:R-:W-:-:S04]  /*b920*/  IADD3 R24, P0, R10, R2, RZ ;  /* 0x000000020a187210 */ /* 0x000fc80007f1e0ff */
[-C--:B------:R-:W-:Y:S01]  /*b930*/  LEA.HI.X.SX32 R21, R17, R3.reuse, 0x1, P1 ;  /* 0x0000000311157211 */ /* 0x080fe200008f0eff */
[----:B------:R-:W-:Y:S01]  /*b940*/  STL.64 [R1+0x668], R22 ;  /* 0x0006681601007387 */ /* 0x000fe20000100a00 */
[----:B---3--:R-:W-:Y:S01]  /*b950*/  LEA.HI.X.SX32 R25, R14, R3, 0x1, P0 ;  /* 0x000000030e197211 */ /* 0x008fe200000f0eff */
[C---:B------:R-:W-:Y:S02]  /*b960*/  IMAD R14, R0.reuse, 0x3ae, RZ ;  /* 0x000003ae000e7824 */ /* 0x040fe400078e02ff */
[----:B------:R0:W-:Y:S01]  /*b970*/  STL.64 [R1+0x8], R20 ;  /* 0x0000081401007387 */ /* 0x0001e20000100a00 */
[----:B------:R-:W-:-:S03]  /*b980*/  IMAD R10, R0, 0x39c, RZ ;  /* 0x0000039c000a7824 */ /* 0x000fc600078e02ff */
[----:B------:R1:W-:Y:S01]  /*b990*/  STL.64 [R1], R24 ;  /* 0x0000001801007387 */ /* 0x0003e20000100a00 */
[----:B0-----:R-:W-:Y:S01]  /*b9a0*/  IMAD R21, R0, 0x1cd, RZ ;  /* 0x000001cd00157824 */ /* 0x001fe200078e02ff */
[----:B------:R-:W-:-:S04]  /*b9b0*/  IADD3 R10, P5, R10, R2, RZ ;  /* 0x000000020a0a7210 */ /* 0x000fc80007fbe0ff */
[-C--:B------:R-:W-:Y:S02]  /*b9c0*/  LEA.HI.X.SX32 R5, R21, R3.reuse, 0x1, P6 ;  /* 0x0000000315057211 */ /* 0x080fe400030f0eff */
[----:B-1----:R-:W-:Y:S01]  /*b9d0*/  IADD3 R24, P6, R14, R2, RZ ;  /* 0x000000020e187210 */ /* 0x002fe20007fde0ff */
[----:B------:R-:W-:Y:S01]  /*b9e0*/  IMAD R14, R0, 0x1cf, RZ ;  /* 0x000001cf000e7824 */ /* 0x000fe200078e02ff */
[----:B------:R-:W-:Y:S01]  /*b9f0*/  LEA.HI.X.SX32 R11, R18, R3, 0x1, P5 ;  /* 0x00000003120b7211 */ /* 0x000fe200028f0eff */
[----:B------:R-:W-:-:S03]  /*ba00*/  IMAD R8, R0, 0x3a8, RZ ;  /* 0x000003a800087824 */ /* 0x000fc600078e02ff */
[----:B------:R-:W-:Y:S01]  /*ba10*/  LEA.HI.X.SX32 R13, R14, R3, 0x1, P4 ;  /* 0x000000030e0d7211 */ /* 0x000fe200020f0eff */
[----:B------:R-:W-:Y:S01]  /*ba20*/  STL.64 [R1+0x1a30], R4 ;  /* 0x001a300401007387 */ /* 0x000fe20000100a00 */
[----:B------:R-:W-:Y:S01]  /*ba30*/  IMAD R18, R0, 0x1d3, RZ ;  /* 0x000001d300127824 */ /* 0x000fe200078e02ff */
[-C--:B------:R-:W-:Y:S01]  /*ba40*/  IADD3 R8, P2, R8, R2.reuse, RZ ;  /* 0x0000000208087210 */ /* 0x080fe20007f5e0ff */
[----:B------:R-:W-:Y:S01]  /*ba50*/  IMAD R14, R0, 0x1d4, RZ ;  /* 0x000001d4000e7824 */ /* 0x000fe200078e02ff */
[----:B------:R0:W-:Y:S01]  /*ba60*/  STL.64 [R1+0x5a8], R10 ;  /* 0x0005a80a01007387 */ /* 0x0001e20000100a00 */
[----:B------:R-:W-:-:S03]  /*ba70*/  IADD3 R22, P1, R16, R2, RZ ;  /* 0x0000000210167210 */ /* 0x000fc60007f3e0ff */
[----:B------:R1:W-:Y:S01]  /*ba80*/  STL.64 [R1+0x670], R12 ;  /* 0x0006700c01007387 */ /* 0x0003e20000100a00 */
[----:B------:R-:W-:Y:S01]  /*ba90*/  IMAD R17, R0, 0x3ac, RZ ;  /* 0x000003ac00117824 */ /* 0x000fe200078e02ff */
[-C--:B------:R-:W-:Y:S02]  /*baa0*/  LEA.HI.X.SX32 R7, R18, R3.reuse, 0x1, P3 ;  /* 0x0000000312077211 */ /* 0x080fe400018f0eff */
[----:B------:R-:W-:Y:S01]  /*bab0*/  LEA.HI.X.SX32 R9, R14, R3, 0x1, P2 ;  /* 0x000000030e097211 */ /* 0x000fe200010f0eff */
[C---:B0-----:R-:W-:Y:S02]  /*bac0*/  IMAD R11, R0.reuse, 0x3bc, RZ ;  /* 0x000003bc000b7824 */ /* 0x041fe400078e02ff */
[----:B-1----:R-:W-:-:S03]  /*bad0*/  IMAD R13, R0, 0x1d5, RZ ;  /* 0x000001d5000d7824 */ /* 0x002fc600078e02ff */
[-C--:B------:R-:W-:Y:S01]  /*bae0*/  IADD3 R26, P2, R11, R2.reuse, RZ ;  /* 0x000000020b1a7210 */ /* 0x080fe20007f5e0ff */
[C---:B------:R-:W-:Y:S01]  /*baf0*/  IMAD R11, R0.reuse, 0x3be, RZ ;  /* 0x000003be000b7824 */ /* 0x040fe200078e02ff */
[-C--:B------:R-:W-:Y:S01]  /*bb00*/  LEA.HI.X.SX32 R23, R13, R3.reuse, 0x1, P1 ;  /* 0x000000030d177211 */ /* 0x080fe200008f0eff */
[----:B------:R-:W-:Y:S01]  /*bb10*/  STL.64 [R1+0x1b28], R6 ;  /* 0x001b280601007387 */ /* 0x000fe20000100a00 */
[----:B------:R-:W-:Y:S01]  /*bb20*/  IADD3 R16, P0, R17, R2, RZ ;  /* 0x0000000211107210 */ /* 0x000fe20007f1e0ff */
[----:B------:R-:W-:Y:S02]  /*bb30*/  IMAD R21, R0, 0x3b6, RZ ;  /* 0x000003b600157824 */ /* 0x000fe400078e02ff */
[----:B------:R-:W-:Y:S01]  /*bb40*/  STL.64 [R1+0x1a90], R8 ;  /* 0x001a900801007387 */ /* 0x000fe20000100a00 */
[----:B------:R-:W-:-:S03]  /*bb50*/  LEA.HI.X.SX32 R17, R15, R3, 0x1, P0 ;  /* 0x000000030f117211 */ /* 0x000fc600000f0eff */
[----:B------:R0:W-:Y:S01]  /*bb60*/  STL.64 [R1+0x4a8], R22 ;  /* 0x0004a81601007387 */ /* 0x0001e20000100a00 */
[C---:B------:R-:W-:Y:S01]  /*bb70*/  IMAD R15, R0.reuse, 0x1db, RZ ;  /* 0x000001db000f7824 */ /* 0x040fe200078e02ff */
[-C--:B------:R-:W-:Y:S01]  /*bb80*/  IADD3 R10, P5, R21, R2.reuse, RZ ;  /* 0x00000002150a7210 */ /* 0x080fe20007fbe0ff */
[C---:B------:R-:W-:Y:S01]  /*bb90*/  IMAD R21, R0.reuse, 0x3b8, RZ ;  /* 0x000003b800157824 */ /* 0x040fe200078e02ff */
[----:B0-----:R-:W-:Y:S01]  /*bba0*/  IADD3 R22, P1, R11, R2, RZ ;  /* 0x000000020b167210 */ /* 0x001fe20007f3e0ff */
[----:B------:R-:W-:-:S05]  /*bbb0*/  IMAD R11, R0, 0x1d7, RZ ;  /* 0x000001d7000b7824 */ /* 0x000fca00078e02ff */
[-C--:B------:R-:W-:Y:S02]  /*bbc0*/  LEA.HI.X.SX32 R25, R11, R3.reuse, 0x1, P6 ;  /* 0x000000030b197211 */ /* 0x080fe400030f0eff */
[----:B------:R-:W-:Y:S01]  /*bbd0*/  LEA.HI.X.SX32 R11, R15, R3, 0x1, P5 ;  /* 0x000000030f0b7211 */ /* 0x000fe200028f0eff */
[----:B------:R0:W-:Y:S01]  /*bbe0*/  STL.64 [R1+0x5b0], R16 ;  /* 0x0005b01001007387 */ /* 0x0001e20000100a00 */
[----:B------:R-:W-:Y:S01]  /*bbf0*/  IADD3 R12, P4, R21, R2, RZ ;  /* 0x00000002150c7210 */ /* 0x000fe20007f9e0ff */
[C---:B------:R-:W-:Y:S02]  /*bc00*/  IMAD R21, R0.reuse, 0x3ba, RZ ;  /* 0x000003ba00157824 */ /* 0x040fe400078e02ff */
[----:B------:R1:W-:Y:S01]  /*bc10*/  STL.64 [R1+0x1b30], R10 ;  /* 0x001b300a01007387 */ /* 0x0003e20000100a00 */
[----:B------:R-:W-:-:S03]  /*bc20*/  IMAD R13, R0, 0x3ca, RZ ;  /* 0x000003ca000d7824 */ /* 0x000fc600078e02ff */
[----:B------:R2:W-:Y:S01]  /*bc30*/  STL.64 [R1+0x678], R24 ;  /* 0x0006781801007387 */ /* 0x0005e20000100a00 */
[C---:B------:R-:W-:Y:S01]  /*bc40*/  IMAD R15, R0.reuse, 0x3cc, RZ ;  /* 0x000003cc000f7824 */ /* 0x040fe200078e02ff */
[-C--:B------:R-:W-:Y:S01]  /*bc50*/  IADD3 R20, P3, R21, R2.reuse, RZ ;  /* 0x0000000215147210 */ /* 0x080fe20007f7e0ff */
[C---:B------:R-:W-:Y:S02]  /*bc60*/  IMAD R18, R0.reuse, 0x1dd, RZ ;  /* 0x000001dd00127824 */ /* 0x040fe400078e02ff */
[C---:B0-----:R-:W-:Y:S01]  /*bc70*/  IMAD R17, R0.reuse, 0x3ce, RZ ;  /* 0x000003ce00117824 */ /* 0x041fe200078e02ff */
[----:B-1----:R-:W-:Y:S01]  /*bc80*/  IADD3 R10, P5, R13, R2, RZ ;  /* 0x000000020d0a7210 */ /* 0x002fe20007fbe0ff */
[----:B--2---:R-:W-:Y:S01]  /*bc90*/  IMAD R24, R0, 0x1dc, RZ ;  /* 0x000001dc00187824 */ /* 0x004fe200078e02ff */
[----:B------:R-:W-:-:S04]  /*bca0*/  LEA.HI.X.SX32 R21, R18, R3, 0x1, P3 ;  /* 0x0000000312157211 */ /* 0x000fc800018f0eff */
[-C--:B------:R-:W-:Y:S02]  /*bcb0*/  LEA.HI.X.SX32 R13, R24, R3.reuse, 0x1, P4 ;  /* 0x00000003180d7211 */ /* 0x080fe400020f0eff */
[-C--:B------:R-:W-:Y:S01]  /*bcc0*/  IADD3 R24, P4, R15, R2.reuse, RZ ;  /* 0x000000020f187210 */ /* 0x080fe20007f9e0ff */
[----:B------:R-:W-:Y:S01]  /*bcd0*/  IMAD R15, R0, 0x1df, RZ ;  /* 0x000001df000f7824 */ /* 0x000fe200078e02ff */
[----:B------:R-:W-:Y:S02]  /*bce0*/  IADD3 R28, P3, R17, R2, RZ ;  /* 0x00000002111c7210 */ /* 0x000fe40007f7e0ff */
[-C--:B------:R-:W-:Y:S01]  /*bcf0*/  LEA.HI.X.SX32 R27, R19, R3.reuse, 0x1, P2 ;  /* 0x00000003131b7211 */ /* 0x080fe200010f0eff */
[----:B------:R-:W-:Y:S01]  /*bd00*/  STL.64 [R1+0x1a98], R12 ;  /* 0x001a980c01007387 */ /* 0x000fe20000100a00 */
[----:B------:R-:W-:-:S03]  /*bd10*/  LEA.HI.X.SX32 R23, R15, R3, 0x1, P1 ;  /* 0x000000030f177211 */ /* 0x000fc600008f0eff */
[----:B------:R-:W-:Y:S04]  /*bd20*/  STL.64 [R1+0x4b0], R20 ;  /* 0x0004b01401007387 */ /* 0x000fe80000100a00 */
[----:B------:R-:W-:Y:S04]  /*bd30*/  STL [R1+0x688], R28 ;  /* 0x0006881c01007387 */ /* 0x000fe80000100800 */
[----:B------:R0:W-:Y:S04]  /*bd40*/  STL.64 [R1+0x5b8], R26 ;  /* 0x0005b81a01007387 */ /* 0x0001e80000100a00 */
[----:B0-----:R-:W2:Y:S04]  /*bd50*/  LDL.LU R27, [R1+0x1d10] ;  /* 0x001d1000011b7983 */ /* 0x001ea80000300800 */
[----:B------:R0:W-:Y:S04]  /*bd60*/  STL.64 [R1+0x680], R22 ;  /* 0x0006801601007387 */ /* 0x0001e80000100a00 */
[----:B0-----:R-:W3:Y:S01]  /*bd70*/  LDL.LU R23, [R1+0x1d0c] ;  /* 0x001d0c0001177983 */ /* 0x001ee20000300800 */
[----:B------:R-:W-:-:S02]  /*bd80*/  IMAD R14, R0, 0x3c6, RZ ;  /* 0x000003c6000e7824 */ /* 0x000fc400078e02ff */
[----:B------:R-:W-:-:S03]  /*bd90*/  IMAD R15, R0, 0x1e3, RZ ;  /* 0x000001e3000f7824 */ /* 0x000fc600078e02ff */
[----:B------:R-:W-:Y:S01]  /*bda0*/  IADD3 R14, P0, R14, R2, RZ ;  /* 0x000000020e0e7210 */ /* 0x000fe20007f1e0ff */
[----:B------:R-:W-:-:S03]  /*bdb0*/  IMAD R16, R0, 0x3c8, RZ ;  /* 0x000003c800107824 */ /* 0x000fc600078e02ff */
[----:B------:R-:W-:Y:S01]  /*bdc0*/  LEA.HI.X.SX32 R15, R15, R3, 0x1, P0 ;  /* 0x000000030f0f7211 */ /* 0x000fe200000f0eff */
[----:B------:R-:W-:Y:S01]  /*bdd0*/  IMAD R17, R0, 0x3da, RZ ;  /* 0x000003da00117824 */ /* 0x000fe200078e02ff */
[----:B------:R-:W-:Y:S01]  /*bde0*/  IADD3 R16, P6, R16, R2, RZ ;  /* 0x0000000210107210 */ /* 0x000fe20007fde0ff */
[C---:B------:R-:W-:Y:S02]  /*bdf0*/  IMAD R22, R0.reuse, 0x1e4, RZ ;  /* 0x000001e400167824 */ /* 0x040fe400078e02ff */
[----:B------:R0:W-:Y:S01]  /*be00*/  STL.64 [R1+0x1b38], R14 ;  /* 0x001b380e01007387 */ /* 0x0001e20000100a00 */
[C---:B------:R-:W-:Y:S02]  /*be10*/  IMAD R19, R0.reuse, 0x3dc, RZ ;  /* 0x000003dc00137824 */ /* 0x040fe400078e02ff */
[----:B------:R-:W-:Y:S01]  /*be20*/  IMAD R21, R0, 0x1e5, RZ ;  /* 0x000001e500157824 */ /* 0x000fe200078e02ff */
[----:B0-----:R-:W-:Y:S02]  /*be30*/  MOV R14, R28 ;  /* 0x0000001c000e7202 */ /* 0x001fe40000000f00 */
[----:B------:R-:W-:-:S02]  /*be40*/  IADD3 R28, P0, R17, R2, RZ ;  /* 0x00000002111c7210 */ /* 0x000fc40007f1e0ff */
[-C--:B------:R-:W-:Y:S02]  /*be50*/  LEA.HI.X.SX32 R17, R22, R3.reuse, 0x1, P6 ;  /* 0x0000000316117211 */ /* 0x080fe400030f0eff */
[----:B------:R-:W-:-:S03]  /*be60*/  LEA.HI.X.SX32 R11, R21, R3, 0x1, P5 ;  /* 0x00000003150b7211 */ /* 0x000fc600028f0eff */
[----:B------:R0:W-:Y:S01]  /*be70*/  STL.64 [R1+0x1aa0], R16 ;  /* 0x001aa01001007387 */ /* 0x0001e20000100a00 */
[C---:B------:R-:W-:Y:S02]  /*be80*/  IMAD R18, R0.reuse, 0x3d6, RZ ;  /* 0x000003d600127824 */ /* 0x040fe400078e02ff */
[----:B------:R-:W-:Y:S01]  /*be90*/  IMAD.MOV.U32 R15, RZ, RZ, R29 ;  /* 0x000000ffff0f7224 */ /* 0x000fe200078e001d */
[----:B------:R1:W-:Y:S01]  /*bea0*/  STL.64 [R1+0x4b8], R10 ;  /* 0x0004b80a01007387 */ /* 0x0003e20000100a00 */
[----:B0-----:R-:W-:Y:S02]  /*beb0*/  MOV R16, R14 ;  /* 0x0000000e00107202 */ /* 0x001fe40000000f00 */
[-C--:B------:R-:W-:Y:S01]  /*bec0*/  IADD3 R14, P6, R19, R2.reuse, RZ ;  /* 0x00000002130e7210 */ /* 0x080fe20007fde0ff */
[----:B------:R-:W-:Y:S01]  /*bed0*/  IMAD R19, R0, 0x3de, RZ ;  /* 0x000003de00137824 */ /* 0x000fe200078e02ff */
[----:B------:R-:W-:Y:S01]  /*bee0*/  IADD3 R18, P2, R18, R2, RZ ;  /* 0x0000000212127210 */ /* 0x000fe20007f5e0ff */
[----:B------:R-:W-:-:S03]  /*bef0*/  IMAD R20, R0, 0x3d8, RZ ;  /* 0x000003d800147824 */ /* 0x000fc600078e02ff */
[-C--:B-1----:R-:W-:Y:S01]  /*bf00*/  IADD3 R10, P5, R19, R2.reuse, RZ ;  /* 0x00000002130a7210 */ /* 0x082fe20007fbe0ff */
[C---:B------:R-:W-:Y:S01]  /*bf10*/  IMAD R19, R0.reuse, 0x1e7, RZ ;  /* 0x000001e700137824 */ /* 0x040fe200078e02ff */
[----:B------:R-:W-:Y:S01]  /*bf20*/  MOV R17, R15 ;  /* 0x0000000f00117202 */ /* 0x000fe20000000f00 */
[----:B------:R-:W-:Y:S01]  /*bf30*/  IMAD R21, R0, 0x3ea, RZ ;  /* 0x000003ea00157824 */ /* 0x000fe200078e02ff */
[----:B------:R-:W-:Y:S01]  /*bf40*/  IADD3 R20, P1, R20, R2, RZ ;  /* 0x0000000214147210 */ /* 0x000fe20007f3e0ff */
[C---:B------:R-:W-:Y:S01]  /*bf50*/  IMAD R6, R0.reuse, 0x1ec, RZ ;  /* 0x000001ec00067824 */ /* 0x040fe200078e02ff */
[----:B------:R-:W-:Y:S01]  /*bf60*/  LEA.HI.X.SX32 R17, R19, R3, 0x1, P3 ;  /* 0x0000000313117211 */ /* 0x000fe200018f0eff */
[C---:B------:R-:W-:Y:S02]  /*bf70*/  IMAD R26, R0.reuse, 0x1ed, RZ ;  /* 0x000001ed001a7824 */ /* 0x040fe400078e02ff */
[----:B------:R-:W-:-:S03]  /*bf80*/  IMAD R22, R0, 0x3e6, RZ ;  /* 0x000003e600167824 */ /* 0x000fc600078e02ff */
[-C--:B------:R-:W-:Y:S02]  /*bf90*/  LEA.HI.X.SX32 R29, R26, R3.reuse, 0x1, P0 ;  /* 0x000000031a1d7211 */ /* 0x080fe400000f0eff */
[----:B---3--:R-:W-:Y:S01]  /*bfa0*/  LEA.HI.X.SX32 R25, R23, R3, 0x1, P4 ;  /* 0x0000000317197211 */ /* 0x008fe200020f0eff */
[----:B------:R-:W-:-:S05]  /*bfb0*/  IMAD R23, R0, 0x1eb, RZ ;  /* 0x000001eb00177824 */ /* 0x000fca00078e02ff */
[-C--:B------:R-:W-:Y:S01]  /*bfc0*/  LEA.HI.X.SX32 R19, R23, R3.reuse, 0x1, P2 ;  /* 0x0000000317137211 */ /* 0x080fe200010f0eff */
[----:B------:R-:W-:Y:S01]  /*bfd0*/  IMAD R23, R0, 0x3ec, RZ ;  /* 0x000003ec00177824 */ /* 0x000fe200078e02ff */
[-C--:B------:R-:W-:Y:S02]  /*bfe0*/  IADD3 R4, P2, R21, R2.reuse, RZ ;  /* 0x0000000215047210 */ /* 0x080fe40007f5e0ff */
[----:B------:R-:W-:Y:S02]  /*bff0*/  LEA.HI.X.SX32 R21, R6, R3, 0x1, P1 ;  /* 0x0000000306157211 */ /* 0x000fe400008f0eff */
[-C--:B------:R-:W-:Y:S01]  /*c000*/  IADD3 R6, P1, R23, R2.reuse, RZ ;  /* 0x0000000217067210 */ /* 0x080fe20007f3e0ff */
[----:B------:R-:W-:Y:S01]  /*c010*/  IMAD R23, R0, 0x1ef, RZ ;  /* 0x000001ef00177824 */ /* 0x000fe200078e02ff */
[----:B------:R0:W-:Y:S01]  /*c020*/  STL.64 [R1+0x5c0], R24 ;  /* 0x0005c01801007387 */ /* 0x0001e20000100a00 */
[----:B------:R-:W-:-:S03]  /*c030*/  IADD3 R22, P4, R22, R2, RZ ;  /* 0x0000000216167210 */ /* 0x000fc60007f9e0ff */
[----:B------:R-:W-:Y:S01]  /*c040*/  LEA.HI.X.SX32 R11, R23, R3, 0x1, P5 ;  /* 0x00000003170b7211 */ /* 0x000fe200028f0eff */
[C---:B------:R-:W-:Y:S01]  /*c050*/  IMAD R23, R0.reuse, 0x1f3, RZ ;  /* 0x000001f300177824 */ /* 0x040fe200078e02ff */
[----:B------:R-:W-:Y:S01]  /*c060*/  STL.64 [R1+0x1b40], R18 ;  /* 0x001b401201007387 */ /* 0x000fe20000100a00 */
[----:B0-----:R-:W-:-:S03]  /*c070*/  IMAD R25, R0, 0x3ee, RZ ;  /* 0x000003ee00197824 */ /* 0x001fc600078e02ff */
[----:B------:R-:W-:Y:S01]  /*c080*/  STL [R1+0x68c], R17 ;  /* 0x00068c1101007387 */ /* 0x000fe20000100800 */
[-C--:B--2---:R-:W-:Y:S02]  /*c090*/  LEA.HI.X.SX32 R15, R27, R3.reuse, 0x1, P6 ;  /* 0x000000031b0f7211 */ /* 0x084fe400030f0eff */
[----:B------:R-:W-:Y:S01]  /*c0a0*/  IADD3 R8, P0, R25, R2, RZ ;  /* 0x0000000219087210 */ /* 0x000fe20007f1e0ff */
[----:B------:R-:W-:Y:S01]  /*c0b0*/  IMAD R25, R0, 0x3fa, RZ ;  /* 0x000003fa00197824 */ /* 0x000fe200078e02ff */
[----:B------:R-:W-:Y:S01]  /*c0c0*/  STL [R1+0x4c8], R4 ;  /* 0x0004c80401007387 */ /* 0x000fe20000100800 */
[----:B------:R-:W-:-:S03]  /*c0d0*/  LEA.HI.X.SX32 R23, R23, R3, 0x1, P4 ;  /* 0x0000000317177211 */ /* 0x000fc600020f0eff */
[----:B------:R-:W-:Y:S01]  /*c0e0*/  STL.64 [R1+0x1aa8], R20 ;  /* 0x001aa81401007387 */ /* 0x000fe20000100a00 */
[----:B------:R-:W-:-:S03]  /*c0f0*/  IADD3 R12, P4, R25, R2, RZ ;  /* 0x00000002190c7210 */ /* 0x000fc60007f9e0ff */
[----:B------:R-:W-:Y:S04]  /*c100*/  STL [R1+0x5d8], R6 ;  /* 0x0005d80601007387 */ /* 0x000fe80000100800 */
[----:B------:R-:W-:Y:S04]  /*c110*/  STL.64 [R1+0x4c0], R28 ;  /* 0x0004c01c01007387 */ /* 0x000fe80000100a00 */
[----:B------:R-:W-:Y:S04]  /*c120*/  STL [R1+0x698], R8 ;  /* 0x0006980801007387 */ /* 0x000fe80000100800 */
[----:B------:R-:W-:Y:S04]  /*c130*/  STL.64 [R1+0x5c8], R14 ;  /* 0x0005c80e01007387 */ /* 0x000fe80000100a00 */
[----:B------:R-:W-:Y:S04]  /*c140*/  STL.64 [R1+0x690], R10 ;  /* 0x0006900a01007387 */ /* 0x000fe80000100a00 */
[----:B------:R0:W-:Y:S04]  /*c150*/  STL.64 [R1+0x1b48], R22 ;  /* 0x001b481601007387 */ /* 0x0001e80000100a00 */
[----:B0-----:R-:W2:Y:S04]  /*c160*/  LDL.LU R22, [R1+0x6a8] ;  /* 0x0006a80001167983 */ /* 0x001ea80000300800 */
[----:B------:R-:W-:Y:S04]  /*c170*/  STL [R1+0x4d0], R12 ;  /* 0x0004d00c01007387 */ /* 0x000fe80000100800 */
[----:B------:R-:W2:Y:S04]  /*c180*/  LDL.LU R23, [R1+0x6a4] ;  /* 0x0006a40001177983 */ /* 0x000ea80000300800 */
[----:B--2---:R-:W-:Y:S04]  /*c190*/  STL.64 [R1+0x1cf0], R22 ;  /* 0x001cf01601007387 */ /* 0x004fe80000100a00 */
[----:B------:R-:W2:Y:S04]  /*c1a0*/  LDL.LU R20, [R1+0x6a0] ;  /* 0x0006a00001147983 */ /* 0x000ea80000300800 */
[----:B--2---:R0:W-:Y:S02]  /*c1b0*/  STL [R1+0x1d00], R20 ;  /* 0x001d001401007387 */ /* 0x0041e40000100800 */
[----:B0-----:R-:W-:-:S05]  /*c1c0*/  IMAD.MOV.U32 R20, RZ, RZ, R8 ;  /* 0x000000ffff147224 */ /* 0x001fca00078e0008 */
[----:B------:R0:W-:Y:S04]  /*c1d0*/  STL [R1+0x1d04], R20 ;  /* 0x001d041401007387 */ /* 0x0001e80000100800 */
[----:B------:R-:W2:Y:S01]  /*c1e0*/  LDL.LU R18, [R1+0x44c] ;  /* 0x00044c0001127983 */ /* 0x000ea20000300800 */
[----:B------:R-:W-:-:S03]  /*c1f0*/  IMAD R24, R0, 0x3e8, RZ ;  /* 0x000003e800187824 */ /* 0x000fc600078e02ff */
[----:B--2---:R1:W-:Y:S04]  /*c200*/  STL [R1+0x1d08], R18 ;  /* 0x001d081201007387 */ /* 0x0043e80000100800 */
[----:B------:R-:W2:Y:S04]  /*c210*/  LDL.LU R16, [R1+0x72c] ;  /* 0x00072c0001107983 */ /* 0x000ea80000300800 */
[----:B------:R-:W2:Y:S01]  /*c220*/  LDL.LU R17, [R1+0x730] ;  /* 0x0007300001117983 */ /* 0x000ea20000300800 */
[----:B------:R-:W-:Y:S01]  /*c230*/  IMAD R11, R0, 0x1f4, RZ ;  /* 0x000001f4000b7824 */ /* 0x000fe200078e02ff */
[----:B------:R-:W-:Y:S01]  /*c240*/  IADD3 R24, P3, R24, R2, RZ ;  /* 0x0000000218187210 */ /* 0x000fe20007f7e0ff */
[C---:B------:R-:W-:Y:S01]  /*c250*/  IMAD R29, R0.reuse, 0x1f5, RZ ;  /* 0x000001f5001d7824 */ /* 0x040fe200078e02ff */
[----:B------:R-:W-:Y:S01]  /*c260*/  MOV R21, R9 ;  /* 0x0000000900157202 */ /* 0x000fe20000000f00 */
[----:B------:R-:W-:Y:S01]  /*c270*/  IMAD.MOV.U32 R21, RZ, RZ, R7 ;  /* 0x000000ffff157224 */ /* 0x000fe200078e0007 */
[----:B------:R-:W-:Y:S01]  /*c280*/  LEA.HI.X.SX32 R25, R11, R3, 0x1, P3 ;  /* 0x000000030b197211 */ /* 0x000fe200018f0eff */
[----:B------:R-:W-:Y:S01]  /*c290*/  IMAD R21, R0, 0x1f6, RZ ;  /* 0x000001f600157824 */ /* 0x000fe200078e02ff */
[----:B0-----:R-:W-:-:S02]  /*c2a0*/  MOV R20, R6 ;  /* 0x0000000600147202 */ /* 0x001fc40000000f00 */
[----:B------:R-:W-:Y:S02]  /*c2b0*/  MOV R19, R5 ;  /* 0x0000000500137202 */ /* 0x000fe40000000f00 */
[----:B-1----:R-:W-:Y:S02]  /*c2c0*/  MOV R18, R4 ;  /* 0x0000000400127202 */ /* 0x002fe40000000f00 */
[-C--:B------:R-:W-:Y:S02]  /*c2d0*/  LEA.HI.X.SX32 R19, R29, R3.reuse, 0x1, P2 ;  /* 0x000000031d137211 */ /* 0x080fe400010f0eff */
[----:B------:R-:W-:Y:S01]  /*c2e0*/  LEA.HI.X.SX32 R21, R21, R3, 0x1, P1 ;  /* 0x0000000315157211 */ /* 0x000fe200008f0eff */
[C---:B------:R-:W-:Y:S01]  /*c2f0*/  IMAD R27, R0.reuse, 0x3fc, RZ ;  /* 0x000003fc001b7824 */ /* 0x040fe200078e02ff */
[----:B--2---:R0:W-:Y:S04]  /*c300*/  STL.64 [R1+0x1cf8], R16 ;  /* 0x001cf81001007387 */ /* 0x0041e80000100a00 */
[----:B0-----:R0:W2:Y:S04]  /*c310*/  LDL.64 R16, [R1+0x4d0] ;  /* 0x0004d00001107983 */ /* 0x0010a80000100a00 */
[----:B------:R-:W3:Y:S04]  /*c320*/  LDL.LU R14, [R1+0x780] ;  /* 0x00078000010e7983 */ /* 0x000ee80000300800 */
[----:B------:R-:W4:Y:S04]  /*c330*/  LDL.LU R15, [R1+0x71c] ;  /* 0x00071c00010f7983 */ /* 0x000f280000300800 */
[----:B------:R-:W5:Y:S04]  /*c340*/  LDL.LU R12, [R1+0x7b4] ;  /* 0x0007b400010c7983 */ /* 0x000f680000300800 */
[----:B------:R-:W3:Y:S04]  /*c350*/  LDL.LU R13, [R1+0x738] ;  /* 0x00073800010d7983 */ /* 0x000ee80000300800 */
[----:B------:R-:W3:Y:S04]  /*c360*/  LDL.LU R10, [R1+0x728] ;  /* 0x00072800010a7983 */ /* 0x000ee80000300800 */
[----:B------:R-:W3:Y:S04]  /*c370*/  LDL.LU R11, [R1+0x6fc] ;  /* 0x0006fc00010b7983 */ /* 0x000ee80000300800 */
[----:B------:R-:W3:Y:S04]  /*c380*/  LDL.LU.64 R8, [R1+0x4a0] ;  /* 0x0004a00001087983 */ /* 0x000ee80000300a00 */
[----:B------:R-:W4:Y:S04]  /*c390*/  LDL.LU.64 R6, [R1+0x498] ;  /* 0x0004980001067983 */ /* 0x000f280000300a00 */
[----:B------:R-:W5:Y:S04]  /*c3a0*/  LDL.LU.64 R4, [R1+0x490] ;  /* 0x0004900001047983 */ /* 0x000f680000300a00 */
[----:B------:R1:W-:Y:S04]  /*c3b0*/  STL.64 [R1+0x1ab0], R24 ;  /* 0x001ab01801007387 */ /* 0x0003e80000100a00 */
[----:B-1----:R-:W5:Y:S04]  /*c3c0*/  LDL.LU R24, [R1+0x6b0] ;  /* 0x0006b00001187983 */ /* 0x002f680000300800 */
[----:B------:R-:W5:Y:S04]  /*c3d0*/  LDL.LU R25, [R1+0x6ac] ;  /* 0x0006ac0001197983 */ /* 0x000f680000300800 */
[----:B------:R1:W-:Y:S04]  /*c3e0*/  STL [R1+0x4cc], R19 ;  /* 0x0004cc1301007387 */ /* 0x0003e80000100800 */
[----:B------:R-:W5:Y:S04]  /*c3f0*/  LDL.LU R18, [R1+0x1d08] ;  /* 0x001d080001127983 */ /* 0x000f680000300800 */
[----:B------:R0:W-:Y:S04]  /*c400*/  STL [R1+0x5dc], R21 ;  /* 0x0005dc1501007387 */ /* 0x0001e80000100800 */
[----:B------:R0:W5:Y:S04]  /*c410*/  LDL.LU R20, [R1+0x1d04] ;  /* 0x001d040001147983 */ /* 0x0001680000300800 */
[----:B-1----:R-:W1:Y:S01]  /*c420*/  S2R R19, SR_TID.X ;  /* 0x0000000000137919 */ /* 0x002e620000002100 */
[----:B------:R-:W-:Y:S01]  /*c430*/  IADD3 R22, P3, R27, R2, RZ ;  /* 0x000000021b167210 */ /* 0x000fe20007f7e0ff */
[----:B------:R-:W-:-:S05]  /*c440*/  IMAD R27, R0, 0x1f7, RZ ;  /* 0x000001f7001b7824 */ /* 0x000fca00078e02ff */
[----:B0-----:R-:W-:Y:S01]  /*c450*/  LEA.HI.X.SX32 R21, R27, R3, 0x1, P0 ;  /* 0x000000031b157211 */ /* 0x001fe200000f0eff */
[----:B------:R-:W-:-:S04]  /*c460*/  IMAD R28, R0, 0x3f8, RZ ;  /* 0x000003f8001c7824 */ /* 0x000fc800078e02ff */
[----:B------:R0:W-:Y:S01]  /*c470*/  STL [R1+0x69c], R21 ;  /* 0x00069c1501007387 */ /* 0x0001e20000100800 */
[----:B------:R-:W-:Y:S01]  /*c480*/  IMAD R26, R0, 0x3f6, RZ ;  /* 0x000003f6001a7824 */ /* 0x000fe200078e02ff */
[----:B------:R-:W-:Y:S01]  /*c490*/  IADD3 R28, P5, R28, R2, RZ ;  /* 0x000000021c1c7210 */ /* 0x000fe20007fbe0ff */
[----:B0-----:R-:W-:Y:S01]  /*c4a0*/  IMAD.MOV.U32 R21, RZ, RZ, c[0x0][0x198] ;  /* 0x00006600ff157624 */ /* 0x001fe200078e00ff */
[----:B-1----:R-:W-:-:S03]  /*c4b0*/  LOP3.LUT R19, R19, 0x7f, RZ, 0xc0, !PT ;  /* 0x0000007f13137812 */ /* 0x002fc600078ec0ff */
[----:B------:R-:W-:Y:S01]  /*c4c0*/  IMAD R21, R21, 0x1fc, RZ ;  /* 0x000001fc15157824 */ /* 0x000fe200078e02ff */
[----:B------:R-:W-:Y:S02]  /*c4d0*/  SHF.L.U32 R19, R19, 0x1, RZ ;  /* 0x0000000113137819 */ /* 0x000fe400000006ff */
[----:B------:R-:W-:Y:S01]  /*c4e0*/  IADD3 R26, P6, R26, R2, RZ ;  /* 0x000000021a1a7210 */ /* 0x000fe20007fde0ff */
[C---:B------:R-:W-:Y:S01]  /*c4f0*/  IMAD R2, R0.reuse, 0x1fb, RZ ;  /* 0x000001fb00027824 */ /* 0x040fe200078e02ff */
[-C--:B------:R-:W-:Y:S02]  /*c500*/  LEA.HI.X.SX32 R29, R21, R3.reuse, 0x1, P5 ;  /* 0x00000003151d7211 */ /* 0x080fe400028f0eff */
[----:B------:R-:W-:Y:S02]  /*c510*/  LOP3.LUT R21, R19, 0x20, RZ, 0x3c, !PT ;  /* 0x0000002013157812 */ /* 0x000fe400078e3cff */
[----:B------:R-:W-:Y:S01]  /*c520*/  MOV R19, c[0x0][0x198] ;  /* 0x0000660000137a02 */ /* 0x000fe20000000f00 */
[----:B------:R-:W-:Y:S01]  /*c530*/  IMAD R0, R0, 0x1fd, RZ ;  /* 0x000001fd00007824 */ /* 0x000fe200078e02ff */
[----:B------:R-:W-:-:S03]  /*c540*/  LEA.HI.X.SX32 R27, R2, R3, 0x1, P6 ;  /* 0x00000003021b7211 */ /* 0x000fc600030f0eff */
[----:B------:R-:W-:-:S05]  /*c550*/  IMAD R19, R19, 0x1fe, RZ ;  /* 0x000001fe13137824 */ /* 0x000fca00078e02ff */
[-C--:B------:R-:W-:Y:S02]  /*c560*/  LEA.HI.X.SX32 R23, R19, R3.reuse, 0x1, P3 ;  /* 0x0000000313177211 */ /* 0x080fe400018f0eff */
[----:B--2---:R-:W-:Y:S01]  /*c570*/  LEA.HI.X.SX32 R17, R0, R3, 0x1, P4 ;  /* 0x0000000300117211 */ /* 0x004fe200020f0eff */
[----:B---3--:R-:W2:Y:S04]  /*c580*/  LDG.E.U16 R8, [R8.64] ;  /* 0x0000000608087981 */ /* 0x008ea8000c1e1500 */
[----:B----4-:R-:W3:Y:S04]  /*c590*/  LDG.E.U16 R6, [R6.64] ;  /* 0x0000000606067981 */ /* 0x010ee8000c1e1500 */
[----:B-----5:R-:W4:Y:S04]  /*c5a0*/  LDL.LU R20, [R1+0x1d00] ;  /* 0x001d000001147983 */ /* 0x020f280000300800 */
[----:B------:R0:W-:Y:S04]  /*c5b0*/  STL.64 [R1+0x1b50], R26 ;  /* 0x001b501a01007387 */ /* 0x0001e80000100a00 */
[----:B0-----:R-:W5:Y:S04]  /*c5c0*/  LDL.LU R26, [R1+0x6b8] ;  /* 0x0006b800011a7983 */ /* 0x001f680000300800 */
[----:B------:R-:W2:Y:S04]  /*c5d0*/  LDL.LU R27, [R1+0x6b4] ;  /* 0x0006b400011b7983 */ /* 0x000ea80000300800 */
[----:B------:R0:W-:Y:S04]  /*c5e0*/  STL.64 [R1+0x1ab8], R28 ;  /* 0x001ab81c01007387 */ /* 0x0001e80000100a00 */
[----:B0-----:R-:W2:Y:S04]  /*c5f0*/  LDL.LU R29, [R1+0x6bc] ;  /* 0x0006bc00011d7983 */ /* 0x001ea80000300800 */
[----:B------:R0:W-:Y:S04]  /*c600*/  STL [R1+0x4d4], R17 ;  /* 0x0004d41101007387 */ /* 0x0001e80000100800 */
[----:B0-----:R-:W2:Y:S04]  /*c610*/  LDL.LU.64 R16, [R1+0x1cf8] ;  /* 0x001cf80001107983 */ /* 0x001ea80000300a00 */
[----:B------:R0:W-:Y:S04]  /*c620*/  STL.64 [R1+0x5d0], R22 ;  /* 0x0005d01601007387 */ /* 0x0001e80000100a00 */
[----:B0-----:R-:W2:Y:S04]  /*c630*/  LDL.LU.64 R22, [R1+0x1cf0] ;  /* 0x001cf00001167983 */ /* 0x001ea80000300a00 */
[----:B------:R-:W2:Y:S04]  /*c640*/  LDL.LU.64 R2, [R1+0x3f8] ;  /* 0x0003f80001027983 */ /* 0x000ea80000300a00 */
[----:B--2---:R0:W-:Y:S04]  /*c650*/  STL.64 [R1+0x1c68], R2 ;  /* 0x001c680201007387 */ /* 0x0041e80000100a00 */
[----:B0-----:R-:W2:Y:S04]  /*c660*/  LDL.LU.64 R2, [R1+0x400] ;  /* 0x0004000001027983 */ /* 0x001ea80000300a00 */
        /* <DEDUP_REMOVED lines=22> */
[----:B------:R-:W0:Y:S04]  /*c7d0*/  S2R R19, SR_TID.X ;  /* 0x0000000000137919 */ /* 0x000e280000002100 */
[----:B------:R-:W-:Y:S04]  /*c7e0*/  STS.U16 [R21+0xba00], R29 ;  /* 0x00ba001d15007388 */ /* 0x000fe80000000400 */
[----:B-----5:R-:W-:Y:S04]  /*c7f0*/  STS.U16 [R21+0xc200], R26 ;  /* 0x00c2001a15007388 */ /* 0x020fe80000000400 */
[----:B--2---:R1:W-:Y:S04]  /*c800*/  STL.64 [R1+0x1cc8], R2 ;  /* 0x001cc80201007387 */ /* 0x0043e80000100a00 */
[----:B-1----:R-:W2:Y:S01]  /*c810*/  LDL.LU.64 R2, [R1+0x468] ;  /* 0x0004680001027983 */ /* 0x002ea20000300a00 */
[----:B0-----:R-:W-:-:S05]  /*c820*/  LOP3.LUT R19, R19, 0x7f, RZ, 0xc0, !PT ;  /* 0x0000007f13137812 */ /* 0x001fca00078ec0ff */
[----:B------:R-:W-:Y:S01]  /*c830*/  IMAD.SHL.U32 R19, R19, 0x2, RZ ;  /* 0x0000000213137824 */ /* 0x000fe200078e00ff */
[----:B------:R-:W-:Y:S04]  /*c840*/  STS.U16 [R21+0xca00], R27 ;  /* 0x00ca001b15007388 */ /* 0x000fe80000000400 */
[----:B------:R-:W-:Y:S01]  /*c850*/  STS.U16 [R21+0xd200], R24 ;  /* 0x00d2001815007388 */ /* 0x000fe20000000400 */
[----:B------:R-:W-:-:S03]  /*c860*/  LOP3.LUT R0, R19, 0x30, RZ, 0x3c, !PT ;  /* 0x0000003013007812 */ /* 0x000fc600078e3cff */
[----:B------:R-:W-:Y:S04]  /*c870*/  STS.U16 [R21+0xda00], R25 ;  /* 0x00da001915007388 */ /* 0x000fe80000000400 */
[----:B------:R-:W-:Y:S04]  /*c880*/  STS.U16 [R21+0xe200], R22 ;  /* 0x00e2001615007388 */ /* 0x000fe80000000400 */
[----:B------:R-:W-:Y:S04]  /*c890*/  STS.U16 [R21+0xea00], R23 ;  /* 0x00ea001715007388 */ /* 0x000fe80000000400 */
        /* <DEDUP_REMOVED lines=10> */
[----:B0-----:R-:W4:Y:S04]  /*c940*/  LDG.E.U16 R0, [R4.64] ;  /* 0x0000000604007981 */ /* 0x001f28000c1e1500 */
[----:B--2---:R0:W-:Y:S04]  /*c950*/  STL.64 [R1+0x1cd0], R2 ;  /* 0x001cd00201007387 */ /* 0x0041e80000100a00 */
[----:B------:R-:W-:Y:S04]  /*c960*/  STL [R1+0x4a0], R8 ;  /* 0x0004a00801007387 */ /* 0x000fe80000100800 */
[----:B0-----:R-:W2:Y:S04]  /*c970*/  LDL.LU.64 R2, [R1+0x470] ;  /* 0x0004700001027983 */ /* 0x001ea80000300a00 */
[----:B---3--:R-:W-:Y:S04]  /*c980*/  STL [R1+0x498], R6 ;  /* 0x0004980601007387 */ /* 0x008fe80000100800 */
[----:B--2---:R0:W-:Y:S04]  /*c990*/  STL.64 [R1+0x1cd8], R2 ;  /* 0x001cd80201007387 */ /* 0x0041e80000100a00 */
[----:B----4-:R-:W-:Y:S04]  /*c9a0*/  STL [R1+0x490], R0 ;  /* 0x0004900001007387 */ /* 0x010fe80000100800 */
[----:B0-----:R-:W2:Y:S04]  /*c9b0*/  LDL.LU.64 R2, [R1+0x478] ;  /* 0x0004780001027983 */ /* 0x001ea80000300a00 */
[----:B--2---:R0:W-:Y:S04]  /*c9c0*/  STL.64 [R1+0x1ce0], R2 ;  /* 0x001ce00201007387 */ /* 0x0041e80000100a00 */
[----:B0-----:R-:W2:Y:S04]  /*c9d0*/  LDL.LU.64 R2, [R1+0x480] ;  /* 0x0004800001027983 */ /* 0x001ea80000300a00 */
[----:B--2---:R0:W-:Y:S04]  /*c9e0*/  STL.64 [R1+0x1ce8], R2 ;  /* 0x001ce80201007387 */ /* 0x0041e80000100a00 */
[----:B0-----:R-:W2:Y:S04]  /*c9f0*/  LDL.LU.64 R2, [R1+0x488] ;  /* 0x0004880001027983 */ /* 0x001ea80000300a00 */
[----:B------:R-:W3:Y:S04]  /*ca00*/  LDL.LU.64 R28, [R1+0x3f0] ;  /* 0x0003f000011c7983 */ /* 0x000ee80000300a00 */
[----:B------:R-:W4:Y:S04]  /*ca10*/  LDL.LU.64 R26, [R1+0x3e8] ;  /* 0x0003e800011a7983 */ /* 0x000f280000300a00 */
[----:B------:R-:W5:Y:S04]  /*ca20*/  LDL.LU.64 R24, [R1+0x3e0] ;  /* 0x0003e00001187983 */ /* 0x000f680000300a00 */
        /* <DEDUP_REMOVED lines=10> */
[----:B--2---:R0:W2:Y:S04]  /*cad0*/  LDG.E.U16 R0, [R2.64] ;  /* 0x0000000602007981 */ /* 0x0040a8000c1e1500 */
[----:B---3--:R-:W3:Y:S04]  /*cae0*/  LDG.E.U16 R28, [R28.64] ;  /* 0x000000061c1c7981 */ /* 0x008ee8000c1e1500 */
[----:B----4-:R-:W4:Y:S04]  /*caf0*/  LDG.E.U16 R26, [R26.64] ;  /* 0x000000061a1a7981 */ /* 0x010f28000c1e1500 */
[----:B0-----:R-:W3:Y:S04]  /*cb00*/  LDL.LU.64 R2, [R1+0x1ce8] ;  /* 0x001ce80001027983 */ /* 0x001ee80000300a00 */
[----:B-----5:R-:W5:Y:S04]  /*cb10*/  LDG.E.U16 R24, [R24.64] ;  /* 0x0000000618187981 */ /* 0x020f68000c1e1500 */
[----:B------:R-:W4:Y:S04]  /*cb20*/  LDG.E.U16 R22, [R22.64] ;  /* 0x0000000616167981 */ /* 0x000f28000c1e1500 */
        /* <DEDUP_REMOVED lines=8> */
[----:B--2---:R3:W-:Y:S04]  /*cbb0*/  STL [R1+0x488], R0 ;  /* 0x0004880001007387 */ /* 0x0047e80000100800 */
[----:B---3--:R0:W2:Y:S04]  /*cbc0*/  LDG.E.U16 R0, [R2.64] ;  /* 0x0000000602007981 */ /* 0x0080a8000c1e1500 */
[----:B0-----:R-:W3:Y:S04]  /*cbd0*/  LDL.LU.64 R2, [R1+0x1ce0] ;  /* 0x001ce00001027983 */ /* 0x001ee80000300a00 */
        /* <DEDUP_REMOVED lines=45> */
[----:B---3--:R-:W3:Y:S04]  /*ceb0*/  LDG.E.U16 R3, [R2.64] ;  /* 0x0000000602037981 */ /* 0x008ee8000c1e1500 */
[----:B--2---:R0:W-:Y:S04]  /*cec0*/  STL [R1+0x400], R0 ;  /* 0x0004000001007387 */ /* 0x0041e80000100800 */
[----:B0-----:R-:W2:Y:S04]  /*ced0*/  LDG.E.U16 R0, [R4.64] ;  /* 0x0000000604007981 */ /* 0x001ea8000c1e1500 */
[----:B---3--:R0:W-:Y:S04]  /*cee0*/  STL [R1+0x3f8], R3 ;  /* 0x0003f80301007387 */ /* 0x0081e80000100800 */
[----:B0-----:R-:W3:Y:S04]  /*cef0*/  LDL.LU.64 R2, [R1+0x300] ;  /* 0x0003000001027983 */ /* 0x001ee80000300a00 */
[----:B---3--:R0:W-:Y:S04]  /*cf00*/  STL.64 [R1+0x1be0], R2 ;  /* 0x001be00201007387 */ /* 0x0081e80000100a00 */
        /* <DEDUP_REMOVED lines=16> */
[----:B------:R-:W-:Y:S04]  /*d010*/  STL [R1+0x3f0], R28 ;  /* 0x0003f01c01007387 */ /* 0x000fe80000100800 */
[----:B0-----:R-:W3:Y:S04]  /*d020*/  LDL.LU.64 R2, [R1+0x348] ;  /* 0x0003480001027983 */ /* 0x001ee80000300a00 */
[----:B----4-:R-:W-:Y:S04]  /*d030*/  STL [R1+0x3e8], R26 ;  /* 0x0003e81a01007387 */ /* 0x010fe80000100800 */
[----:B---3--:R0:W-:Y:S04]  /*d040*/  STL.64 [R1+0x1c28], R2 ;  /* 0x001c280201007387 */ /* 0x0081e80000100a00 */
[----:B-----5:R-:W-:Y:S04]  /*d050*/  STL [R1+0x3e0], R24 ;  /* 0x0003e01801007387 */ /* 0x020fe80000100800 */
[----:B0-----:R-:W3:Y:S04]  /*d060*/  LDL.LU.64 R2, [R1+0x350] ;  /* 0x0003500001027983 */ /* 0x001ee80000300a00 */
[----:B------:R-:W-:Y:S04]  /*d070*/  STL [R1+0x3d8], R22 ;  /* 0x0003d81601007387 */ /* 0x000fe80000100800 */
[----:B---3--:R0:W-:Y:S04]  /*d080*/  STL.64 [R1+0x1c30], R2 ;  /* 0x001c300201007387 */ /* 0x0081e80000100a00 */
[----:B------:R-:W-:Y:S04]  /*d090*/  STL [R1+0x3d0], R20 ;  /* 0x0003d01401007387 */ /* 0x000fe80000100800 */
        /* <DEDUP_REMOVED lines=15> */
[----:B--2---:R-:W-:Y:S04]  /*d190*/  STL [R1+0x390], R0 ;  /* 0x0003900001007387 */ /* 0x004fe80000100800 */
        /* <DEDUP_REMOVED lines=19> */
[----:B---3--:R4:W3:Y:S04]  /*d2d0*/  LDG.E.U16 R29, [R28.64] ;  /* 0x000000061c1d7981 */ /* 0x0088e8000c1e1500 */
[----:B0-----:R-:W3:Y:S04]  /*d2e0*/  LDL.LU.64 R2, [R1+0x1c60] ;  /* 0x001c600001027983 */ /* 0x001ee80000300a00 */
[----:B----4-:R0:W4:Y:S04]  /*d2f0*/  LDG.E.U16 R28, [R26.64] ;  /* 0x000000061a1c7981 */ /* 0x010128000c1e1500 */
        /* <DEDUP_REMOVED lines=10> */
[----:B-1----:R-:W3:Y:S04]  /*d3a0*/  LDL.LU.64 R2, [R1+0x1c58] ;  /* 0x001c580001027983 */ /* 0x002ee80000300a00 */
        /* <DEDUP_REMOVED lines=47> */
[----:B-1----:R-:W3:Y:S04]  /*d6a0*/  LDG.E.U16 R3, [R8.64] ;  /* 0x0000000608037981 */ /* 0x002ee8000c1e1500 */
[----:B------:R-:W3:Y:S04]  /*d6b0*/  LDG.E.U16 R2, [R6.64] ;  /* 0x0000000606027981 */ /* 0x000ee8000c1e1500 */
[----:B--2---:R1:W-:Y:S04]  /*d6c0*/  STL [R1+0x314], R0 ;  /* 0x0003140001007387 */ /* 0x0043e80000100800 */
[----:B0-----:R-:W2:Y:S04]  /*d6d0*/  LDL.LU.64 R26, [R1+0x140] ;  /* 0x00014000011a7983 */ /* 0x001ea80000300a00 */
[----:B-1----:R-:W3:Y:S04]  /*d6e0*/  LDG.E.U16 R0, [R4.64] ;  /* 0x0000000604007981 */ /* 0x002ee8000c1e1500 */
        /* <DEDUP_REMOVED lines=17> */
[----:B------:R-:W-:Y:S04]  /*d800*/  STL [R1+0x310], R29 ;  /* 0x0003101d01007387 */ /* 0x000fe80000100800 */
[----:B0-----:R-:W2:Y:S04]  /*d810*/  LDL.LU.64 R26, [R1+0x218] ;  /* 0x00021800011a7983 */ /* 0x001ea80000300a00 */
[----:B----4-:R-:W-:Y:S04]  /*d820*/  STL [R1+0x30c], R28 ;  /* 0x00030c1c01007387 */ /* 0x010fe80000100800 */
[----:B--2---:R0:W-:Y:S04]  /*d830*/  STL.64 [R1+0x1ba0], R26 ;  /* 0x001ba01a01007387 */ /* 0x0041e80000100a00 */
[----:B-----5:R-:W-:Y:S04]  /*d840*/  STL [R1+0x308], R24 ;  /* 0x0003081801007387 */ /* 0x020fe80000100800 */
[----:B0-----:R-:W2:Y:S04]  /*d850*/  LDL.LU.64 R26, [R1+0x240] ;  /* 0x00024000011a7983 */ /* 0x001ea80000300a00 */
[----:B------:R-:W-:Y:S04]  /*d860*/  STL [R1+0x304], R22 ;  /* 0x0003041601007387 */ /* 0x000fe80000100800 */
[----:B--2---:R0:W-:Y:S04]  /*d870*/  STL.64 [R1+0x1ba8], R26 ;  /* 0x001ba81a01007387 */ /* 0x0041e80000100a00 */
[----:B------:R-:W-:Y:S04]  /*d880*/  STL [R1+0x300], R20 ;  /* 0x0003001401007387 */ /* 0x000fe80000100800 */
        /* <DEDUP_REMOVED lines=11> */
[----:B---3--:R-:W-:Y:S04]  /*d940*/  STL [R1+0x2e8], R3 ;  /* 0x0002e80301007387 */ /* 0x008fe80000100800 */
[----:B0-----:R-:W2:Y:S04]  /*d950*/  LDL.LU.64 R26, [R1+0x278] ;  /* 0x00027800011a7983 */ /* 0x001ea80000300a00 */
[----:B------:R-:W-:Y:S04]  /*d960*/  STL [R1+0x2e4], R2 ;  /* 0x0002e40201007387 */ /* 0x000fe80000100800 */
[----:B--2---:R0:W-:Y:S04]  /*d970*/  STL.64 [R1+0x1bc8], R26 ;  /* 0x001bc81a01007387 */ /* 0x0041e80000100a00 */
[----:B------:R-:W-:Y:S04]  /*d980*/  STL [R1+0x2e0], R0 ;  /* 0x0002e00001007387 */ /* 0x000fe80000100800 */
        /* <DEDUP_REMOVED lines=8> */
[----:B------:R-:W3:Y:S04]  /*da10*/  LDL.LU.64 R10, [R1+0xe0] ;  /* 0x0000e000010a7983 */ /* 0x000ee80000300a00 */
[----:B------:R-:W3:Y:S04]  /*da20*/  LDL.LU.64 R6, [R1+0xc8] ;  /* 0x0000c80001067983 */ /* 0x000ee80000300a00 */
[----:B------:R-:W3:Y:S04]  /*da30*/  LDL.LU.64 R2, [R1+0xb0] ;  /* 0x0000b00001027983 */ /* 0x000ee80000300a00 */
[----:B------:R-:W3:Y:S04]  /*da40*/  LDL.LU.64 R28, [R1+0x98] ;  /* 0x00009800011c7983 */ /* 0x000ee80000300a00 */
[----:B------:R-:W4:Y:S04]  /*da50*/  LDL.LU.64 R24, [R1+0x80] ;  /* 0x0000800001187983 */ /* 0x000f280000300a00 */
[----:B------:R-:W5:Y:S04]  /*da60*/  LDL.LU.64 R20, [R1+0x68] ;  /* 0x0000680001147983 */ /* 0x000f680000300a00 */
[----:B------:R-:W5:Y:S04]  /*da70*/  LDL.LU.64 R16, [R1+0x50] ;  /* 0x0000500001107983 */ /* 0x000f680000300a00 */
[----:B------:R-:W5:Y:S04]  /*da80*/  LDL.LU.64 R12, [R1+0x38] ;  /* 0x00003800010c7983 */ /* 0x000f680000300a00 */
[----:B------:R-:W5:Y:S04]  /*da90*/  LDL.LU.64 R8, [R1+0x20] ;  /* 0x0000200001087983 */ /* 0x000f680000300a00 */
[----:B------:R-:W5:Y:S04]  /*daa0*/  LDL.LU.64 R4, [R1+0x8] ;  /* 0x0000080001047983 */ /* 0x000f680000300a00 */
[----:B--2---:R0:W2:Y:S04]  /*dab0*/  LDG.E.U16 R0, [R26.64] ;  /* 0x000000061a007981 */ /* 0x0040a8000c1e1500 */
[----:B0-----:R-:W2:Y:S04]  /*dac0*/  LDL.LU.64 R26, [R1+0x1bd8] ;  /* 0x001bd800011a7983 */ /* 0x001ea80000300a00 */
[----:B---3--:R-:W3:Y:S04]  /*dad0*/  LDG.E.U16 R29, [R28.64] ;  /* 0x000000061c1d7981 */ /* 0x008ee8000c1e1500 */
[----:B----4-:R-:W4:Y:S04]  /*dae0*/  LDG.E.U16 R24, [R24.64] ;  /* 0x0000000618187981 */ /* 0x010f28000c1e1500 */
[----:B-----5:R-:W5:Y:S04]  /*daf0*/  LDG.E.U16 R20, [R20.64] ;  /* 0x0000000614147981 */ /* 0x020f68000c1e1500 */
[----:B------:R-:W3:Y:S04]  /*db00*/  LDG.E.U16 R16, [R16.64] ;  /* 0x0000000610107981 */ /* 0x000ee8000c1e1500 */
[----:B------:R-:W3:Y:S04]  /*db10*/  LDG.E.U16 R12, [R12.64] ;  /* 0x000000060c0c7981 */ /* 0x000ee8000c1e1500 */
[----:B------:R-:W3:Y:S04]  /*db20*/  LDG.E.U16 R8, [R8.64] ;  /* 0x0000000608087981 */ /* 0x000ee8000c1e1500 */
[----:B--2---:R0:W-:Y:S04]  /*db30*/  STL [R1+0x2dc], R0 ;  /* 0x0002dc0001007387 */ /* 0x0041e80000100800 */
[----:B0-----:R0:W2:Y:S04]  /*db40*/  LDG.E.U16 R0, [R26.64] ;  /* 0x000000061a007981 */ /* 0x0010a8000c1e1500 */
        /* <DEDUP_REMOVED lines=50> */
[----:B0-----:R0:W2:Y:S04]  /*de70*/  LDG.E.U16 R0, [R22.64] ;  /* 0x0000000616007981 */ /* 0x0010a8000c1e1500 */
        /* <DEDUP_REMOVED lines=15> */
[----:B0-----:R-:W4:Y:S04]  /*df70*/  LDG.E.U16 R3, [R4.64] ;  /* 0x0000000604037981 */ /* 0x001f28000c1e1500 */
[----:B---3--:R-:W3:Y:S04]  /*df80*/  LDG.E.U16 R2, [R6.64] ;  /* 0x0000000606027981 */ /* 0x008ee8000c1e1500 */
[----:B--2---:R0:W-:Y:S04]  /*df90*/  STL [R1+0x280], R0 ;  /* 0x0002800001007387 */ /* 0x0041e80000100800 */
[----:B------:R1:W-:Y:S04]  /*dfa0*/  STL [R1+0x27c], R29 ;  /* 0x00027c1d01007387 */ /* 0x0003e80000100800 */
[----:B0-----:R-:W2:Y:S04]  /*dfb0*/  LDG.E.U16 R0, [R10.64] ;  /* 0x000000060a007981 */ /* 0x001ea8000c1e1500 */
[----:B-1----:R-:W2:Y:S04]  /*dfc0*/  LDL.LU.64 R28, [R1+0x138] ;  /* 0x00013800011c7983 */ /* 0x002ea80000300a00 */
        /* <DEDUP_REMOVED lines=22> */
[----:B----4-:R-:W-:Y:S04]  /*e130*/  STL [R1+0x278], R24 ;  /* 0x0002781801007387 */ /* 0x010fe80000100800 */
[----:B--2---:R0:W-:Y:S04]  /*e140*/  STL.64 [R1+0x1b18], R28 ;  /* 0x001b181c01007387 */ /* 0x0041e80000100a00 */
[----:B-----5:R-:W-:Y:S04]  /*e150*/  STL [R1+0x274], R20 ;  /* 0x0002741401007387 */ /* 0x020fe80000100800 */
[----:B0-----:R-:W2:Y:S04]  /*e160*/  LDL.LU.64 R28, [R1+0x250] ;  /* 0x00025000011c7983 */ /* 0x001ea80000300a00 */
[----:B------:R-:W-:Y:S04]  /*e170*/  STL [R1+0x270], R16 ;  /* 0x0002701001007387 */ /* 0x000fe80000100800 */
[----:B--2---:R0:W-:Y:S04]  /*e180*/  STL.64 [R1+0x1b20], R28 ;  /* 0x001b201c01007387 */ /* 0x0041e80000100a00 */
[----:B------:R1:W-:Y:S04]  /*e190*/  STL [R1+0x26c], R12 ;  /* 0x00026c0c01007387 */ /* 0x0003e80000100800 */
[----:B0-----:R-:W2:Y:S04]  /*e1a0*/  LDL.LU.64 R28, [R1+0x258] ;  /* 0x00025800011c7983 */ /* 0x001ea80000300a00 */
[----:B------:R0:W-:Y:S04]  /*e1b0*/  STL [R1+0x268], R8 ;  /* 0x0002680801007387 */ /* 0x0001e80000100800 */
[----:B------:R-:W4:Y:S04]  /*e1c0*/  LDL.LU.64 R24, [R1+0x120] ;  /* 0x0001200001187983 */ /* 0x000f280000300a00 */
[----:B------:R-:W-:Y:S04]  /*e1d0*/  STL [R1+0x264], R3 ;  /* 0x0002640301007387 */ /* 0x000fe80000100800 */
[----:B------:R-:W5:Y:S04]  /*e1e0*/  LDL.LU.64 R20, [R1+0x108] ;  /* 0x0001080001147983 */ /* 0x000f680000300a00 */
[----:B---3--:R-:W-:Y:S04]  /*e1f0*/  STL [R1+0x260], R2 ;  /* 0x0002600201007387 */ /* 0x008fe80000100800 */
[----:B------:R-:W3:Y:S04]  /*e200*/  LDL.LU.64 R16, [R1+0xf0] ;  /* 0x0000f00001107983 */ /* 0x000ee80000300a00 */
[----:B------:R0:W-:Y:S04]  /*e210*/  STL [R1+0x244], R0 ;  /* 0x0002440001007387 */ /* 0x0001e80000100800 */
[----:B-1----:R-:W2:Y:S04]  /*e220*/  LDL.LU.64 R12, [R1+0xd8] ;  /* 0x0000d800010c7983 */ /* 0x002ea80000300a00 */
[----:B0-----:R-:W2:Y:S04]  /*e230*/  LDL.LU.64 R8, [R1+0xc0] ;  /* 0x0000c00001087983 */ /* 0x001ea80000300a00 */
[----:B------:R0:W2:Y:S04]  /*e240*/  LDG.E.U16 R0, [R14.64] ;  /* 0x000000060e007981 */ /* 0x0000a8000c1e1500 */
[----:B------:R-:W3:Y:S04]  /*e250*/  LDL.LU.64 R10, [R1+0x48] ;  /* 0x00004800010a7983 */ /* 0x000ee80000300a00 */
[----:B------:R-:W4:Y:S04]  /*e260*/  LDL.LU.64 R6, [R1+0x30] ;  /* 0x0000300001067983 */ /* 0x000f280000300a00 */
[----:B------:R-:W4:Y:S04]  /*e270*/  LDL.LU.64 R2, [R1+0x18] ;  /* 0x0000180001027983 */ /* 0x000f280000300a00 */
[----:B------:R-:W4:Y:S04]  /*e280*/  LDL.LU.64 R4, [R1] ;  /* 0x0000000001047983 */ /* 0x000f280000300a00 */
[----:B0-----:R-:W4:Y:S04]  /*e290*/  LDL.LU.64 R14, [R1+0x60] ;  /* 0x00006000010e7983 */ /* 0x001f280000300a00 */
[----:B--2---:R0:W-:Y:S04]  /*e2a0*/  STL [R1+0x240], R0 ;  /* 0x0002400001007387 */ /* 0x0041e80000100800 */
[----:B---3--:R-:W2:Y:S04]  /*e2b0*/  LDG.E.U16 R11, [R10.64] ;  /* 0x000000060a0b7981 */ /* 0x008ea8000c1e1500 */
[----:B0-----:R0:W3:Y:S04]  /*e2c0*/  LDG.E.U16 R0, [R18.64] ;  /* 0x0000000612007981 */ /* 0x0010e8000c1e1500 */
[----:B0-----:R-:W2:Y:S04]  /*e2d0*/  LDL.LU.64 R18, [R1+0x78] ;  /* 0x0000780001127983 */ /* 0x001ea80000300a00 */
[----:B----4-:R-:W4:Y:S04]  /*e2e0*/  LDG.E.U16 R15, [R14.64] ;  /* 0x000000060e0f7981 */ /* 0x010f28000c1e1500 */
[----:B---3--:R0:W-:Y:S04]  /*e2f0*/  STL [R1+0x21c], R0 ;  /* 0x00021c0001007387 */ /* 0x0081e80000100800 */
[----:B0-----:R0:W3:Y:S04]  /*e300*/  LDG.E.U16 R0, [R22.64] ;  /* 0x0000000616007981 */ /* 0x0010e8000c1e1500 */
[----:B0-----:R-:W2:Y:S04]  /*e310*/  LDL.LU.64 R22, [R1+0x90] ;  /* 0x0000900001167983 */ /* 0x001ea80000300a00 */
[----:B---3--:R0:W-:Y:S04]  /*e320*/  STL [R1+0x218], R0 ;  /* 0x0002180001007387 */ /* 0x0081e80000100800 */
[----:B0-----:R0:W3:Y:S04]  /*e330*/  LDG.E.U16 R0, [R26.64] ;  /* 0x000000061a007981 */ /* 0x0010e8000c1e1500 */
[----:B--2---:R1:W2:Y:S04]  /*e340*/  LDG.E.U16 R22, [R22.64] ;  /* 0x0000000616167981 */ /* 0x0042a8000c1e1500 */
[----:B0-----:R-:W2:Y:S04]  /*e350*/  LDL.LU.64 R26, [R1+0xa8] ;  /* 0x0000a800011a7983 */ /* 0x001ea80000300a00 */
[----:B-1----:R0:W2:Y:S04]  /*e360*/  LDG.E.U16 R23, [R18.64] ;  /* 0x0000000612177981 */ /* 0x0020a8000c1e1500 */
[----:B0-----:R0:W2:Y:S04]  /*e370*/  LDG.E.U16 R19, [R4.64] ;  /* 0x0000000604137981 */ /* 0x0010a8000c1e1500 */
[----:B---3--:R1:W-:Y:S04]  /*e380*/  STL [R1+0x204], R0 ;  /* 0x0002040001007387 */ /* 0x0083e80000100800 */
[----:B-1----:R1:W3:Y:S04]  /*e390*/  LDG.E.U16 R0, [R28.64] ;  /* 0x000000061c007981 */ /* 0x0022e8000c1e1500 */
[----:B-1----:R-:W2:Y:S04]  /*e3a0*/  LDL.LU.64 R28, [R1+0x1b20] ;  /* 0x001b2000011c7983 */ /* 0x002ea80000300a00 */
[----:B---3--:R2:W-:Y:S04]  /*e3b0*/  STL [R1+0x200], R0 ;  /* 0x0002000001007387 */ /* 0x0085e80000100800 */
[----:B--2---:R1:W2:Y:S04]  /*e3c0*/  LDG.E.U16 R0, [R28.64] ;  /* 0x000000061c007981 */ /* 0x0042a8000c1e1500 */
        /* <DEDUP_REMOVED lines=38> */
[----:B-1----:R1:W2:Y:S04]  /*e630*/  LDG.E.U16 R0, [R24.64] ;  /* 0x0000000618007981 */ /* 0x0022a8000c1e1500 */
[----:B-1----:R-:W3:Y:S04]  /*e640*/  LDL.LU.64 R24, [R1+0x1ab0] ;  /* 0x001ab00001187983 */ /* 0x002ee80000300a00 */
[----:B--2---:R5:W-:Y:S04]  /*e650*/  STL [R1+0x180], R0 ;  /* 0x0001800001007387 */ /* 0x004be80000100800 */
[----:B-----5:R1:W2:Y:S04]  /*e660*/  LDG.E.U16 R0, [R20.64] ;  /* 0x0000000614007981 */ /* 0x0202a8000c1e1500 */
[----:B-1----:R-:W5:Y:S04]  /*e670*/  LDL.LU.64 R20, [R1+0x1aa8] ;  /* 0x001aa80001147983 */ /* 0x002f680000300a00 */
[----:B--2---:R1:W-:Y:S04]  /*e680*/  STL [R1+0x174], R0 ;  /* 0x0001740001007387 */ /* 0x0043e80000100800 */
[----:B-1----:R1:W2:Y:S04]  /*e690*/  LDG.E.U16 R0, [R16.64] ;  /* 0x0000000610007981 */ /* 0x0022a8000c1e1500 */
[----:B-1----:R-:W3:Y:S04]  /*e6a0*/  LDL.LU.64 R16, [R1+0x1aa0] ;  /* 0x001aa00001107983 */ /* 0x002ee80000300a00 */
[----:B--2---:R1:W-:Y:S04]  /*e6b0*/  STL [R1+0x170], R0 ;  /* 0x0001700001007387 */ /* 0x0043e80000100800 */
[----:B-1----:R1:W2:Y:S04]  /*e6c0*/  LDG.E.U16 R0, [R12.64] ;  /* 0x000000060c007981 */ /* 0x0022a8000c1e1500 */
[----:B-1----:R-:W3:Y:S04]  /*e6d0*/  LDL.LU.64 R12, [R1+0x1a98] ;  /* 0x001a9800010c7983 */ /* 0x002ee80000300a00 */
[----:B--2---:R1:W-:Y:S04]  /*e6e0*/  STL [R1+0x16c], R0 ;  /* 0x00016c0001007387 */ /* 0x0043e80000100800 */
[----:B-1----:R1:W2:Y:S04]  /*e6f0*/  LDG.E.U16 R0, [R8.64] ;  /* 0x0000000608007981 */ /* 0x0022a8000c1e1500 */
[----:B---3--:R-:W3:Y:S04]  /*e700*/  LDG.E.U16 R12, [R12.64] ;  /* 0x000000060c0c7981 */ /* 0x008ee8000c1e1500 */
[----:B-1----:R-:W3:Y:S04]  /*e710*/  LDL.LU.64 R8, [R1+0x1a90] ;  /* 0x001a900001087983 */ /* 0x002ee80000300a00 */
[----:B--2---:R1:W-:Y:S04]  /*e720*/  STL [R1+0x168], R0 ;  /* 0x0001680001007387 */ /* 0x0043e80000100800 */
[----:B-1----:R1:W2:Y:S04]  /*e730*/  LDG.E.U16 R0, [R26.64] ;  /* 0x000000061a007981 */ /* 0x0022a8000c1e1500 */
[----:B---3--:R3:W4:Y:S04]  /*e740*/  LDG.E.U16 R18, [R8.64] ;  /* 0x0000000608127981 */ /* 0x008728000c1e1500 */
[----:B-1----:R1:W4:Y:S04]  /*e750*/  LDG.E.U16 R27, [R6.64] ;  /* 0x00000006061b7981 */ /* 0x002328000c1e1500 */
[----:B------:R0:W4:Y:S04]  /*e760*/  LDG.E.U16 R26, [R2.64] ;  /* 0x00000006021a7981 */ /* 0x000128000c1e1500 */
[----:B---3--:R-:W3:Y:S04]  /*e770*/  LDG.E.U16 R9, [R16.64] ;  /* 0x0000000610097981 */ /* 0x008ee8000c1e1500 */
[----:B-----5:R-:W5:Y:S04]  /*e780*/  LDG.E.U16 R8, [R20.64] ;  /* 0x0000000614087981 */ /* 0x020f68000c1e1500 */
[----:B--2---:R2:W-:Y:S04]  /*e790*/  STL [R1+0x15c], R0 ;  /* 0x00015c0001007387 */ /* 0x0045e80000100800 */
[----:B------:R-:W-:Y:S04]  /*e7a0*/  STL [R1+0x154], R23 ;  /* 0x0001541701007387 */ /* 0x000fe80000100800 */
[----:B------:R0:W-:Y:S04]  /*e7b0*/  STL [R1+0x158], R22 ;  /* 0x0001581601007387 */ /* 0x0001e80000100800 */
[----:B--2---:R2:W2:Y:S04]  /*e7c0*/  LDG.E.U16 R0, [R24.64] ;  /* 0x0000000618007981 */ /* 0x0044a8000c1e1500 */
[----:B0-----:R-:W2:Y:S04]  /*e7d0*/  LDL.LU.64 R22, [R1+0x230] ;  /* 0x0002300001167983 */ /* 0x001ea80000300a00 */
[----:B----4-:R0:W-:Y:S04]  /*e7e0*/  STL [R1+0x150], R15 ;  /* 0x0001500f01007387 */ /* 0x0101e80000100800 */
[----:B0-----:R-:W4:Y:S04]  /*e7f0*/  LDL.LU.64 R14, [R1+0x228] ;  /* 0x00022800010e7983 */ /* 0x001f280000300a00 */
[----:B------:R0:W-:Y:S04]  /*e800*/  STL [R1+0x144], R11 ;  /* 0x0001440b01007387 */ /* 0x0001e80000100800 */
[----:B0-----:R-:W2:Y:S04]  /*e810*/  LDL.LU.64 R10, [R1+0x220] ;  /* 0x00022000010a7983 */ /* 0x001ea80000300a00 */
[----:B-1----:R-:W2:Y:S04]  /*e820*/  LDL.LU.64 R6, [R1+0x208] ;  /* 0x0002080001067983 */ /* 0x002ea80000300a00 */
[----:B------:R-:W2:Y:S04]  /*e830*/  LDL.LU.64 R2, [R1+0x1f0] ;  /* 0x0001f00001027983 */ /* 0x000ea80000300a00 */
        /* <DEDUP_REMOVED lines=26> */
[----:B------:R1:W-:Y:S04]  /*e9e0*/  STL [R1+0x128], R12 ;  /* 0x0001280c01007387 */ /* 0x0003e80000100800 */
[----:B0-----:R-:W2:Y:S04]  /*e9f0*/  LDL.LU.64 R4, [R1+0x1d8] ;  /* 0x0001d80001047983 */ /* 0x001ea80000300a00 */
[----:B---3--:R-:W-:Y:S04]  /*ea00*/  STL [R1+0x124], R9 ;  /* 0x0001240901007387 */ /* 0x008fe80000100800 */
[----:B------:R-:W3:Y:S04]  /*ea10*/  LDL.LU.64 R24, [R1+0xa0] ;  /* 0x0000a00001187983 */ /* 0x000ee80000300a00 */
[----:B-----5:R-:W-:Y:S04]  /*ea20*/  STL [R1+0x120], R8 ;  /* 0x0001200801007387 */ /* 0x020fe80000100800 */
[----:B------:R-:W5:Y:S04]  /*ea30*/  LDL.LU.64 R20, [R1+0x88] ;  /* 0x0000880001147983 */ /* 0x000f680000300a00 */
[----:B------:R0:W-:Y:S04]  /*ea40*/  STL [R1+0x114], R0 ;  /* 0x0001140001007387 */ /* 0x0001e80000100800 */
[----:B------:R-:W2:Y:S04]  /*ea50*/  LDL.LU.64 R16, [R1+0x70] ;  /* 0x0000700001107983 */ /* 0x000ea80000300a00 */
[----:B-1----:R-:W4:Y:S04]  /*ea60*/  LDL.LU.64 R12, [R1+0x58] ;  /* 0x00005800010c7983 */ /* 0x002f280000300a00 */
[----:B0-----:R0:W4:Y:S04]  /*ea70*/  LDG.E.U16 R0, [R28.64] ;  /* 0x000000061c007981 */ /* 0x001128000c1e1500 */
[----:B------:R-:W4:Y:S04]  /*ea80*/  LDL.LU.64 R8, [R1+0x40] ;  /* 0x0000400001087983 */ /* 0x000f280000300a00 */
[----:B------:R-:W4:Y:S04]  /*ea90*/  LDL.LU.64 R26, [R1+0x28] ;  /* 0x00002800011a7983 */ /* 0x000f280000300a00 */
[----:B------:R-:W4:Y:S04]  /*eaa0*/  LDL.LU.64 R18, [R1+0x10] ;  /* 0x0000100001127983 */ /* 0x000f280000300a00 */
[----:B0-----:R-:W4:Y:S04]  /*eab0*/  LDL.LU.64 R28, [R1+0xb8] ;  /* 0x0000b800011c7983 */ /* 0x001f280000300a00 */
[----:B---3--:R-:W3:Y:S04]  /*eac0*/  LDG.E.U16 R24, [R24.64] ;  /* 0x0000000618187981 */ /* 0x008ee8000c1e1500 */
[----:B-----5:R2:W5:Y:S04]  /*ead0*/  LDG.E.U16 R21, [R20.64] ;  /* 0x0000000614157981 */ /* 0x020568000c1e1500 */
[----:B--2---:R0:W2:Y:S04]  /*eae0*/  LDG.E.U16 R20, [R16.64] ;  /* 0x0000000610147981 */ /* 0x0040a8000c1e1500 */
[----:B----4-:R1:W4:Y:S04]  /*eaf0*/  LDG.E.U16 R13, [R12.64] ;  /* 0x000000060c0d7981 */ /* 0x010328000c1e1500 */
[----:B------:R0:W-:Y:S04]  /*eb00*/  STL [R1+0x110], R0 ;  /* 0x0001100001007387 */ /* 0x0001e80000100800 */
[----:B-1----:R1:W2:Y:S04]  /*eb10*/  LDG.E.U16 R12, [R8.64] ;  /* 0x00000006080c7981 */ /* 0x0022a8000c1e1500 */
[----:B0-----:R0:W2:Y:S04]  /*eb20*/  LDG.E.U16 R0, [R22.64] ;  /* 0x0000000616007981 */ /* 0x0010a8000c1e1500 */
[----:B------:R-:W3:Y:S04]  /*eb30*/  LDG.E.U16 R28, [R28.64] ;  /* 0x000000061c1c7981 */ /* 0x000ee8000c1e1500 */
[----:B-1----:R1:W3:Y:S04]  /*eb40*/  LDG.E.U16 R8, [R18.64] ;  /* 0x0000000612087981 */ /* 0x0022e8000c1e1500 */
[----:B0-----:R-:W3:Y:S04]  /*eb50*/  LDL.LU.64 R22, [R1+0x4a8] ;  /* 0x0004a80001167983 */ /* 0x001ee80000300a00 */
[----:B------:R-:W4:Y:S04]  /*eb60*/  LDG.E.U16 R9, [R26.64] ;  /* 0x000000061a097981 */ /* 0x000f28000c1e1500 */
[----:B--2---:R0:W-:Y:S04]  /*eb70*/  STL [R1+0x10c], R0 ;  /* 0x00010c0001007387 */ /* 0x0041e80000100800 */
[----:B0-----:R0:W2:Y:S04]  /*eb80*/  LDG.E.U16 R0, [R14.64] ;  /* 0x000000060e007981 */ /* 0x0010a8000c1e1500 */
[----:B---3--:R-:W3:Y:S04]  /*eb90*/  LDG.E.U16 R17, [R22.64] ;  /* 0x0000000616117981 */ /* 0x008ee8000c1e1500 */
[----:B0-----:R-:W3:Y:S04]  /*eba0*/  LDL.LU.64 R14, [R1+0x4b0] ;  /* 0x0004b000010e7983 */ /* 0x001ee80000300a00 */
[----:B--2---:R0:W-:Y:S04]  /*ebb0*/  STL [R1+0x108], R0 ;  /* 0x0001080001007387 */ /* 0x0041e80000100800 */
[----:B0-----:R0:W2:Y:S04]  /*ebc0*/  LDG.E.U16 R0, [R10.64] ;  /* 0x000000060a007981 */ /* 0x0010a8000c1e1500 */
[----:B---3--:R3:W3:Y:S04]  /*ebd0*/  LDG.E.U16 R16, [R14.64] ;  /* 0x000000060e107981 */ /* 0x0086e8000c1e1500 */
[----:B0-----:R-:W3:Y:S04]  /*ebe0*/  LDL.LU.64 R10, [R1+0x4b8] ;  /* 0x0004b800010a7983 */ /* 0x001ee80000300a00 */
[----:B--2---:R0:W-:Y:S04]  /*ebf0*/  STL [R1+0xfc], R0 ;  /* 0x0000fc0001007387 */ /* 0x0041e80000100800 */
[----:B0-----:R0:W2:Y:S04]  /*ec00*/  LDG.E.U16 R0, [R6.64] ;  /* 0x0000000606007981 */ /* 0x0010a8000c1e1500 */
[----:B0-----:R-:W3:Y:S04]  /*ec10*/  LDL.LU.64 R6, [R1+0x4c0] ;  /* 0x0004c00001067983 */ /* 0x001ee80000300a00 */
        /* <DEDUP_REMOVED lines=40> */
[----:B0-----:R-:W1:Y:S04]  /*eea0*/  LDL.LU.64 R4, [R1+0x1a30] ;  /* 0x001a300001047983 */ /* 0x001e680000300a00 */
[----:B-1----:R-:W3:Y:S04]  /*eeb0*/  LDG.E.U16 R18, [R4.64] ;  /* 0x0000000604127981 */ /* 0x002ee8000c1e1500 */
[----:B---3--:R-:W-:Y:S04]  /*eec0*/  STL [R1+0x1950], R18 ;  /* 0x0019501201007387 */ /* 0x008fe80000100800 */
[----:B------:R-:W-:Y:S04]  /*eed0*/  STL [R1+0x1954], R17 ;  /* 0x0019541101007387 */ /* 0x000fe80000100800 */
[----:B------:R-:W-:Y:S04]  /*eee0*/  STL [R1+0x194c], R16 ;  /* 0x00194c1001007387 */ /* 0x000fe80000100800 */
[----:B--2---:R0:W-:Y:S04]  /*eef0*/  STL [R1+0xac], R0 ;  /* 0x0000ac0001007387 */ /* 0x0041e80000100800 */
[----:B0-----:R-:W2:Y:S04]  /*ef00*/  LDG.E.U16 R0, [R10.64] ;  /* 0x000000060a007981 */ /* 0x001ea8000c1e1500 */
[----:B--2---:R0:W-:Y:S04]  /*ef10*/  STL [R1+0x1958], R0 ;  /* 0x0019580001007387 */ /* 0x0041e80000100800 */
[----:B------:R-:W-:Y:S04]  /*ef20*/  STL [R1+0x195c], R15 ;  /* 0x00195c0f01007387 */ /* 0x000fe80000100800 */
[----:B------:R-:W2:Y:S04]  /*ef30*/  LDL.LU.64 R10, [R1+0x4d0] ;  /* 0x0004d000010a7983 */ /* 0x000ea80000300a00 */
[----:B------:R-:W0:Y:S04]  /*ef40*/  LDL.LU.64 R2, [R1+0x4d8] ;  /* 0x0004d80001027983 */ /* 0x000e280000300a00 */
[----:B------:R-:W3:Y:S04]  /*ef50*/  LDL.LU.64 R22, [R1+0x4e8] ;  /* 0x0004e80001167983 */ /* 0x000ee80000300a00 */
[----:B0-----:R0:W2:Y:S04]  /*ef60*/  LDG.E.U16 R0, [R2.64] ;  /* 0x0000000602007981 */ /* 0x0010a8000c1e1500 */
[----:B---3--:R1:W-:Y:S04]  /*ef70*/  STL.64 [R1+0x1a28], R22 ;  /* 0x001a281601007387 */ /* 0x0083e80000100a00 */
[----:B-1----:R-:W3:Y:S04]  /*ef80*/  LDL.LU.64 R22, [R1+0x4e0] ;  /* 0x0004e00001167983 */ /* 0x002ee80000300a00 */
[----:B------:R-:W2:Y:S04]  /*ef90*/  LDL.LU.64 R6, [R1+0x4f8] ;  /* 0x0004f80001067983 */ /* 0x000ea80000300a00 */
[----:B--2---:R1:W-:Y:S04]  /*efa0*/  STL.64 [R1+0x1a20], R6 ;  /* 0x001a200601007387 */ /* 0x0043e80000100a00 */
[----:B-1----:R-:W2:Y:S04]  /*efb0*/  LDL.LU.64 R6, [R1+0x4f0] ;  /* 0x0004f00001067983 */ /* 0x002ea80000300a00 */
[----:B------:R-:W2:Y:S04]  /*efc0*/  LDL.LU.64 R16, [R1+0x558] ;  /* 0x0005580001107983 */ /* 0x000ea80000300a00 */
[----:B--2---:R1:W-:Y:S04]  /*efd0*/  STL.64 [R1+0x19d8], R16 ;  /* 0x0019d81001007387 */ /* 0x0043e80000100a00 */
[----:B-1----:R-:W2:Y:S04]  /*efe0*/  LDL.LU.64 R16, [R1+0x540] ;  /* 0x0005400001107983 */ /* 0x002ea80000300a00 */
[----:B--2---:R1:W-:Y:S04]  /*eff0*/  STL.64 [R1+0x19e0], R16 ;  /* 0x0019e01001007387 */ /* 0x0043e80000100a00 */
[----:B------:R-:W-:Y:S04]  /*f000*/  STL [R1+0xa8], R28 ;  /* 0x0000a81c01007387 */ /* 0x000fe80000100800 */
[----:B-1----:R-:W2:Y:S04]  /*f010*/  LDL.LU.64 R16, [R1+0x538] ;  /* 0x0005380001107983 */ /* 0x002ea80000300a00 */
[----:B------:R-:W-:Y:S04]  /*f020*/  STL [R1+0xa4], R24 ;  /* 0x0000a41801007387 */ /* 0x000fe80000100800 */
[----:B--2---:R1:W-:Y:S04]  /*f030*/  STL.64 [R1+0x19e8], R16 ;  /* 0x0019e81001007387 */ /* 0x0043e80000100a00 */
[----:B-----5:R-:W-:Y:S04]  /*f040*/  STL [R1+0xa0], R21 ;  /* 0x0000a01501007387 */ /* 0x020fe80000100800 */
[----:B-1----:R-:W2:Y:S04]  /*f050*/  LDL.LU.64 R16, [R1+0x530] ;  /* 0x0005300001107983 */ /* 0x002ea80000300a00 */
[----:B------:R-:W-:Y:S04]  /*f060*/  STL [R1+0x9c], R20 ;  /* 0x00009c1401007387 */ /* 0x000fe80000100800 */
[----:B--2---:R1:W-:Y:S04]  /*f070*/  STL.64 [R1+0x19f0], R16 ;  /* 0x0019f01001007387 */ /* 0x0043e80000100a00 */
[----:B----4-:R2:W-:Y:S04]  /*f080*/  STL [R1+0x98], R13 ;  /* 0x0000980d01007387 */ /* 0x0105e80000100800 */
[----:B-1----:R-:W4:Y:S04]  /*f090*/  LDL.LU.64 R16, [R1+0x528] ;  /* 0x0005280001107983 */ /* 0x002f280000300a00 */
[----:B------:R-:W-:Y:S04]  /*f0a0*/  STL [R1+0x94], R12 ;  /* 0x0000940c01007387 */ /* 0x000fe80000100800 */
[----:B--2---:R1:W2:Y:S04]  /*f0b0*/  LDG.E.U16 R13, [R10.64] ;  /* 0x000000060a0d7981 */ /* 0x0042a8000c1e1500 */
[----:B----4-:R4:W-:Y:S04]  /*f0c0*/  STL.64 [R1+0x19f8], R16 ;  /* 0x0019f81001007387 */ /* 0x0109e80000100a00 */
[----:B------:R-:W-:Y:S04]  /*f0d0*/  STL [R1+0x90], R9 ;  /* 0x0000900901007387 */ /* 0x000fe80000100800 */
[----:B----4-:R-:W4:Y:S04]  /*f0e0*/  LDL.LU.64 R16, [R1+0x520] ;  /* 0x0005200001107983 */ /* 0x010f280000300a00 */
[----:B------:R-:W-:Y:S04]  /*f0f0*/  STL [R1+0x8c], R8 ;  /* 0x00008c0801007387 */ /* 0x000fe80000100800 */
[----:B----4-:R4:W-:Y:S04]  /*f100*/  STL.64 [R1+0x1a00], R16 ;  /* 0x001a001001007387 */ /* 0x0109e80000100a00 */
[----:B----4-:R-:W4:Y:S04]  /*f110*/  LDL.LU.64 R16, [R1+0x518] ;  /* 0x0005180001107983 */ /* 0x010f280000300a00 */
[----:B----4-:R4:W-:Y:S04]  /*f120*/  STL.64 [R1+0x1a08], R16 ;  /* 0x001a081001007387 */ /* 0x0109e80000100a00 */
[----:B----4-:R-:W4:Y:S04]  /*f130*/  LDL.LU.64 R16, [R1+0x510] ;  /* 0x0005100001107983 */ /* 0x010f280000300a00 */
[----:B----4-:R4:W-:Y:S04]  /*f140*/  STL.64 [R1+0x1a10], R16 ;  /* 0x001a101001007387 */ /* 0x0109e80000100a00 */
[----:B----4-:R-:W4:Y:S04]  /*f150*/  LDL.LU.64 R16, [R1+0x508] ;  /* 0x0005080001107983 */ /* 0x010f280000300a00 */
[----:B----4-:R4:W-:Y:S04]  /*f160*/  STL.64 [R1+0x1a18], R16 ;  /* 0x001a181001007387 */ /* 0x0109e80000100a00 */
[----:B----4-:R-:W4:Y:S04]  /*f170*/  LDL.LU.64 R16, [R1+0x500] ;  /* 0x0005000001107983 */ /* 0x010f280000300a00 */
[----:B------:R-:W5:Y:S04]  /*f180*/  LDL.LU.64 R18, [R1+0x560] ;  /* 0x0005600001127983 */ /* 0x000f680000300a00 */
[----:B------:R-:W4:Y:S04]  /*f190*/  LDL.LU.64 R4, [R1+0x568] ;  /* 0x0005680001047983 */ /* 0x000f280000300a00 */
[----:B------:R-:W4:Y:S04]  /*f1a0*/  LDL.LU.64 R28, [R1+0x570] ;  /* 0x00057000011c7983 */ /* 0x000f280000300a00 */
[----:B------:R-:W4:Y:S04]  /*f1b0*/  LDL.LU.64 R24, [R1+0x578] ;  /* 0x0005780001187983 */ /* 0x000f280000300a00 */
[----:B------:R-:W4:Y:S04]  /*f1c0*/  LDL.LU.64 R20, [R1+0x580] ;  /* 0x0005800001147983 */ /* 0x000f280000300a00 */
[----:B------:R-:W4:Y:S04]  /*f1d0*/  LDL.LU.64 R8, [R1+0x588] ;  /* 0x0005880001087983 */ /* 0x000f280000300a00 */
[----:B------:R0:W-:Y:S04]  /*f1e0*/  STL [R1+0x1960], R14 ;  /* 0x0019600e01007387 */ /* 0x0001e80000100800 */
[----:B0-----:R-:W4:Y:S04]  /*f1f0*/  LDL.LU.64 R14, [R1+0x550] ;  /* 0x00055000010e7983 */ /* 0x001f280000300a00 */
[----:B-1----:R-:W4:Y:S04]  /*f200*/  LDL.LU.64 R10, [R1+0x590] ;  /* 0x00059000010a7983 */ /* 0x002f280000300a00 */
[----:B------:R-:W5:Y:S04]  /*f210*/  LDL.LU.64 R26, [R1+0x598] ;  /* 0x00059800011a7983 */ /* 0x000f680000300a00 */
[----:B--2---:R0:W-:Y:S04]  /*f220*/  STL [R1+0x1964], R13 ;  /* 0x0019640d01007387 */ /* 0x0041e80000100800 */
[----:B0-----:R-:W2:Y:S04]  /*f230*/  LDL.LU.64 R12, [R1+0x548] ;  /* 0x00054800010c7983 */ /* 0x001ea80000300a00 */
[----:B------:R-:W2:Y:S04]  /*f240*/  LDL.LU.64 R2, [R1+0x5a0] ;  /* 0x0005a00001027983 */ /* 0x000ea80000300a00 */
[----:B------:R3:W-:Y:S04]  /*f250*/  STL [R1+0x88], R0 ;  /* 0x0000880001007387 */ /* 0x0007e80000100800 */
[----:B---3--:R0:W3:Y:S04]  /*f260*/  LDG.E.U16 R0, [R22.64] ;  /* 0x0000000616007981 */ /* 0x0080e8000c1e1500 */
[----:B0-----:R-:W2:Y:S04]  /*f270*/  LDL.LU.64 R22, [R1+0x1a28] ;  /* 0x001a280001167983 */ /* 0x001ea80000300a00 */
[----:B----4-:R5:W4:Y:S04]  /*f280*/  LDG.E.U16 R11, [R10.64] ;  /* 0x000000060a0b7981 */ /* 0x010b28000c1e1500 */
[----:B-----5:R-:W5:Y:S04]  /*f290*/  LDG.E.U16 R10, [R26.64] ;  /* 0x000000061a0a7981 */ /* 0x020f68000c1e1500 */
[----:B---3--:R2:W-:Y:S04]  /*f2a0*/  STL [R1+0x84], R0 ;  /* 0x0000840001007387 */ /* 0x0085e80000100800 */
[----:B--2---:R0:W2:Y:S04]  /*f2b0*/  LDG.E.U16 R0, [R22.64] ;  /* 0x0000000616007981 */ /* 0x0040a8000c1e1500 */
[----:B0-----:R-:W3:Y:S04]  /*f2c0*/  LDL.LU.64 R22, [R1+0x5a8] ;  /* 0x0005a80001167983 */ /* 0x001ee80000300a00 */
[----:B--2---:R0:W-:Y:S04]  /*f2d0*/  STL [R1+0x80], R0 ;  /* 0x0000800001007387 */ /* 0x0041e80000100800 */
[----:B0-----:R0:W2:Y:S04]  /*f2e0*/  LDG.E.U16 R0, [R6.64] ;  /* 0x0000000606007981 */ /* 0x0010a8000c1e1500 */
[----:B0-----:R-:W3:Y:S04]  /*f2f0*/  LDL.LU.64 R6, [R1+0x1a20] ;  /* 0x001a200001067983 */ /* 0x001ee80000300a00 */
[----:B--2---:R3:W-:Y:S04]  /*f300*/  STL [R1+0x7c], R0 ;  /* 0x00007c0001007387 */ /* 0x0047e80000100800 */
[----:B---3--:R0:W2:Y:S04]  /*f310*/  LDG.E.U16 R0, [R6.64] ;  /* 0x0000000606007981 */ /* 0x0080a8000c1e1500 */
        /* <DEDUP_REMOVED lines=31> */
[----:B0-----:R3:W4:Y:S04]  /*f510*/  LDG.E.U16 R12, [R14.64] ;  /* 0x000000060e0c7981 */ /* 0x001728000c1e1500 */
[----:B------:R0:W5:Y:S04]  /*f520*/  LDG.E.U16 R13, [R4.64] ;  /* 0x00000006040d7981 */ /* 0x000168000c1e1500 */
[----:B---3--:R3:W3:Y:S04]  /*f530*/  LDG.E.U16 R15, [R16.64] ;  /* 0x00000006100f7981 */ /* 0x0086e8000c1e1500 */
[----:B0-----:R0:W3:Y:S04]  /*f540*/  LDG.E.U16 R4, [R24.64] ;  /* 0x0000000618047981 */ /* 0x0010e8000c1e1500 */
[----:B------:R-:W3:Y:S04]  /*f550*/  LDG.E.U16 R14, [R18.64] ;  /* 0x00000006120e7981 */ /* 0x000ee8000c1e1500 */
[----:B------:R-:W3:Y:S04]  /*f560*/  LDG.E.U16 R5, [R28.64] ;  /* 0x000000061c057981 */ /* 0x000ee8000c1e1500 */
[----:B--2---:R2:W-:Y:S04]  /*f570*/  STL [R1+0x38], R0 ;  /* 0x0000380001007387 */ /* 0x0045e80000100800 */
[----:B----4-:R4:W-:Y:S04]  /*f580*/  STL [R1+0x30], R12 ;  /* 0x0000300c01007387 */ /* 0x0109e80000100800 */
[----:B--2---:R2:W3:Y:S04]  /*f590*/  LDG.E.U16 R0, [R20.64] ;  /* 0x0000000614007981 */ /* 0x0044e8000c1e1500 */
[----:B----4-:R4:W3:Y:S04]  /*f5a0*/  LDG.E.U16 R12, [R8.64] ;  /* 0x00000006080c7981 */ /* 0x0108e8000c1e1500 */
[----:B--2---:R-:W1:Y:S04]  /*f5b0*/  LDL.LU.64 R20, [R1+0x5b8] ;  /* 0x0005b80001147983 */ /* 0x004e680000300a00 */
[----:B----4-:R2:W4:Y:S04]  /*f5c0*/  LDG.E.U16 R9, [R2.64] ;  /* 0x0000000602097981 */ /* 0x010528000c1e1500 */
[----:B------:R0:W4:Y:S04]  /*f5d0*/  LDG.E.U16 R8, [R22.64] ;  /* 0x0000000616087981 */ /* 0x000128000c1e1500 */
[----:B---3--:R-:W-:Y:S04]  /*f5e0*/  STL [R1+0x1918], R12 ;  /* 0x0019180c01007387 */ /* 0x008fe80000100800 */
[----:B------:R-:W-:Y:S04]  /*f5f0*/  STL [R1+0x191c], R11 ;  /* 0x00191c0b01007387 */ /* 0x000fe80000100800 */
[----:B-----5:R-:W-:Y:S04]  /*f600*/  STL [R1+0x1920], R10 ;  /* 0x0019200a01007387 */ /* 0x020fe80000100800 */
[----:B--2---:R-:W2:Y:S04]  /*f610*/  LDL.LU.64 R2, [R1+0x5c0] ;  /* 0x0005c00001027983 */ /* 0x004ea80000300a00 */
[----:B----4-:R-:W-:Y:S04]  /*f620*/  STL [R1+0x1924], R9 ;  /* 0x0019240901007387 */ /* 0x010fe80000100800 */
[----:B0-----:R-:W3:Y:S04]  /*f630*/  LDL.LU.64 R22, [R1+0x5c8] ;  /* 0x0005c80001167983 */ /* 0x001ee80000300a00 */
[----:B------:R0:W-:Y:S04]  /*f640*/  STL [R1+0x1928], R8 ;  /* 0x0019280801007387 */ /* 0x0001e80000100800 */
[----:B------:R-:W4:Y:S04]  /*f650*/  LDL.LU.64 R24, [R1+0x5d8] ;  /* 0x0005d80001187983 */ /* 0x000f280000300a00 */
[----:B------:R-:W5:Y:S04]  /*f660*/  LDL.LU.64 R16, [R1+0x5d0] ;  /* 0x0005d00001107983 */ /* 0x000f680000300a00 */
[----:B0-----:R-:W3:Y:S04]  /*f670*/  LDL.LU.64 R8, [R1+0x630] ;  /* 0x0006300001087983 */ /* 0x001ee80000300a00 */
[----:B-1----:R-:W4:Y:S04]  /*f680*/  LDG.E.U16 R6, [R20.64] ;  /* 0x0000000614067981 */ /* 0x002f28000c1e1500 */
[----:B--2---:R5:W2:Y:S04]  /*f690*/  LDG.E.U16 R2, [R2.64] ;  /* 0x0000000602027981 */ /* 0x004aa8000c1e1500 */
[----:B-----5:R0:W5:Y:S04]  /*f6a0*/  LDG.E.U16 R3, [R16.64] ;  /* 0x0000000610037981 */ /* 0x020168000c1e1500 */
[----:B---3--:R1:W-:Y:S04]  /*f6b0*/  STL.64 [R1+0x19a0], R8 ;  /* 0x0019a00801007387 */ /* 0x0083e80000100a00 */
[----:B-1----:R-:W3:Y:S04]  /*f6c0*/  LDL.LU.64 R8, [R1+0x610] ;  /* 0x0006100001087983 */ /* 0x002ee80000300a00 */
[----:B---3--:R1:W-:Y:S04]  /*f6d0*/  STL.64 [R1+0x19a8], R8 ;  /* 0x0019a80801007387 */ /* 0x0083e80000100a00 */
[----:B-1----:R-:W3:Y:S04]  /*f6e0*/  LDL.LU.64 R8, [R1+0x608] ;  /* 0x0006080001087983 */ /* 0x002ee80000300a00 */
[----:B---3--:R1:W-:Y:S04]  /*f6f0*/  STL.64 [R1+0x19b0], R8 ;  /* 0x0019b00801007387 */ /* 0x0083e80000100a00 */
[----:B-1----:R-:W3:Y:S04]  /*f700*/  LDL.LU.64 R8, [R1+0x600] ;  /* 0x0006000001087983 */ /* 0x002ee80000300a00 */
[----:B---3--:R1:W-:Y:S04]  /*f710*/  STL.64 [R1+0x19b8], R8 ;  /* 0x0019b80801007387 */ /* 0x0083e80000100a00 */
[----:B-1----:R-:W3:Y:S04]  /*f720*/  LDL.LU.64 R8, [R1+0x5f8] ;  /* 0x0005f80001087983 */ /* 0x002ee80000300a00 */
[----:B------:R-:W-:Y:S04]  /*f730*/  STL [R1+0x28], R15 ;  /* 0x0000280f01007387 */ /* 0x000fe80000100800 */
[----:B---3--:R1:W-:Y:S04]  /*f740*/  STL.64 [R1+0x19c0], R8 ;  /* 0x0019c00801007387 */ /* 0x0083e80000100a00 */
[----:B------:R-:W-:Y:S04]  /*f750*/  STL [R1+0x20], R14 ;  /* 0x0000200e01007387 */ /* 0x000fe80000100800 */
[----:B-1----:R-:W3:Y:S04]  /*f760*/  LDL.LU.64 R8, [R1+0x5f0] ;  /* 0x0005f00001087983 */ /* 0x002ee80000300a00 */
[----:B------:R-:W-:Y:S04]  /*f770*/  STL [R1+0x18], R13 ;  /* 0x0000180d01007387 */ /* 0x000fe80000100800 */
[----:B---3--:R1:W-:Y:S04]  /*f780*/  STL.64 [R1+0x19c8], R8 ;  /* 0x0019c80801007387 */ /* 0x0083e80000100a00 */
[----:B------:R3:W-:Y:S04]  /*f790*/  STL [R1+0x10], R5 ;  /* 0x0000100501007387 */ /* 0x0007e80000100800 */
[----:B-1----:R-:W2:Y:S04]  /*f7a0*/  LDL.LU.64 R8, [R1+0x5e8] ;  /* 0x0005e80001087983 */ /* 0x002ea80000300a00 */
[----:B---3--:R1:W3:Y:S04]  /*f7b0*/  LDG.E.U16 R5, [R22.64] ;  /* 0x0000000616057981 */ /* 0x0082e8000c1e1500 */
[----:B------:R4:W-:Y:S04]  /*f7c0*/  STL [R1+0x8], R4 ;  /* 0x0000080401007387 */ /* 0x0009e80000100800 */
[----:B----4-:R4:W3:Y:S04]  /*f7d0*/  LDG.E.U16 R4, [R24.64] ;  /* 0x0000000618047981 */ /* 0x0108e8000c1e1500 */
[----:B--2---:R2:W-:Y:S04]  /*f7e0*/  STL.64 [R1+0x19d0], R8 ;  /* 0x0019d00801007387 */ /* 0x0045e80000100a00 */
[----:B------:R-:W-:Y:S04]  /*f7f0*/  STL [R1], R0 ;  /* 0x0000000001007387 */ /* 0x000fe80000100800 */
[----:B--2---:R-:W2:Y:S04]  /*f800*/  LDL.LU.64 R8, [R1+0x5e0] ;  /* 0x0005e00001087983 */ /* 0x004ea80000300a00 */
[----:B------:R-:W2:Y:S04]  /*f810*/  LDL.LU.64 R26, [R1+0x638] ;  /* 0x00063800011a7983 */ /* 0x000ea80000300a00 */
[----:B------:R-:W-:Y:S04]  /*f820*/  STL [R1+0x1914], R7 ;  /* 0x0019140701007387 */ /* 0x000fe80000100800 */
[----:B------:R-:W2:Y:S04]  /*f830*/  LDL.LU.64 R10, [R1+0x640] ;  /* 0x00064000010a7983 */ /* 0x000ea80000300a00 */
[----:B------:R-:W2:Y:S04]  /*f840*/  LDL.LU.64 R28, [R1+0x648] ;  /* 0x00064800011c7983 */ /* 0x000ea80000300a00 */
[----:B------:R-:W2:Y:S04]  /*f850*/  LDL.LU.64 R18, [R1+0x650] ;  /* 0x0006500001127983 */ /* 0x000ea80000300a00 */
[----:B------:R0:W-:Y:S04]  /*f860*/  STL [R1+0x192c], R6 ;  /* 0x00192c0601007387 */ /* 0x0001e80000100800 */
[----:B0-----:R-:W2:Y:S04]  /*f870*/  LDL.LU.64 R6, [R1+0x628] ;  /* 0x0006280001067983 */ /* 0x001ea80000300a00 */
[----:B------:R-:W2:Y:S04]  /*f880*/  LDL.LU.64 R20, [R1+0x658] ;  /* 0x0006580001147983 */ /* 0x000ea80000300a00 */
[----:B------:R-:W2:Y:S04]  /*f890*/  LDL.LU.64 R12, [R1+0x660] ;  /* 0x00066000010c7983 */ /* 0x000ea80000300a00 */
[----:B------:R-:W-:Y:S04]  /*f8a0*/  STL [R1+0x1930], R2 ;  /* 0x0019300201007387 */ /* 0x000fe80000100800 */
[----:B-1----:R-:W2:Y:S04]  /*f8b0*/  LDL.LU.64 R22, [R1+0x668] ;  /* 0x0006680001167983 */ /* 0x002ea80000300a00 */
[----:B---3--:R-:W-:Y:S04]  /*f8c0*/  STL [R1+0x1934], R5 ;  /* 0x0019340501007387 */ /* 0x008fe80000100800 */
[----:B------:R-:W3:Y:S04]  /*f8d0*/  LDL.LU.64 R14, [R1+0x670] ;  /* 0x00067000010e7983 */ /* 0x000ee80000300a00 */
[----:B----4-:R-:W4:Y:S04]  /*f8e0*/  LDL.LU.64 R24, [R1+0x678] ;  /* 0x0006780001187983 */ /* 0x010f280000300a00 */
[----:B------:R0:W-:Y:S04]  /*f8f0*/  STL [R1+0x1938], R4 ;  /* 0x0019380401007387 */ /* 0x0001e80000100800 */
[----:B0-----:R-:W4:Y:S04]  /*f900*/  LDL.LU.64 R4, [R1+0x620] ;  /* 0x0006200001047983 */ /* 0x001f280000300a00 */
[----:B------:R-:W4:Y:S04]  /*f910*/  LDL.LU.64 R16, [R1+0x680] ;  /* 0x0006800001107983 */ /* 0x000f280000300a00 */
[----:B-----5:R0:W-:Y:S04]  /*f920*/  STL [R1+0x193c], R3 ;  /* 0x00193c0301007387 */ /* 0x0201e80000100800 */
[----:B0-----:R-:W5:Y:S04]  /*f930*/  LDL.LU.64 R2, [R1+0x618] ;  /* 0x0006180001027983 */ /* 0x001f680000300a00 */
[----:B--2---:R0:W2:Y:S04]  /*f940*/  LDG.E.U16 R0, [R8.64] ;  /* 0x0000000608007981 */ /* 0x0040a8000c1e1500 */
[----:B0-----:R-:W2:Y:S04]  /*f950*/  LDL.LU.64 R8, [R1+0x19d0] ;  /* 0x0019d00001087983 */ /* 0x001ea80000300a00 */
[----:B------:R-:W2:Y:S04]  /*f960*/  LDG.E.U16 R29, [R28.64] ;  /* 0x000000061c1d7981 */ /* 0x000ea8000c1e1500 */
[----:B------:R-:W2:Y:S04]  /*f970*/  LDG.E.U16 R19, [R18.64] ;  /* 0x0000000612137981 */ /* 0x000ea8000c1e1500 */
[----:B------:R0:W2:Y:S04]  /*f980*/  LDG.E.U16 R20, [R20.64] ;  /* 0x0000000614147981 */ /* 0x0000a8000c1e1500 */
[----:B0-----:R-:W2:Y:S04]  /*f990*/  LDG.E.U16 R21, [R12.64] ;  /* 0x000000060c157981 */ /* 0x001ea8000c1e1500 */
[----:B------:R3:W2:Y:S04]  /*f9a0*/  LDG.E.U16 R22, [R22.64] ;  /* 0x0000000616167981 */ /* 0x0006a8000c1e1500 */
[----:B---3--:R-:W3:Y:S04]  /*f9b0*/  LDG.E.U16 R23, [R14.64] ;  /* 0x000000060e177981 */ /* 0x008ee8000c1e1500 */
[----:B----4-:R0:W4:Y:S04]  /*f9c0*/  LDG.E.U16 R24, [R24.64] ;  /* 0x0000000618187981 */ /* 0x010128000c1e1500 */
[----:B------:R1:W3:Y:S04]  /*f9d0*/  LDG.E.U16 R5, [R4.64] ;  /* 0x0000000604057981 */ /* 0x0002e8000c1e1500 */
[----:B0-----:R-:W3:Y:S04]  /*f9e0*/  LDG.E.U16 R25, [R16.64] ;  /* 0x0000000610197981 */ /* 0x001ee8000c1e1500 */
[----:B-----5:R0:W5:Y:S04]  /*f9f0*/  LDG.E.U16 R3, [R2.64] ;  /* 0x0000000602037981 */ /* 0x020168000c1e1500 */
[----:B0-----:R0:W3:Y:S04]  /*fa00*/  LDG.E.U16 R2, [R6.64] ;  /* 0x0000000606027981 */ /* 0x0010e8000c1e1500 */
[----:B0-----:R0:W3:Y:S04]  /*fa10*/  LDG.E.U16 R6, [R26.64] ;  /* 0x000000061a067981 */ /* 0x0010e8000c1e1500 */
[----:B--2---:R2:W-:Y:S04]  /*fa20*/  STL [R1+0x64], R0 ;  /* 0x0000640001007387 */ /* 0x0045e80000100800 */
[----:B--2---:R2:W3:Y:S04]  /*fa30*/  LDG.E.U16 R0, [R8.64] ;  /* 0x0000000608007981 */ /* 0x0044e8000c1e1500 */
[----:B--2---:R-:W2:Y:S04]  /*fa40*/  LDL.LU.64 R8, [R1+0x19c8] ;  /* 0x0019c80001087983 */ /* 0x004ea80000300a00 */
[----:B---3--:R2:W-:Y:S04]  /*fa50*/  STL [R1+0x5c], R0 ;  /* 0x00005c0001007387 */ /* 0x0085e80000100800 */
        /* <DEDUP_REMOVED lines=14> */
[----:B0-----:R-:W2:Y:S04]  /*fb40*/  LDL.LU.64 R26, [R1+0x688] ;  /* 0x00068800011a7983 */ /* 0x001ea80000300a00 */
[----:B---3--:R0:W-:Y:S04]  /*fb50*/  STL [R1+0x34], R0 ;  /* 0x0000340001007387 */ /* 0x0081e80000100800 */
[----:B------:R-:W-:Y:S04]  /*fb60*/  STL [R1+0x18e0], R29 ;  /* 0x0018e01d01007387 */ /* 0x000fe80000100800 */
[----:B------:R-:W-:Y:S04]  /*fb70*/  STL [R1+0x18e4], R19 ;  /* 0x0018e41301007387 */ /* 0x000fe80000100800 */
[----:B------:R-:W-:Y:S04]  /*fb80*/  STL [R1+0x18e8], R20 ;  /* 0x0018e81401007387 */ /* 0x000fe80000100800 */
[----:B------:R-:W-:Y:S04]  /*fb90*/  STL [R1+0x18ec], R21 ;  /* 0x0018ec1501007387 */ /* 0x000fe80000100800 */
[----:B------:R-:W3:Y:S04]  /*fba0*/  LDL.LU.64 R12, [R1+0x690] ;  /* 0x00069000010c7983 */ /* 0x000ee80000300a00 */
[----:B--2---:R2:W4:Y:S04]  /*fbb0*/  LDG.E.U16 R26, [R26.64] ;  /* 0x000000061a1a7981 */ /* 0x004528000c1e1500 */
[----:B------:R-:W4:Y:S04]  /*fbc0*/  LDG.E.U16 R7, [R8.64] ;  /* 0x0000000608077981 */ /* 0x000f28000c1e1500 */
[----:B0-----:R-:W4:Y:S04]  /*fbd0*/  LDG.E.U16 R0, [R10.64] ;  /* 0x000000060a007981 */ /* 0x001f28000c1e1500 */
[----:B--2---:R-:W0:Y:S02]  /*fbe0*/  S2R R27, SR_TID.X ;  /* 0x00000000001b7919 */ /* 0x004e240000002100 */
[----:B0-----:R-:W-:-:S04]  /*fbf0*/  LOP3.LUT R27, R27, 0x7f, RZ, 0xc0, !PT ;  /* 0x0000007f1b1b7812 */ /* 0x001fc800078ec0ff */
[----:B------:R-:W-:Y:S02]  /*fc00*/  SHF.L.U32 R28, R27, 0x1, RZ ;  /* 0x000000011b1c7819 */ /* 0x000fe400000006ff */
[----:B---3--:R0:W2:Y:S04]  /*fc10*/  LDG.E.U16 R27, [R12.64] ;  /* 0x000000060c1b7981 */ /* 0x0080a8000c1e1500 */
[----:B------:R-:W-:Y:S04]  /*fc20*/  STL [R1+0x18f0], R22 ;  /* 0x0018f01601007387 */ /* 0x000fe80000100800 */
[----:B------:R-:W-:Y:S04]  /*fc30*/  STL [R1+0x18f4], R23 ;  /* 0x0018f41701007387 */ /* 0x000fe80000100800 */
[----:B----4-:R3:W-:Y:S04]  /*fc40*/  STL [R1+0x18f8], R24 ;  /* 0x0018f81801007387 */ /* 0x0107e80000100800 */
[----:B---3--:R-:W3:Y:S04]  /*fc50*/  LDL.LU R24, [R1+0x498] ;  /* 0x0004980001187983 */ /* 0x008ee80000300800 */
[----:B------:R-:W4:Y:S04]  /*fc60*/  LDL.LU R23, [R1+0x488] ;  /* 0x0004880001177983 */ /* 0x000f280000300800 */
[----:B------:R-:W4:Y:S04]  /*fc70*/  LDL.LU R22, [R1+0x478] ;  /* 0x0004780001167983 */ /* 0x000f280000300800 */
[----:B------:R-:W4:Y:S04]  /*fc80*/  LDL.LU R21, [R1+0x468] ;  /* 0x0004680001157983 */ /* 0x000f280000300800 */
[----:B------:R-:W4:Y:S04]  /*fc90*/  LDL.LU R20, [R1+0x458] ;  /* 0x0004580001147983 */ /* 0x000f280000300800 */
[----:B------:R-:W4:Y:S04]  /*fca0*/  LDL.LU R19, [R1+0x440] ;  /* 0x0004400001137983 */ /* 0x000f280000300800 */
[----:B------:R-:W4:Y:S04]  /*fcb0*/  LDL.LU R29, [R1+0x430] ;  /* 0x00043000011d7983 */ /* 0x000f280000300800 */
[----:B-----5:R5:W-:Y:S04]  /*fcc0*/  STL [R1+0x2c], R3 ;  /* 0x00002c0301007387 */ /* 0x020be80000100800 */
[----:B-----5:R-:W5:Y:S04]  /*fcd0*/  LDL.LU R3, [R1+0x420] ;  /* 0x0004200001037983 */ /* 0x020f680000300800 */
[----:B-1----:R-:W4:Y:S04]  /*fce0*/  LDL.LU R4, [R1+0x410] ;  /* 0x0004100001047983 */ /* 0x002f280000300800 */
[----:B------:R1:W-:Y:S04]  /*fcf0*/  STL [R1+0x24], R5 ;  /* 0x0000240501007387 */ /* 0x0003e80000100800 */
[----:B-1----:R-:W4:Y:S04]  /*fd00*/  LDL.LU R5, [R1+0x3f8] ;  /* 0x0003f80001057983 */ /* 0x002f280000300800 */
[----:B------:R1:W-:Y:S04]  /*fd10*/  STL [R1+0x1c], R2 ;  /* 0x00001c0201007387 */ /* 0x0003e80000100800 */
[----:B-1----:R-:W4:Y:S04]  /*fd20*/  LDL.LU R2, [R1+0x3e0] ;  /* 0x0003e00001027983 */ /* 0x002f280000300800 */
[----:B------:R-:W-:Y:S04]  /*fd30*/  STL [R1+0x14], R7 ;  /* 0x0000140701007387 */ /* 0x000fe80000100800 */
[----:B------:R-:W4:Y:S04]  /*fd40*/  LDL.LU R14, [R1+0x3c8] ;  /* 0x0003c800010e7983 */ /* 0x000f280000300800 */
[----:B------:R1:W-:Y:S04]  /*fd50*/  STL [R1+0xc], R6 ;  /* 0x00000c0601007387 */ /* 0x0003e80000100800 */
[----:B------:R-:W-:Y:S04]  /*fd60*/  STL [R1+0x18fc], R25 ;  /* 0x0018fc1901007387 */ /* 0x000fe80000100800 */
[----:B------:R0:W-:Y:S04]  /*fd70*/  STL [R1+0x4], R0 ;  /* 0x0000040001007387 */ /* 0x0001e80000100800 */
[----:B-1----:R-:W4:Y:S04]  /*fd80*/  LDL.LU R6, [R1+0x3b0] ;  /* 0x0003b00001067983 */ /* 0x002f280000300800 */
[----:B------:R-:W4:Y:S04]  /*fd90*/  LDL.LU R7, [R1+0x398] ;  /* 0x0003980001077983 */ /* 0x000f280000300800 */
[----:B------:R-:W4:Y:S04]  /*fda0*/  LDL.LU R8, [R1+0x380] ;  /* 0x0003800001087983 */ /* 0x000f280000300800 */
[----:B------:R-:W4:Y:S04]  /*fdb0*/  LDL.LU R9, [R1+0x368] ;  /* 0x0003680001097983 */ /* 0x000f280000300800 */
[----:B------:R-:W4:Y:S04]  /*fdc0*/  LDL.LU R10, [R1+0x350] ;  /* 0x00035000010a7983 */ /* 0x000f280000300800 */
[----:B0-----:R-:W4:Y:S04]  /*fdd0*/  LDL.LU R0, [R1+0x338] ;  /* 0x0003380001007983 */ /* 0x001f280000300800 */
[----:B------:R-:W4:Y:S04]  /*fde0*/  LDL.LU R11, [R1+0x324] ;  /* 0x00032400010b7983 */ /* 0x000f280000300800 */
[----:B------:R-:W4:Y:S04]  /*fdf0*/  LDL.LU R15, [R1+0x318] ;  /* 0x00031800010f7983 */ /* 0x000f280000300800 */
[----:B------:R-:W4:Y:S04]  /*fe00*/  LDL.LU R17, [R1+0x30c] ;  /* 0x00030c0001117983 */ /* 0x000f280000300800 */
[----:B------:R-:W-:Y:S04]  /*fe10*/  STL [R1+0x1900], R26 ;  /* 0x0019001a01007387 */ /* 0x000fe80000100800 */
[----:B------:R-:W4:Y:S04]  /*fe20*/  LDL.LU R12, [R1+0x300] ;  /* 0x00030000010c7983 */ /* 0x000f280000300800 */
[----:B------:R-:W4:Y:S04]  /*fe30*/  LDL.LU R13, [R1+0x2f4] ;  /* 0x0002f400010d7983 */ /* 0x000f280000300800 */
[----:B------:R-:W4:Y:S04]  /*fe40*/  LDL.LU R18, [R1+0x2e8] ;  /* 0x0002e80001127983 */ /* 0x000f280000300800 */
[----:B--2---:R0:W-:Y:S04]  /*fe50*/  STL [R1+0x1904], R27 ;  /* 0x0019041b01007387 */ /* 0x0041e80000100800 */
[----:B0-----:R-:W2:Y:S01]  /*fe60*/  LDL.LU.64 R26, [R1+0x698] ;  /* 0x00069800011a7983 */ /* 0x001ea20000300a00 */
[----:B------:R-:W-:-:S05]  /*fe70*/  LOP3.LUT R16, R28, 0x30, RZ, 0x3c, !PT ;  /* 0x000000301c107812 */ /* 0x000fca00078e3cff */
[----:B---3--:R-:W-:Y:S04]  /*fe80*/  STS.U16 [R16+0x4300], R24 ;  /* 0x0043001810007388 */ /* 0x008fe80000000400 */
[----:B--2---:R-:W2:Y:S04]  /*fe90*/  LDG.E.U16 R28, [R26.64] ;  /* 0x000000061a1c7981 */ /* 0x004ea8000c1e1500 */
[----:B----4-:R-:W-:Y:S04]  /*fea0*/  STS.U16 [R16+0x4b00], R23 ;  /* 0x004b001710007388 */ /* 0x010fe80000000400 */
[----:B------:R-:W-:Y:S04]  /*feb0*/  STS.U16 [R16+0x5300], R22 ;  /* 0x0053001610007388 */ /* 0x000fe80000000400 */
[----:B------:R-:W-:Y:S04]  /*fec0*/  STS.U16 [R16+0x5b00], R21 ;  /* 0x005b001510007388 */ /* 0x000fe80000000400 */
[----:B------:R-:W-:Y:S04]  /*fed0*/  STS.U16 [R16+0x6300], R20 ;  /* 0x0063001410007388 */ /* 0x000fe80000000400 */
[----:B------:R-:W-:Y:S04]  /*fee0*/  STS.U16 [R16+0x6b00], R19 ;  /* 0x006b001310007388 */ /* 0x000fe80000000400 */
[----:B------:R-:W-:Y:S04]  /*fef0*/  STS.U16 [R16+0x7300], R29 ;  /* 0x0073001d10007388 */ /* 0x000fe80000000400 */
[----:B-----5:R-:W-:Y:S04]  /*ff00*/  STS.U16 [R16+0x7b00], R3 ;  /* 0x007b000310007388 */ /* 0x020fe80000000400 */
[----:B------:R-:W-:Y:S04]  /*ff10*/  STS.U16 [R16+0x8300], R4 ;  /* 0x0083000410007388 */ /* 0x000fe80000000400 */
[----:B------:R-:W-:Y:S04]  /*ff20*/  STS.U16 [R16+0x8b00], R5 ;  /* 0x008b000510007388 */ /* 0x000fe80000000400 */
[----:B------:R-:W-:Y:S04]  /*ff30*/  STS.U16 [R16+0x9300], R2 ;  /* 0x0093000210007388 */ /* 0x000fe80000000400 */
[----:B------:R0:W-:Y:S04]  /*ff40*/  STS.U16 [R16+0x9b00], R14 ;  /* 0x009b000e10007388 */ /* 0x0001e80000000400 */
[----:B------:R-:W-:Y:S04]  /*ff50*/  STS.U16 [R16+0xa300], R6 ;  /* 0x00a3000610007388 */ /* 0x000fe80000000400 */
[----:B------:R-:W-:Y:S04]  /*ff60*/  STS.U16 [R16+0xab00], R7 ;  /* 0x00ab000710007388 */ /* 0x000fe80000000400 */
[----:B------:R-:W-:Y:S04]  /*ff70*/  STS.U16 [R16+0xb300], R8 ;  /* 0x00b3000810007388 */ /* 0x000fe80000000400 */
[----:B------:R-:W-:Y:S04]  /*ff80*/  STS.U16 [R16+0xbb00], R9 ;  /* 0x00bb000910007388 */ /* 0x000fe80000000400 */
[----:B------:R-:W-:Y:S04]  /*ff90*/  STS.U16 [R16+0xc300], R10 ;  /* 0x00c3000a10007388 */ /* 0x000fe80000000400 */
[----:B------:R1:W-:Y:S04]  /*ffa0*/  STS.U16 [R16+0xcb00], R0 ;  /* 0x00cb000010007388 */ /* 0x0003e80000000400 */
[----:B--2---:R-:W-:Y:S04]  /*ffb0*/  STL [R1+0x1908], R28 ;  /* 0x0019081c01007387 */ /* 0x004fe80000100800 */
[----:B0-----:R-:W2:Y:S04]  /*ffc0*/  LDL.LU R14, [R1+0x2dc] ;  /* 0x0002dc00010e7983 */ /* 0x001ea80000300800 */
[----:B-1----:R-:W3:Y:S04]  /*ffd0*/  LDL.LU R0, [R1+0x2c8] ;  /* 0x0002c80001007983 */ /* 0x002ee80000300800 */
[----:B------:R-:W-:Y:S04]  /*ffe0*/  STS.U16 [R16+0xd300], R11 ;  /* 0x00d3000b10007388 */ /* 0x000fe80000000400 */
[----:B------:R0:W-:Y:S04]  /*fff0*/  STS.U16 [R16+0xdb00], R15 ;  /* 0x00db000f10007388 */ /* 0x0001e80000000400 */
[----:B------:R1:W-:Y:S04]  /*10000*/  STS.U16 [R16+0xe300], R17 ;  /* 0x00e3001110007388 */ /* 0x0003e80000000400 */
[----:B0-----:R-:W4:Y:S04]  /*10010*/  LDL.LU R15, [R1+0x2c0] ;  /* 0x0002c000010f7983 */ /* 0x001f280000300800 */
[----:B-1----:R-:W5:Y:S04]  /*10020*/  LDL.LU R17, [R1+0x2bc] ;  /* 0x0002bc0001117983 */ /* 0x002f680000300800 */
[----:B------:R-:W5:Y:S04]  /*10030*/  LDL.LU R27, [R1+0x2b8] ;  /* 0x0002b800011b7983 */ /* 0x000f680000300800 */
        /* <DEDUP_REMOVED lines=10> */
[----:B------:R-:W-:Y:S04]  /*100e0*/  STS.U16 [R16+0xeb00], R12 ;  /* 0x00eb000c10007388 */ /* 0x000fe80000000400 */
[----:B------:R-:W5:Y:S04]  /*100f0*/  LDL.LU R4, [R1+0x28c] ;  /* 0x00028c0001047983 */ /* 0x000f680000300800 */
[----:B------:R-:W-:Y:S04]  /*10100*/  STS.U16 [R16+0xf300], R13 ;  /* 0x00f3000d10007388 */ /* 0x000fe80000000400 */
[----:B------:R-:W5:Y:S04]  /*10110*/  LDL.LU R5, [R1+0x288] ;  /* 0x0002880001057983 */ /* 0x000f680000300800 */
[----:B------:R0:W-:Y:S04]  /*10120*/  STS.U16 [R16+0xfb00], R18 ;  /* 0x00fb001210007388 */ /* 0x0001e80000000400 */
[----:B------:R-:W5:Y:S04]  /*10130*/  LDL.LU R2, [R1+0x284] ;  /* 0x0002840001027983 */ /* 0x000f680000300800 */
[----:B0-----:R-:W5:Y:S04]  /*10140*/  LDL.LU R18, [R1+0x280] ;  /* 0x0002800001127983 */ /* 0x001f680000300800 */
        /* <DEDUP_REMOVED lines=8> */
[----:B--2---:R-:W-:Y:S04]  /*101d0*/  STS.U16 [R16+0x10300], R14 ;  /* 0x0103000e10007388 */ /* 0x004fe80000000400 */
[----:B---3--:R0:W-:Y:S04]  /*101e0*/  STS.U16 [R16+0x10b00], R0 ;  /* 0x010b000010007388 */ /* 0x0081e80000000400 */
[----:B0-----:R-:W2:Y:S04]  /*101f0*/  LDL.LU R0, [R1+0x244] ;  /* 0x0002440001007983 */ /* 0x001ea80000300800 */
[----:B------:R-:W3:Y:S04]  /*10200*/  LDL.LU R14, [R1+0x240] ;  /* 0x00024000010e7983 */ /* 0x000ee80000300800 */
[----:B----4-:R0:W-:Y:S04]  /*10210*/  STS.U16 [R16+0x11300], R15 ;  /* 0x0113000f10007388 */ /* 0x0101e80000000400 */
[----:B-----5:R1:W-:Y:S04]  /*10220*/  STS.U16 [R16+0x11b00], R17 ;  /* 0x011b001110007388 */ /* 0x0203e80000000400 */
        /* <DEDUP_REMOVED lines=11> */
[----:B0-----:R-:W4:Y:S04]  /*102e0*/  LDL.LU R15, [R1+0x21c] ;  /* 0x00021c00010f7983 */ /* 0x001f280000300800 */
[----:B------:R-:W-:Y:S04]  /*102f0*/  STS.U16 [R16+0x17b00], R4 ;  /* 0x017b000410007388 */ /* 0x000fe80000000400 */
[----:B-1----:R-:W5:Y:S04]  /*10300*/  LDL.LU R17, [R1+0x218] ;  /* 0x0002180001117983 */ /* 0x002f680000300800 */
[----:B------:R-:W-:Y:S04]  /*10310*/  STS.U16 [R16+0x18300], R5 ;  /* 0x0183000510007388 */ /* 0x000fe80000000400 */
[----:B------:R-:W-:Y:S04]  /*10320*/  STS.U16 [R16+0x18b00], R2 ;  /* 0x018b000210007388 */ /* 0x000fe80000000400 */
[----:B------:R0:W-:Y:S04]  /*10330*/  STS.U16 [R16+0x19300], R18 ;  /* 0x0193001210007388 */ /* 0x0001e80000000400 */
[----:B0-----:R-:W0:Y:S04]  /*10340*/  S2R R18, SR_TID.X ;  /* 0x0000000000127919 */ /* 0x001e280000002100 */
[----:B------:R-:W-:Y:S04]  /*10350*/  STS.U16 [R16+0x19b00], R6 ;  /* 0x019b000610007388 */ /* 0x000fe80000000400 */
[----:B------:R1:W-:Y:S04]  /*10360*/  STS.U16 [R16+0x1a300], R7 ;  /* 0x01a3000710007388 */ /* 0x0003e80000000400 */
[----:B------:R-:W-:Y:S04]  /*10370*/  STS.U16 [R16+0x1ab00], R8 ;  /* 0x01ab000810007388 */ /* 0x000fe80000000400 */
[----:B------:R-:W-:Y:S04]  /*10380*/  STS.U16 [R16+0x1b300], R9 ;  /* 0x01b3000910007388 */ /* 0x000fe80000000400 */
[----:B------:R-:W-:Y:S01]  /*10390*/  STS.U16 [R16+0x1bb00], R10 ;  /* 0x01bb000a10007388 */ /* 0x000fe20000000400 */
[----:B0-----:R-:W-:-:S03]  /*103a0*/  LOP3.LUT R18, R18, 0x7f, RZ, 0xc0, !PT ;  /* 0x0000007f12127812 */ /* 0x001fc600078ec0ff */
[----:B------:R-:W-:Y:S01]  /*103b0*/  STS.U16 [R16+0x1c300], R11 ;  /* 0x01c3000b10007388 */ /* 0x000fe20000000400 */
[----:B-1----:R-:W-:-:S03]  /*103c0*/  SHF.L.U32 R7, R18, 0x1, RZ ;  /* 0x0000000112077819 */ /* 0x002fc600000006ff */
[----:B------:R-:W-:Y:S04]  /*103d0*/  STS.U16 [R16+0x1cb00], R12 ;  /* 0x01cb000c10007388 */ /* 0x000fe80000000400 */
[----:B------:R-:W-:Y:S04]  /*103e0*/  STS.U16 [R16+0x1d300], R13 ;  /* 0x01d3000d10007388 */ /* 0x000fe80000000400 */
[----:B------:R-:W-:Y:S04]  /*103f0*/  STL [R1+0x1984], R7 ;  /* 0x0019840701007387 */ /* 0x000fe80000100800 */
[----:B--2---:R0:W-:Y:S02]  /*10400*/  STS.U16 [R16+0x1db00], R0 ;  /* 0x01db000010007388 */ /* 0x0041e40000000400 */
[----:B0-----:R-:W-:-:S02]  /*10410*/  LOP3.LUT R0, R7, 0x40, RZ, 0x3c, !PT ;  /* 0x0000004007007812 */ /* 0x001fc400078e3cff */
[----:B------:R-:W2:Y:S04]  /*10420*/  LDL.LU R7, [R1+0x7c4] ;  /* 0x0007c40001077983 */ /* 0x000ea80000300800 */
[----:B--2---:R0:W-:Y:S04]  /*10430*/  STL [R1+0x1990], R7 ;  /* 0x0019900701007387 */ /* 0x0041e80000100800 */
[----:B0-----:R-:W2:Y:S04]  /*10440*/  LDL.LU R7, [R1+0x4a0] ;  /* 0x0004a00001077983 */ /* 0x001ea80000300800 */
[----:B--2---:R0:W-:Y:S04]  /*10450*/  STL [R1+0x1994], R7 ;  /* 0x0019940701007387 */ /* 0x0041e80000100800 */
[----:B0-----:R-:W2:Y:S04]  /*10460*/  LDL.LU R7, [R1+0x204] ;  /* 0x0002040001077983 */ /* 0x001ea80000300800 */
[----:B------:R-:W2:Y:S04]  /*10470*/  LDL.LU R28, [R1+0x808] ;  /* 0x00080800011c7983 */ /* 0x000ea80000300800 */
[----:B---3--:R-:W-:Y:S04]  /*10480*/  STS.U16 [R16+0x1e300], R14 ;  /* 0x01e3000e10007388 */ /* 0x008fe80000000400 */
[----:B----4-:R-:W-:Y:S04]  /*10490*/  STS.U16 [R16+0x1eb00], R15 ;  /* 0x01eb000f10007388 */ /* 0x010fe80000000400 */
[----:B-----5:R0:W-:Y:S01]  /*104a0*/  STS.U16 [R16+0x1f300], R17 ;  /* 0x01f3001110007388 */ /* 0x0201e20000000400 */
[----:B------:R-:W-:-:S03]  /*104b0*/  IMAD.SHL.U32 R18, R18, 0x2, RZ ;  /* 0x0000000212127824 */ /* 0x000fc600078e00ff */
[----:B--2---:R1:W-:Y:S04]  /*104c0*/  STL [R1+0x1998], R28 ;  /* 0x0019981c01007387 */ /* 0x0043e80000100800 */
[----:B------:R-:W2:Y:S04]  /*104d0*/  LDL.LU R27, [R1+0x778] ;  /* 0x00077800011b7983 */ /* 0x000ea80000300800 */
[----:B------:R-:W3:Y:S04]  /*104e0*/  LDL.LU R26, [R1+0x82c] ;  /* 0x00082c00011a7983 */ /* 0x000ee80000300800 */
[----:B------:R-:W4:Y:S04]  /*104f0*/  LDL.LU R25, [R1+0x7ec] ;  /* 0x0007ec0001197983 */ /* 0x000f280000300800 */
[----:B0-----:R-:W5:Y:S04]  /*10500*/  LDL.LU R17, [R1+0x7a8] ;  /* 0x0007a80001117983 */ /* 0x001f680000300800 */
[----:B------:R-:W2:Y:S04]  /*10510*/  LDL.LU R24, [R1+0x758] ;  /* 0x0007580001187983 */ /* 0x000ea80000300800 */
        /* <DEDUP_REMOVED lines=11> */
[----:B------:R-:W2:Y:S01]  /*105d0*/  LDL.LU R8, [R1+0x810] ;  /* 0x0008100001087983 */ /* 0x000ea20000300800 */
[----:B-1----:R-:W-:-:S03]  /*105e0*/  LOP3.LUT R28, R18, 0x30, RZ, 0x3c, !PT ;  /* 0x00000030121c7812 */ /* 0x002fc600078e3cff */
        /* <DEDUP_REMOVED lines=9> */
[----:B------:R0:W-:Y:S04]  /*10680*/  STS.U16 [R28+0x1fb00], R7 ;  /* 0x01fb00071c007388 */ /* 0x0001e80000000400 */
[----:B0-----:R-:W2:Y:S04]  /*10690*/  LDL.LU R28, [R1+0x1998] ;  /* 0x00199800011c7983 */ /* 0x001ea80000300800 */
[----:B------:R-:W2:Y:S04]  /*106a0*/  LDL.LU R7, [R1+0x1994] ;  /* 0x0019940001077983 */ /* 0x000ea80000300800 */
[----:B--2---:R0:W-:Y:S04]  /*106b0*/  STS.U16 [R0+0x400], R7 ;  /* 0x0004000700007388 */ /* 0x0041e80000000400 */
[----:B0-----:R-:W2:Y:S04]  /*106c0*/  LDL.LU R7, [R1+0x1990] ;  /* 0x0019900001077983 */ /* 0x001ea80000300800 */
[----:B--2---:R-:W-:Y:S04]  /*106d0*/  STS.U16 [R0+0xc00], R7 ;  /* 0x000c000700007388 */ /* 0x004fe80000000400 */
[----:B------:R-:W-:Y:S04]  /*106e0*/  STS.U16 [R0+0x1400], R28 ;  /* 0x0014001c00007388 */ /* 0x000fe80000000400 */
[----:B------:R-:W-:Y:S04]  /*106f0*/  STS.U16 [R0+0x1c00], R27 ;  /* 0x001c001b00007388 */ /* 0x000fe80000000400 */
[----:B---3--:R-:W-:Y:S04]  /*10700*/  STS.U16 [R0+0x2400], R26 ;  /* 0x0024001a00007388 */ /* 0x008fe80000000400 */
[----:B----4-:R-:W-:Y:S04]  /*10710*/  STS.U16 [R0+0x2c00], R25 ;  /* 0x002c001900007388 */ /* 0x010fe80000000400 */
[----:B-----5:R0:W-:Y:S04]  /*10720*/  STS.U16 [R0+0x3400], R17 ;  /* 0x0034001100007388 */ /* 0x0201e80000000400 */
[----:B0-----:R-:W2:Y:S04]  /*10730*/  LDL.LU R17, [R1+0x764] ;  /* 0x0007640001117983 */ /* 0x001ea80000300800 */
[----:B------:R-:W3:Y:S04]  /*10740*/  LDL.LU R7, [R1+0x2d8] ;  /* 0x0002d80001077983 */ /* 0x000ee80000300800 */
[----:B---3--:R0:W-:Y:S04]  /*10750*/  STL [R1+0x1988], R7 ;  /* 0x0019880701007387 */ /* 0x0081e80000100800 */
[----:B0-----:R-:W3:Y:S04]  /*10760*/  LDL.LU R7, [R1+0x734] ;  /* 0x0007340001077983 */ /* 0x001ee80000300800 */
        /* <DEDUP_REMOVED lines=23> */
[----:B------:R-:W4:Y:S04]  /*108e0*/  LDL.LU R28, [R1+0x2c4] ;  /* 0x0002c400011c7983 */ /* 0x000f280000300800 */
[----:B------:R0:W-:Y:S04]  /*108f0*/  STS.U16 [R0+0xe400], R18 ;  /* 0x00e4001200007388 */ /* 0x0001e80000000400 */
[----:B------:R-:W5:Y:S04]  /*10900*/  LDL.LU R27, [R1+0x1d4] ;  /* 0x0001d400011b7983 */ /* 0x000f680000300800 */
[----:B0-----:R-:W4:Y:S04]  /*10910*/  LDL.LU R18, [R1+0x1d0] ;  /* 0x0001d00001127983 */ /* 0x001f280000300800 */
        /* <DEDUP_REMOVED lines=22> */
[----:B--2---:R0:W-:Y:S04]  /*10a80*/  STS.U16 [R0+0xec00], R17 ;  /* 0x00ec001100007388 */ /* 0x0041e80000000400 */
[----:B------:R-:W2:Y:S04]  /*10a90*/  LDL.LU R16, [R1+0x12c] ;  /* 0x00012c0001107983 */ /* 0x000ea80000300800 */
[----:B0-----:R-:W2:Y:S04]  /*10aa0*/  LDL.LU R17, [R1+0x128] ;  /* 0x0001280001117983 */ /* 0x001ea80000300800 */
[----:B---3--:R0:W-:Y:S04]  /*10ab0*/  STS.U16 [R0+0xf400], R7 ;  /* 0x00f4000700007388 */ /* 0x0081e80000000400 */
[----:B0-----:R-:W3:Y:S04]  /*10ac0*/  LDL.LU R7, [R1+0x198c] ;  /* 0x00198c0001077983 */ /* 0x001ee80000300800 */
[----:B---3--:R0:W-:Y:S04]  /*10ad0*/  STS.U16 [R0+0xfc00], R7 ;  /* 0x00fc000700007388 */ /* 0x0081e80000000400 */
[----:B0-----:R-:W3:Y:S04]  /*10ae0*/  LDL.LU R7, [R1+0x1988] ;  /* 0x0019880001077983 */ /* 0x001ee80000300800 */
[----:B---3--:R0:W-:Y:S01]  /*10af0*/  STS.U16 [R0+0x10400], R7 ;  /* 0x0104000700007388 */ /* 0x0081e20000000400 */
[----:B----4-:R-:W-:Y:S02]  /*10b00*/  STS.U16 [R0+0x10c00], R28 ;  /* 0x010c001c00007388 */ /* 0x010fe40000000400 */
[----:B-----5:R-:W-:Y:S02]  /*10b10*/  STS.U16 [R0+0x11400], R27 ;  /* 0x0114001b00007388 */ /* 0x020fe40000000400 */
[----:B------:R1:W-:Y:S01]  /*10b20*/  STS.U16 [R0+0x11c00], R18 ;  /* 0x011c001200007388 */ /* 0x0003e20000000400 */
[----:B0-----:R-:W3:Y:S01]  /*10b30*/  LDL.LU R7, [R1+0x1984] ;  /* 0x0019840001077983 */ /* 0x001ee20000300800 */
[----:B-1----:R-:W4:Y:S02]  /*10b40*/  LDL.LU R18, [R1+0x124] ;  /* 0x0001240001127983 */ /* 0x002f240000300800 */
[----:B------:R-:W5:Y:S02]  /*10b50*/  LDL.LU R28, [R1+0x110] ;  /* 0x00011000011c7983 */ /* 0x000f640000300800 */
[----:B-----5:R0:W-:Y:S04]  /*10b60*/  STL [R1+0x197c], R28 ;  /* 0x00197c1c01007387 */ /* 0x0201e80000100800 */
[----:B0-----:R-:W5:Y:S04]  /*10b70*/  LDL.LU R28, [R1+0x114] ;  /* 0x00011400011c7983 */ /* 0x001f680000300800 */
[----:B-----5:R0:W-:Y:S04]  /*10b80*/  STL [R1+0x1980], R28 ;  /* 0x0019801c01007387 */ /* 0x0201e80000100800 */
[----:B0-----:R-:W5:Y:S01]  /*10b90*/  LDL.LU R28, [R1+0x120] ;  /* 0x00012000011c7983 */ /* 0x001f620000300800 */
[----:B------:R-:W3:Y:S03]  /*10ba0*/  LDL.LU R27, [R1+0x80c] ;  /* 0x00080c00011b7983 */ /* 0x000ee60000300800 */
[----:B------:R0:W-:Y:S01]  /*10bb0*/  STS.U16 [R0+0x12400], R26 ;  /* 0x0124001a00007388 */ /* 0x0001e20000000400 */
[----:B------:R1:W-:Y:S02]  /*10bc0*/  STS.U16 [R0+0x12c00], R25 ;  /* 0x012c001900007388 */ /* 0x0003e40000000400 */
[----:B------:R0:W-:Y:S02]  /*10bd0*/  STS.U16 [R0+0x13400], R24 ;  /* 0x0134001800007388 */ /* 0x0001e40000000400 */
[----:B------:R0:W-:Y:S01]  /*10be0*/  STS.U16 [R0+0x13c00], R23 ;  /* 0x013c001700007388 */ /* 0x0001e20000000400 */
        /* <DEDUP_REMOVED lines=16> */
[----:B------:R-:W-:Y:S01]  /*10cf0*/  STS.U16 [R0+0x1c400], R14 ;  /* 0x01c4000e00007388 */ /* 0x000fe20000000400 */
[----:B------:R-:W-:Y:S02]  /*10d00*/  STS.U16 [R0+0x1cc00], R15 ;  /* 0x01cc000f00007388 */ /* 0x000fe40000000400 */
[----:B--2---:R-:W-:Y:S02]  /*10d10*/  STS.U16 [R0+0x1d400], R16 ;  /* 0x01d4001000007388 */ /* 0x004fe40000000400 */
[----:B------:R-:W-:Y:S01]  /*10d20*/  STS.U16 [R0+0x1dc00], R17 ;  /* 0x01dc001100007388 */ /* 0x000fe20000000400 */
[----:B----4-:R-:W-:Y:S04]  /*10d30*/  STS.U16 [R0+0x1e400], R18 ;  /* 0x01e4001200007388 */ /* 0x010fe80000000400 */
[----:B---3--:R2:W-:Y:S01]  /*10d40*/  STL [R1+0x1978], R27 ;  /* 0x0019781b01007387 */ /* 0x0085e20000100800 */
[----:B0-----:R-:W3:Y:S02]  /*10d50*/  LDL.LU R26, [R1+0x7ac] ;  /* 0x0007ac00011a7983 */ /* 0x001ee40000300800 */
[----:B-1----:R-:W4:Y:S02]  /*10d60*/  LDL.LU R25, [R1+0x800] ;  /* 0x0008000001197983 */ /* 0x002f240000300800 */
[----:B------:R-:W3:Y:S01]  /*10d70*/  LDL.LU R24, [R1+0x770] ;  /* 0x0007700001187983 */ /* 0x000ee20000300800 */
[----:B------:R-:W3:Y:S01]  /*10d80*/  LDL.LU R23, [R1+0x828] ;  /* 0x0008280001177983 */ /* 0x000ee20000300800 */
[----:B------:R-:W3:Y:S02]  /*10d90*/  LDL.LU R22, [R1+0x7e8] ;  /* 0x0007e80001167983 */ /* 0x000ee40000300800 */
[----:B------:R-:W3:Y:S02]  /*10da0*/  LDL.LU R21, [R1+0x7a4] ;  /* 0x0007a40001157983 */ /* 0x000ee40000300800 */
        /* <DEDUP_REMOVED lines=14> */
[C---:B--2---:R-:W-:Y:S01]  /*10e90*/  LOP3.LUT R27, R7.reuse, 0x40, RZ, 0x3c, !PT ;  /* 0x00000040071b7812 */ /* 0x044fe200078e3cff */
[----:B------:R-:W2:Y:S02]  /*10ea0*/  LDL.LU R14, [R1+0x70c] ;  /* 0x00070c00010e7983 */ /* 0x000ea40000300800 */
[----:B------:R-:W2:Y:S01]  /*10eb0*/  LDL.LU R15, [R1+0x708] ;  /* 0x00070800010f7983 */ /* 0x000ea20000300800 */
[----:B------:R-:W2:Y:S01]  /*10ec0*/  LDL.LU R0, [R1+0x704] ;  /* 0x0007040001007983 */ /* 0x000ea20000300800 */
[----:B------:R-:W2:Y:S02]  /*10ed0*/  LDL.LU R17, [R1+0x700] ;  /* 0x0007000001117983 */ /* 0x000ea40000300800 */
[----:B------:R-:W2:Y:S01]  /*10ee0*/  LDL.LU R18, [R1+0x6f8] ;  /* 0x0006f80001127983 */ /* 0x000ea20000300800 */
[----:B-----5:R0:W-:Y:S04]  /*10ef0*/  STS.U16 [R27+0x1ec00], R28 ;  /* 0x01ec001c1b007388 */ /* 0x0201e80000000400 */
[----:B0-----:R-:W5:Y:S04]  /*10f00*/  LDL.LU R28, [R1+0x1980] ;  /* 0x00198000011c7983 */ /* 0x001f680000300800 */
[----:B-----5:R0:W-:Y:S04]  /*10f10*/  STS.U16 [R27+0x1f400], R28 ;  /* 0x01f4001c1b007388 */ /* 0x0201e80000000400 */
[----:B0-----:R-:W5:Y:S01]  /*10f20*/  LDL.LU R28, [R1+0x197c] ;  /* 0x00197c00011c7983 */ /* 0x001f620000300800 */
[----:B------:R-:W-:-:S03]  /*10f30*/  LOP3.LUT R16, R7, 0x50, RZ, 0x3c, !PT ;  /* 0x0000005007107812 */ /* 0x000fc600078e3cff */
[----:B-----5:R0:W-:Y:S04]  /*10f40*/  STS.U16 [R27+0x1fc00], R28 ;  /* 0x01fc001c1b007388 */ /* 0x0201e80000000400 */
[----:B0-----:R-:W5:Y:S01]  /*10f50*/  LDL.LU R27, [R1+0x1978] ;  /* 0x00197800011b7983 */ /* 0x001f620000300800 */
[----:B------:R0:W-:Y:S03]  /*10f60*/  STL [R1+0x1968], R7 ;  /* 0x0019680701007387 */ /* 0x0001e60000100800 */
[----:B0-----:R-:W2:Y:S04]  /*10f70*/  LDL.LU R7, [R1+0x6e8] ;  /* 0x0006e80001077983 */ /* 0x001ea80000300800 */
[----:B--2---:R0:W-:Y:S04]  /*10f80*/  STL [R1+0x196c], R7 ;  /* 0x00196c0701007387 */ /* 0x0041e80000100800 */
[----:B0-----:R-:W2:Y:S04]  /*10f90*/  LDL.LU R7, [R1+0x6ec] ;  /* 0x0006ec0001077983 */ /* 0x001ea80000300800 */
[----:B--2---:R0:W-:Y:S04]  /*10fa0*/  STL [R1+0x1970], R7 ;  /* 0x0019700701007387 */ /* 0x0041e80000100800 */
[----:B0-----:R-:W2:Y:S04]  /*10fb0*/  LDL.LU R7, [R1+0x6f0] ;  /* 0x0006f00001077983 */ /* 0x001ea80000300800 */
[----:B-----5:R-:W-:Y:S01]  /*10fc0*/  STS.U16 [R16+0x500], R27 ;  /* 0x0005001b10007388 */ /* 0x020fe20000000400 */
[----:B---3--:R-:W-:Y:S02]  /*10fd0*/  STS.U16 [R16+0xd00], R26 ;  /* 0x000d001a10007388 */ /* 0x008fe40000000400 */
[----:B----4-:R-:W-:Y:S02]  /*10fe0*/  STS.U16 [R16+0x1500], R25 ;  /* 0x0015001910007388 */ /* 0x010fe40000000400 */
[----:B------:R-:W-:Y:S01]  /*10ff0*/  STS.U16 [R16+0x1d00], R24 ;  /* 0x001d001810007388 */ /* 0x000fe20000000400 */
[----:B------:R-:W-:Y:S01]  /*11000*/  STS.U16 [R16+0x2500], R23 ;  /* 0x0025001710007388 */ /* 0x000fe20000000400 */
[----:B------:R-:W-:Y:S02]  /*11010*/  STS.U16 [R16+0x2d00], R22 ;  /* 0x002d001610007388 */ /* 0x000fe40000000400 */
[----:B------:R-:W-:Y:S02]  /*11020*/  STS.U16 [R16+0x3500], R21 ;  /* 0x0035001510007388 */ /* 0x000fe40000000400 */
        /* <DEDUP_REMOVED lines=15> */
[----:B------:R-:W-:Y:S01]  /*11120*/  STS.U16 [R16+0xb500], R15 ;  /* 0x00b5000f10007388 */ /* 0x000fe20000000400 */
[----:B--2---:R0:W-:Y:S04]  /*11130*/  STL [R1+0x1974], R7 ;  /* 0x0019740701007387 */ /* 0x0041e80000100800 */
[----:B0-----:R-:W2:Y:S01]  /*11140*/  LDL.LU R7, [R1+0x6f4] ;  /* 0x0006f40001077983 */ /* 0x001ea20000300800 */
[----:B------:R-:W3:Y:S02]  /*11150*/  LDL.LU R13, [R1+0x6e4] ;  /* 0x0006e400010d7983 */ /* 0x000ee40000300800 */
[----:B------:R-:W4:Y:S02]  /*11160*/  LDL.LU R14, [R1+0x6e0] ;  /* 0x0006e000010e7983 */ /* 0x000f240000300800 */
[----:B------:R0:W-:Y:S01]  /*11170*/  STS.U16 [R16+0xbd00], R0 ;  /* 0x00bd000010007388 */ /* 0x0001e20000000400 */
[----:B------:R-:W5:Y:S04]  /*11180*/  LDL.LU R15, [R1+0x2d4] ;  /* 0x0002d400010f7983 */ /* 0x000f680000300800 */
[----:B------:R1:W-:Y:S01]  /*11190*/  STS.U16 [R16+0xc500], R17 ;  /* 0x00c5001110007388 */ /* 0x0003e20000000400 */
[----:B------:R1:W-:Y:S03]  /*111a0*/  STS.U16 [R16+0xcd00], R18 ;  /* 0x00cd001210007388 */ /* 0x0003e60000000400 */
[----:B0-----:R-:W3:Y:S01]  /*111b0*/  LDL.LU R0, [R1+0x200] ;  /* 0x0002000001007983 */ /* 0x001ee20000300800 */
[----:B-1----:R-:W3:Y:S02]  /*111c0*/  LDL.LU R17, [R1+0x10c] ;  /* 0x00010c0001117983 */ /* 0x002ee40000300800 */
        /* <DEDUP_REMOVED lines=22> */
[----:B--2---:R0:W-:Y:S04]  /*11330*/  STS.U16 [R16+0xd500], R7 ;  /* 0x00d5000710007388 */ /* 0x0041e80000000400 */
[----:B0-----:R-:W2:Y:S04]  /*11340*/  LDL.LU R7, [R1+0x1974] ;  /* 0x0019740001077983 */ /* 0x001ea80000300800 */
[----:B--2---:R0:W-:Y:S04]  /*11350*/  STS.U16 [R16+0xdd00], R7 ;  /* 0x00dd000710007388 */ /* 0x0041e80000000400 */
[----:B0-----:R-:W2:Y:S04]  /*11360*/  LDL.LU R7, [R1+0x1970] ;  /* 0x0019700001077983 */ /* 0x001ea80000300800 */
[----:B--2---:R0:W-:Y:S04]  /*11370*/  STS.U16 [R16+0xe500], R7 ;  /* 0x00e5000710007388 */ /* 0x0041e80000000400 */
[----:B0-----:R-:W2:Y:S04]  /*11380*/  LDL.LU R7, [R1+0x196c] ;  /* 0x00196c0001077983 */ /* 0x001ea80000300800 */
[----:B--2---:R0:W-:Y:S01]  /*11390*/  STS.U16 [R16+0xed00], R7 ;  /* 0x00ed000710007388 */ /* 0x0041e20000000400 */
[----:B---3--:R1:W-:Y:S02]  /*113a0*/  STS.U16 [R16+0xf500], R13 ;  /* 0x00f5000d10007388 */ /* 0x0083e40000000400 */
[----:B----4-:R2:W-:Y:S02]  /*113b0*/  STS.U16 [R16+0xfd00], R14 ;  /* 0x00fd000e10007388 */ /* 0x0105e40000000400 */
[----:B-----5:R3:W-:Y:S01]  /*113c0*/  STS.U16 [R16+0x10500], R15 ;  /* 0x0105000f10007388 */ /* 0x0207e20000000400 */
[----:B------:R4:W-:Y:S01]  /*113d0*/  STS.U16 [R16+0x10d00], R0 ;  /* 0x010d000010007388 */ /* 0x0009e20000000400 */
[----:B------:R4:W-:Y:S03]  /*113e0*/  STS.U16 [R16+0x11500], R17 ;  /* 0x0115001110007388 */ /* 0x0009e60000000400 */
[----:B0-----:R-:W5:Y:S01]  /*113f0*/  LDL.LU R7, [R1+0x1968] ;  /* 0x0019680001077983 */ /* 0x001f620000300800 */
[----:B-1----:R-:W5:Y:S02]  /*11400*/  LDL.LU R13, [R1+0x1964] ;  /* 0x00196400010d7983 */ /* 0x002f640000300800 */
[----:B--2---:R-:W2:Y:S02]  /*11410*/  LDL.LU R14, [R1+0x1960] ;  /* 0x00196000010e7983 */ /* 0x004ea40000300800 */
[----:B---3--:R-:W3:Y:S01]  /*11420*/  LDL.LU R15, [R1+0x195c] ;  /* 0x00195c00010f7983 */ /* 0x008ee20000300800 */
[----:B----4-:R-:W4:Y:S01]  /*11430*/  LDL.LU R0, [R1+0x1958] ;  /* 0x0019580001007983 */ /* 0x010f220000300800 */
[----:B------:R-:W2:Y:S03]  /*11440*/  LDL.LU R17, [R1+0x1954] ;  /* 0x0019540001117983 */ /* 0x000ea60000300800 */
[----:B------:R0:W-:Y:S04]  /*11450*/  STS.U16 [R16+0x11d00], R18 ;  /* 0x011d001210007388 */ /* 0x0001e80000000400 */
[----:B0-----:R-:W2:Y:S01]  /*11460*/  LDL.LU R18, [R1+0x1950] ;  /* 0x0019500001127983 */ /* 0x001ea20000300800 */
[----:B------:R0:W-:Y:S02]  /*11470*/  STS.U16 [R16+0x12500], R28 ;  /* 0x0125001c10007388 */ /* 0x0001e40000000400 */
[----:B------:R1:W-:Y:S02]  /*11480*/  STS.U16 [R16+0x12d00], R27 ;  /* 0x012d001b10007388 */ /* 0x0003e40000000400 */
[----:B------:R1:W-:Y:S01]  /*11490*/  STS.U16 [R16+0x13500], R26 ;  /* 0x0135001a10007388 */ /* 0x0003e20000000400 */
[----:B------:R1:W-:Y:S01]  /*114a0*/  STS.U16 [R16+0x13d00], R25 ;  /* 0x013d001910007388 */ /* 0x0003e20000000400 */
[----:B------:R1:W-:Y:S02]  /*114b0*/  STS.U16 [R16+0x14500], R24 ;  /* 0x0145001810007388 */ /* 0x0003e40000000400 */
[----:B------:R1:W-:Y:S01]  /*114c0*/  STS.U16 [R16+0x14d00], R23 ;  /* 0x014d001710007388 */ /* 0x0003e20000000400 */
[----:B0-----:R-:W3:Y:S01]  /*114d0*/  LDL.LU R28, [R1+0x77c] ;  /* 0x00077c00011c7983 */ /* 0x001ee20000300800 */
[----:B-1----:R-:W3:Y:S03]  /*114e0*/  LDL.LU R27, [R1+0x7f0] ;  /* 0x0007f000011b7983 */ /* 0x002ee60000300800 */
[----:B------:R-:W3:Y:S01]  /*114f0*/  LDL.LU R26, [R1+0x75c] ;  /* 0x00075c00011a7983 */ /* 0x000ee20000300800 */
[----:B------:R-:W3:Y:S03]  /*11500*/  LDL.LU R25, [R1+0x820] ;  /* 0x0008200001197983 */ /* 0x000ee60000300800 */
[----:B------:R-:W3:Y:S04]  /*11510*/  LDL.LU R24, [R1+0x7dc] ;  /* 0x0007dc0001187983 */ /* 0x000ee80000300800 */
[----:B------:R0:W-:Y:S01]  /*11520*/  STS.U16 [R16+0x15500], R22 ;  /* 0x0155001610007388 */ /* 0x0001e20000000400 */
[----:B------:R-:W3:Y:S02]  /*11530*/  LDL.LU R23, [R1+0x79c] ;  /* 0x00079c0001177983 */ /* 0x000ee40000300800 */
[----:B------:R1:W-:Y:S02]  /*11540*/  STS.U16 [R16+0x15d00], R21 ;  /* 0x015d001510007388 */ /* 0x0003e40000000400 */
[----:B------:R1:W-:Y:S01]  /*11550*/  STS.U16 [R16+0x16500], R20 ;  /* 0x0165001410007388 */ /* 0x0003e20000000400 */
[----:B------:R1:W-:Y:S01]  /*11560*/  STS.U16 [R16+0x16d00], R19 ;  /* 0x016d001310007388 */ /* 0x0003e20000000400 */
[----:B------:R1:W-:Y:S02]  /*11570*/  STS.U16 [R16+0x17500], R29 ;  /* 0x0175001d10007388 */ /* 0x0003e40000000400 */
[----:B------:R1:W-:Y:S01]  /*11580*/  STS.U16 [R16+0x17d00], R3 ;  /* 0x017d000310007388 */ /* 0x0003e20000000400 */
[----:B0-----:R-:W3:Y:S01]  /*11590*/  LDL.LU R22, [R1+0x748] ;  /* 0x0007480001167983 */ /* 0x001ee20000300800 */
[----:B-1----:R-:W3:Y:S03]  /*115a0*/  LDL.LU R21, [R1+0x834] ;  /* 0x0008340001157983 */ /* 0x002ee60000300800 */
[----:B------:R-:W3:Y:S04]  /*115b0*/  LDL.LU R20, [R1+0x814] ;  /* 0x0008140001147983 */ /* 0x000ee80000300800 */
[----:B------:R-:W3:Y:S01]  /*115c0*/  LDL.LU R19, [R1+0x7f8] ;  /* 0x0007f80001137983 */ /* 0x000ee20000300800 */
[----:B------:R-:W3:Y:S02]  /*115d0*/  LDL.LU R29, [R1+0x7d0] ;  /* 0x0007d000011d7983 */ /* 0x000ee40000300800 */
[----:B------:R0:W-:Y:S02]  /*115e0*/  STS.U16 [R16+0x18500], R4 ;  /* 0x0185000410007388 */ /* 0x0001e40000000400 */
[----:B------:R-:W3:Y:S01]  /*115f0*/  LDL.LU R3, [R1+0x7b8] ;  /* 0x0007b80001037983 */ /* 0x000ee20000300800 */
[----:B------:R1:W-:Y:S01]  /*11600*/  STS.U16 [R16+0x18d00], R5 ;  /* 0x018d000510007388 */ /* 0x0003e20000000400 */
[----:B------:R1:W-:Y:S02]  /*11610*/  STS.U16 [R16+0x19500], R2 ;  /* 0x0195000210007388 */ /* 0x0003e40000000400 */
[----:B------:R1:W-:Y:S02]  /*11620*/  STS.U16 [R16+0x19d00], R6 ;  /* 0x019d000610007388 */ /* 0x0003e40000000400 */
[----:B------:R1:W-:Y:S01]  /*11630*/  STS.U16 [R16+0x1a500], R8 ;  /* 0x01a5000810007388 */ /* 0x0003e20000000400 */
[----:B------:R1:W-:Y:S04]  /*11640*/  STS.U16 [R16+0x1ad00], R9 ;  /* 0x01ad000910007388 */ /* 0x0003e80000000400 */
        /* <DEDUP_REMOVED lines=8> */
[----:B------:R1:W-:Y:S03]  /*116d0*/  STS.U16 [R16+0x1c500], R12 ;  /* 0x01c5000c10007388 */ /* 0x0003e60000000400 */
[----:B0-----:R-:W3:Y:S01]  /*116e0*/  LDL.LU R10, [R1+0x3c0] ;  /* 0x0003c000010a7983 */ /* 0x001ee20000300800 */
[----:B-1----:R-:W3:Y:S02]  /*116f0*/  LDL.LU R11, [R1+0x3a8] ;  /* 0x0003a800010b7983 */ /* 0x002ee40000300800 */
[----:B------:R-:W3:Y:S01]  /*11700*/  LDL.LU R12, [R1+0x390] ;  /* 0x00039000010c7983 */ /* 0x000ee20000300800 */
[----:B--2---:R0:W-:Y:S01]  /*11710*/  STS.U16 [R16+0x1cd00], R18 ;  /* 0x01cd001210007388 */ /* 0x0041e20000000400 */
[----:B------:R1:W-:Y:S03]  /*11720*/  STS.U16 [R16+0x1d500], R17 ;  /* 0x01d5001110007388 */ /* 0x0003e60000000400 */
[----:B0-----:R-:W2:Y:S01]  /*11730*/  LDL.LU R18, [R1+0x7c8] ;  /* 0x0007c80001127983 */ /* 0x001ea20000300800 */
[----:B-1----:R-:W2:Y:S01]  /*11740*/  LDL.LU R16, [R1+0x194c] ;  /* 0x00194c0001107983 */ /* 0x002ea20000300800 */
[C---:B-----5:R-:W-:Y:S01]  /*11750*/  LOP3.LUT R17, R7.reuse, 0x50, RZ, 0x3c, !PT ;  /* 0x0000005007117812 */ /* 0x060fe200078e3cff */
[----:B------:R-:W-:-:S04]  /*11760*/  LOP3.LUT R7, R7, 0x60, RZ, 0x3c, !PT ;  /* 0x0000006007077812 */ /* 0x000fc800078e3cff */
[----:B--2---:R-:W-:Y:S01]  /*11770*/  STS.U16 [R17+0x1dd00], R16 ;  /* 0x01dd001011007388 */ /* 0x004fe20000000400 */
[----:B----4-:R-:W-:Y:S02]  /*11780*/  STS.U16 [R17+0x1e500], R0 ;  /* 0x01e5000011007388 */ /* 0x010fe40000000400 */
[----:B---3--:R-:W-:Y:S02]  /*11790*/  STS.U16 [R17+0x1ed00], R15 ;  /* 0x01ed000f11007388 */ /* 0x008fe40000000400 */
        /* <DEDUP_REMOVED lines=14> */
[----:B------:R0:W-:Y:S03]  /*11880*/  STS.U16 [R7+0x6600], R3 ;  /* 0x0066000307007388 */ /* 0x0001e60000000400 */
[----:B0-----:R-:W2:Y:S04]  /*11890*/  LDL.LU R3, [R1+0x330] ;  /* 0x0003300001037983 */ /* 0x001ea80000300800 */
[----:B--2---:R0:W-:Y:S04]  /*118a0*/  STL [R1+0x1940], R3 ;  /* 0x0019400301007387 */ /* 0x0041e80000100800 */
[----:B0-----:R-:W2:Y:S04]  /*118b0*/  LDL.LU R3, [R1+0x348] ;  /* 0x0003480001037983 */ /* 0x001ea80000300800 */
[----:B--2---:R0:W-:Y:S04]  /*118c0*/  STL [R1+0x1944], R3 ;  /* 0x0019440301007387 */ /* 0x0041e80000100800 */
[----:B0-----:R-:W2:Y:S01]  /*118d0*/  LDL.LU R3, [R1+0x360] ;  /* 0x0003600001037983 */ /* 0x001ea20000300800 */
        /* <DEDUP_REMOVED lines=8> */
[----:B------:R-:W-:Y:S03]  /*11960*/  STS.U16 [R7+0xae00], R12 ;  /* 0x00ae000c07007388 */ /* 0x000fe60000000400 */
[----:B--2---:R0:W-:Y:S04]  /*11970*/  STL [R1+0x1948], R3 ;  /* 0x0019480301007387 */ /* 0x0041e80000100800 */
[----:B0-----:R-:W2:Y:S01]  /*11980*/  LDL.LU R3, [R1+0x378] ;  /* 0x0003780001037983 */ /* 0x001ea20000300800 */
[----:B------:R-:W3:Y:S02]  /*11990*/  LDL.LU R4, [R1+0x320] ;  /* 0x0003200001047983 */ /* 0x000ee40000300800 */
[----:B------:R-:W4:Y:S02]  /*119a0*/  LDL.LU R5, [R1+0x314] ;  /* 0x0003140001057983 */ /* 0x000f240000300800 */
[----:B------:R-:W5:Y:S01]  /*119b0*/  LDL.LU R2, [R1+0x308] ;  /* 0x0003080001027983 */ /* 0x000f620000300800 */
        /* <DEDUP_REMOVED lines=23> */
[----:B------:R-:W3:Y:S01]  /*11b30*/  LDL.LU R29, [R1] ;  /* 0x00000000011d7983 */ /* 0x000ee20000300800 */
        /* <DEDUP_REMOVED lines=18> */
[----:B------:R0:W-:Y:S01]  /*11c60*/  STS.U16 [R7+0xfe00], R9 ;  /* 0x00fe000907007388 */ /* 0x0001e20000000400 */
[----:B------:R1:W-:Y:S02]  /*11c70*/  STS.U16 [R7+0x10600], R10 ;  /* 0x0106000a07007388 */ /* 0x0003e40000000400 */
[----:B------:R1:W-:Y:S02]  /*11c80*/  STS.U16 [R7+0x10e00], R11 ;  /* 0x010e000b07007388 */ /* 0x0003e40000000400 */
[----:B------:R1:W-:Y:S01]  /*11c90*/  STS.U16 [R7+0x11600], R12 ;  /* 0x0116000c07007388 */ /* 0x0003e20000000400 */
[----:B0-----:R-:W2:Y:S01]  /*11ca0*/  LDL.LU R9, [R1+0x1924] ;  /* 0x0019240001097983 */ /* 0x001ea20000300800 */
[----:B-1----:R-:W2:Y:S02]  /*11cb0*/  LDL.LU R10, [R1+0x1920] ;  /* 0x00192000010a7983 */ /* 0x002ea40000300800 */
[----:B------:R-:W2:Y:S02]  /*11cc0*/  LDL.LU R11, [R1+0x191c] ;  /* 0x00191c00010b7983 */ /* 0x000ea40000300800 */
[----:B------:R-:W2:Y:S01]  /*11cd0*/  LDL.LU R12, [R1+0x1918] ;  /* 0x00191800010c7983 */ /* 0x000ea20000300800 */
        /* <DEDUP_REMOVED lines=18> */
[----:B0-----:R-:W3:Y:S01]  /*11e00*/  LDL.LU R29, [R1+0x74c] ;  /* 0x00074c00011d7983 */ /* 0x001ee20000300800 */
        /* <DEDUP_REMOVED lines=15> */
[----:B------:R-:W3:Y:S04]  /*11f00*/  LDL.LU R19, [R1+0x3a0] ;  /* 0x0003a00001137983 */ /* 0x000ee80000300800 */
[----:B--2---:R0:W-:Y:S01]  /*11f10*/  STS.U16 [R7+0x1ae00], R12 ;  /* 0x01ae000c07007388 */ /* 0x0041e20000000400 */
[----:B------:R1:W-:Y:S02]  /*11f20*/  STS.U16 [R7+0x1b600], R11 ;  /* 0x01b6000b07007388 */ /* 0x0003e40000000400 */
[----:B------:R2:W-:Y:S02]  /*11f30*/  STS.U16 [R7+0x1be00], R10 ;  /* 0x01be000a07007388 */ /* 0x0005e40000000400 */
[----:B------:R4:W-:Y:S01]  /*11f40*/  STS.U16 [R7+0x1c600], R9 ;  /* 0x01c6000907007388 */ /* 0x0009e20000000400 */
[----:B------:R5:W-:Y:S04]  /*11f50*/  STS.U16 [R7+0x1ce00], R8 ;  /* 0x01ce000807007388 */ /* 0x000be80000000400 */
[----:B0-----:R-:W3:Y:S01]  /*11f60*/  LDL.LU R12, [R1+0x818] ;  /* 0x00081800010c7983 */ /* 0x001ee20000300800 */
[----:B-1----:R-:W3:Y:S02]  /*11f70*/  LDL.LU R11, [R1+0x7e0] ;  /* 0x0007e000010b7983 */ /* 0x002ee40000300800 */
[----:B--2---:R-:W2:Y:S02]  /*11f80*/  LDL.LU R10, [R1+0x760] ;  /* 0x00076000010a7983 */ /* 0x004ea40000300800 */
[----:B----4-:R-:W4:Y:S01]  /*11f90*/  LDL.LU R9, [R1+0x784] ;  /* 0x0007840001097983 */ /* 0x010f220000300800 */
[----:B-----5:R-:W5:Y:S04]  /*11fa0*/  LDL.LU R7, [R1+0x1914] ;  /* 0x0019140001077983 */ /* 0x020f680000300800 */
[----:B------:R-:W0:Y:S02]  /*11fb0*/  S2R R0, SR_TID.X ;  /* 0x0000000000007919 */ /* 0x000e240000002100 */
[----:B0-----:R-:W-:-:S04]  /*11fc0*/  LOP3.LUT R0, R0, 0x7f, RZ, 0xc0, !PT ;  /* 0x0000007f00007812 */ /* 0x001fc800078ec0ff */
[----:B------:R-:W-:-:S04]  /*11fd0*/  SHF.L.U32 R0, R0, 0x1, RZ ;  /* 0x0000000100007819 */ /* 0x000fc800000006ff */
[C---:B------:R-:W-:Y:S01]  /*11fe0*/  LOP3.LUT R8, R0.reuse, 0x60, RZ, 0x3c, !PT ;  /* 0x0000006000087812 */ /* 0x040fe200078e3cff */
[----:B------:R-:W-:-:S04]  /*11ff0*/  LOP3.LUT R0, R0, 0x70, RZ, 0x3c, !PT ;  /* 0x0000007000007812 */ /* 0x000fc800078e3cff */
[----:B-----5:R-:W-:Y:S01]  /*12000*/  STS.U16 [R8+0x1d600], R7 ;  /* 0x01d6000708007388 */ /* 0x020fe20000000400 */
[----:B------:R-:W-:Y:S02]  /*12010*/  STS.U16 [R8+0x1de00], R6 ;  /* 0x01de000608007388 */ /* 0x000fe40000000400 */
[----:B---3--:R-:W-:Y:S02]  /*12020*/  STS.U16 [R8+0x1e600], R2 ;  /* 0x01e6000208007388 */ /* 0x008fe40000000400 */
[----:B------:R-:W-:Y:S01]  /*12030*/  STS.U16 [R8+0x1ee00], R5 ;  /* 0x01ee000508007388 */ /* 0x000fe20000000400 */
[----:B------:R-:W-:Y:S01]  /*12040*/  STS.U16 [R8+0x1f600], R4 ;  /* 0x01f6000408007388 */ /* 0x000fe20000000400 */
[----:B------:R-:W-:Y:S02]  /*12050*/  STS.U16 [R8+0x1fe00], R3 ;  /* 0x01fe000308007388 */ /* 0x000fe40000000400 */
[----:B----4-:R-:W-:Y:S02]  /*12060*/  STS.U16 [R0+0x700], R9 ;  /* 0x0007000900007388 */ /* 0x010fe40000000400 */
[----:B--2---:R-:W-:Y:S01]  /*12070*/  STS.U16 [R0+0xf00], R10 ;  /* 0x000f000a00007388 */ /* 0x004fe20000000400 */
[----:B------:R-:W-:Y:S01]  /*12080*/  STS.U16 [R0+0x1700], R11 ;  /* 0x0017000b00007388 */ /* 0x000fe20000000400 */
[----:B------:R0:W-:Y:S02]  /*12090*/  STS.U16 [R0+0x1f00], R29 ;  /* 0x001f001d00007388 */ /* 0x0001e40000000400 */
[----:B------:R-:W-:Y:S02]  /*120a0*/  STS.U16 [R0+0x2700], R12 ;  /* 0x0027000c00007388 */ /* 0x000fe40000000400 */
[----:B------:R-:W-:Y:S01]  /*120b0*/  STS.U16 [R0+0x2f00], R13 ;  /* 0x002f000d00007388 */ /* 0x000fe20000000400 */
[----:B------:R-:W-:Y:S01]  /*120c0*/  STS.U16 [R0+0x3700], R14 ;  /* 0x0037000e00007388 */ /* 0x000fe20000000400 */
[----:B------:R-:W-:Y:S02]  /*120d0*/  STS.U16 [R0+0x3f00], R15 ;  /* 0x003f000f00007388 */ /* 0x000fe40000000400 */
[----:B------:R-:W-:Y:S02]  /*120e0*/  STS.U16 [R0+0x4700], R16 ;  /* 0x0047001000007388 */ /* 0x000fe40000000400 */
[----:B------:R-:W-:Y:S01]  /*120f0*/  STS.U16 [R0+0x4f00], R17 ;  /* 0x004f001100007388 */ /* 0x000fe20000000400 */
[----:B------:R-:W-:Y:S04]  /*12100*/  STS.U16 [R0+0x5700], R18 ;  /* 0x0057001200007388 */ /* 0x000fe80000000400 */
[----:B0-----:R-:W2:Y:S01]  /*12110*/  LDL.LU R29, [R1+0x388] ;  /* 0x00038800011d7983 */ /* 0x001ea20000300800 */
[----:B------:R0:W-:Y:S03]  /*12120*/  STS.U16 [R0+0x5f00], R28 ;  /* 0x005f001c00007388 */ /* 0x0001e60000000400 */
[----:B0-----:R-:W3:Y:S04]  /*12130*/  LDL.LU R28, [R1+0x340] ;  /* 0x00034000011c7983 */ /* 0x001ee80000300800 */
[----:B---3--:R0:W-:Y:S04]  /*12140*/  STL [R1+0x190c], R28 ;  /* 0x00190c1c01007387 */ /* 0x0081e80000100800 */
[----:B0-----:R-:W3:Y:S01]  /*12150*/  LDL.LU R28, [R1+0x358] ;  /* 0x00035800011c7983 */ /* 0x001ee20000300800 */
        /* <DEDUP_REMOVED lines=9> */
[----:B--2---:R-:W-:Y:S01]  /*121f0*/  STS.U16 [R0+0xaf00], R29 ;  /* 0x00af001d00007388 */ /* 0x004fe20000000400 */
[----:B---3--:R0:W-:Y:S04]  /*12200*/  STL [R1+0x1910], R28 ;  /* 0x0019101c01007387 */ /* 0x0081e80000100800 */
        /* <DEDUP_REMOVED lines=48> */
[----:B------:R1:W-:Y:S01]  /*12510*/  STS.U16 [R0+0x11700], R19 ;  /* 0x0117001300007388 */ /* 0x0003e20000000400 */
[----:B------:R1:W-:Y:S03]  /*12520*/  STS.U16 [R0+0x11f00], R29 ;  /* 0x011f001d00007388 */ /* 0x0003e60000000400 */
[----:B0-----:R-:W2:Y:S01]  /*12530*/  LDL.LU R22, [R1+0x18f0] ;  /* 0x0018f00001167983 */ /* 0x001ea20000300800 */
[----:B-1----:R-:W2:Y:S03]  /*12540*/  LDL.LU R21, [R1+0x18ec] ;  /* 0x0018ec0001157983 */ /* 0x002ea60000300800 */
[----:B------:R-:W2:Y:S01]  /*12550*/  LDL.LU R18, [R1+0x788] ;  /* 0x0007880001127983 */ /* 0x000ea20000300800 */
[----:B------:R-:W2:Y:S03]  /*12560*/  LDL.LU R20, [R1+0x18e8] ;  /* 0x0018e80001147983 */ /* 0x000ea60000300800 */
[----:B------:R-:W2:Y:S01]  /*12570*/  LDL.LU R19, [R1+0x18e4] ;  /* 0x0018e40001137983 */ /* 0x000ea20000300800 */
[----:B------:R-:W2:Y:S03]  /*12580*/  LDL.LU R29, [R1+0x18e0] ;  /* 0x0018e000011d7983 */ /* 0x000ea60000300800 */
[----:B------:R-:W-:Y:S01]  /*12590*/  STS.U16 [R0+0x12700], R3 ;  /* 0x0127000300007388 */ /* 0x000fe20000000400 */
[----:B------:R-:W-:Y:S02]  /*125a0*/  STS.U16 [R0+0x12f00], R4 ;  /* 0x012f000400007388 */ /* 0x000fe40000000400 */
[----:B------:R-:W-:Y:S02]  /*125b0*/  STS.U16 [R0+0x13700], R5 ;  /* 0x0137000500007388 */ /* 0x000fe40000000400 */
[----:B------:R0:W-:Y:S01]  /*125c0*/  STS.U16 [R0+0x13f00], R2 ;  /* 0x013f000200007388 */ /* 0x0001e20000000400 */
        /* <DEDUP_REMOVED lines=12> */
[----:B0-----:R-:W-:-:S02]  /*12690*/  MOV R2, 0x3f800000 ;  /* 0x3f80000000027802 */ /* 0x001fc40000000f00 */
[----:B------:R-:W-:-:S03]  /*126a0*/  MOV R3, 0xff800000 ;  /* 0xff80000000037802 */ /* 0x000fc60000000f00 */
[----:B------:R0:W-:Y:S02]  /*126b0*/  STL [R1+0x1010], R2 ;  /* 0x0010100201007387 */ /* 0x0001e40000100800 */
[----:B0-----:R-:W-:Y:S02]  /*126c0*/  MOV R2, 0xff800000 ;  /* 0xff80000000027802 */ /* 0x001fe40000000f00 */
[----:B--2---:R-:W-:Y:S01]  /*126d0*/  STS.U16 [R0+0x1a700], R29 ;  /* 0x01a7001d00007388 */ /* 0x004fe20000000400 */
[----:B------:R-:W-:Y:S02]  /*126e0*/  STS.U16 [R0+0x1af00], R19 ;  /* 0x01af001300007388 */ /* 0x000fe40000000400 */
[----:B------:R-:W-:Y:S02]  /*126f0*/  STS.U16 [R0+0x1b700], R20 ;  /* 0x01b7001400007388 */ /* 0x000fe40000000400 */
[----:B------:R-:W-:Y:S01]  /*12700*/  STS.U16 [R0+0x1bf00], R21 ;  /* 0x01bf001500007388 */ /* 0x000fe20000000400 */
[----:B------:R-:W-:Y:S01]  /*12710*/  STS.U16 [R0+0x1c700], R22 ;  /* 0x01c7001600007388 */ /* 0x000fe20000000400 */
[----:B------:R-:W-:Y:S02]  /*12720*/  STS.U16 [R0+0x1cf00], R23 ;  /* 0x01cf001700007388 */ /* 0x000fe40000000400 */
[----:B----4-:R-:W-:Y:S02]  /*12730*/  STS.U16 [R0+0x1d700], R24 ;  /* 0x01d7001800007388 */ /* 0x010fe40000000400 */
[----:B---3--:R-:W-:Y:S01]  /*12740*/  STS.U16 [R0+0x1df00], R25 ;  /* 0x01df001900007388 */ /* 0x008fe20000000400 */
[----:B------:R-:W-:Y:S01]  /*12750*/  STS.U16 [R0+0x1e700], R26 ;  /* 0x01e7001a00007388 */ /* 0x000fe20000000400 */
[----:B-----5:R-:W-:Y:S02]  /*12760*/  STS.U16 [R0+0x1ef00], R27 ;  /* 0x01ef001b00007388 */ /* 0x020fe40000000400 */
[----:B------:R-:W-:Y:S02]  /*12770*/  STS.U16 [R0+0x1f700], R28 ;  /* 0x01f7001c00007388 */ /* 0x000fe40000000400 */
[----:B------:R0:W-:Y:S02]  /*12780*/  STS.U16 [R0+0x1ff00], R18 ;  /* 0x01ff001200007388 */ /* 0x0001e40000000400 */
[----:B0-----:R-:W-:-:S05]  /*12790*/  IMAD.MOV.U32 R0, RZ, RZ, -0x800000 ;  /* 0xff800000ff007424 */ /* 0x001fca00078e00ff */
[----:B------:R-:W-:Y:S01]  /*127a0*/  STL [R1+0xf14], R0 ;  /* 0x000f140001007387 */ /* 0x000fe20000100800 */
[----:B------:R-:W-:Y:S02]  /*127b0*/  STL [R1+0xf10], R3 ;  /* 0x000f100301007387 */ /* 0x000fe40000100800 */
[----:B------:R-:W-:Y:S02]  /*127c0*/  STL [R1+0xf0c], R2 ;  /* 0x000f0c0201007387 */ /* 0x000fe40000100800 */
[----:B------:R-:W-:Y:S01]  /*127d0*/  STL [R1+0xf08], R0 ;  /* 0x000f080001007387 */ /* 0x000fe20000100800 */
        /* <DEDUP_REMOVED lines=9> */
[----:B------:R0:W-:Y:S02]  /*12870*/  STL [R1+0xf18], R3 ;  /* 0x000f180301007387 */ /* 0x0001e40000100800 */
[----:B------:R1:W-:Y:S02]  /*12880*/  STL [R1+0xf00], R2 ;  /* 0x000f000201007387 */ /* 0x0003e40000100800 */
[----:B------:R2:W-:Y:S02]  /*12890*/  STL [R1+0xef4], R0 ;  /* 0x000ef40001007387 */ /* 0x0005e40000100800 */
[----:B0-----:R-:W-:Y:S01]  /*128a0*/  IMAD.MOV.U32 R3, RZ, RZ, 0x3f800000 ;  /* 0x3f800000ff037424 */ /* 0x001fe200078e00ff */
[----:B-1----:R-:W-:-:S02]  /*128b0*/  MOV R2, 0x3f800000 ;  /* 0x3f80000000027802 */ /* 0x002fc40000000f00 */
[----:B--2---:R-:W-:Y:S02]  /*128c0*/  MOV R0, 0x3f800000 ;  /* 0x3f80000000007802 */ /* 0x004fe40000000f00 */
        /* <DEDUP_REMOVED lines=14> */
[----:B------:R-:W-:Y:S02]  /*129b0*/  STL [R1+0x660], RZ ;  /* 0x000660ff01007387 */ /* 0x000fe40000100800 */
[----:B------:R0:W-:Y:S01]  /*129c0*/  STL [R1+0x104c], R0 ;  /* 0x00104c0001007387 */ /* 0x0001e20000100800 */
[----:B------:R1:W-:Y:S01]  /*129d0*/  STL [R1+0x664], RZ ;  /* 0x000664ff01007387 */ /* 0x0003e20000100800 */
[----:B------:R1:W-:Y:S02]  /*129e0*/  STL [R1+0x668], RZ ;  /* 0x000668ff01007387 */ /* 0x0003e40000100800 */
[----:B------:R1:W-:Y:S02]  /*129f0*/  STL [R1+0x66c], RZ ;  /* 0x00066cff01007387 */ /* 0x0003e40000100800 */
[----:B------:R1:W-:Y:S01]  /*12a00*/  STL [R1+0x650], RZ ;  /* 0x000650ff01007387 */ /* 0x0003e20000100800 */
        /* <DEDUP_REMOVED lines=477> */
[----:B------:R1:W-:Y:S03]  /*147e0*/  STL [R1+0xdf8], RZ ;  /* 0x000df8ff01007387 */ /* 0x0003e60000100800 */
[----:B------:R-:W2:Y:S01]  /*147f0*/  S2R R18, SR_CTAID.X ;  /* 0x0000000000127919 */ /* 0x000ea20000002500 */
        /* <DEDUP_REMOVED lines=24> */
[----:B--2---:R-:W-:-:S02]  /*14980*/  IMAD.SHL.U32 R18, R18, 0x80, RZ ;  /* 0x0000008012127824 */ /* 0x004fc400078e00ff */
[----:B------:R1:W-:Y:S01]  /*14990*/  STL [R1+0xe5c], RZ ;  /* 0x000e5cff01007387 */ /* 0x0003e20000100800 */
[----:B------:R-:W2:Y:S01]  /*149a0*/  S2R R24, SR_TID.X ;  /* 0x0000000000187919 */ /* 0x000ea20000002100 */
[----:B------:R1:W-:Y:S02]  /*149b0*/  STL [R1+0xe60], RZ ;  /* 0x000e60ff01007387 */ /* 0x0003e40000100800 */
[----:B------:R1:W-:Y:S02]  /*149c0*/  STL [R1+0xe64], RZ ;  /* 0x000e64ff01007387 */ /* 0x0003e40000100800 */
[----:B------:R1:W-:Y:S01]  /*149d0*/  STL [R1+0xe68], RZ ;  /* 0x000e68ff01007387 */ /* 0x0003e20000100800 */
[----:B------:R1:W-:Y:S01]  /*149e0*/  STL [R1+0xe6c], RZ ;  /* 0x000e6cff01007387 */ /* 0x0003e20000100800 */
[----:B0-----:R-:W-:-:S04]  /*149f0*/  IADD3 R0, R18, 0x80, RZ ;  /* 0x0000008012007810 */ /* 0x001fc80007ffe0ff */
[----:B------:R-:W-:Y:S02]  /*14a00*/  ISETP.GE.AND P0, PT, R0, 0x1, PT ;  /* 0x000000010000780c */ /* 0x000fe40003f06270 */
[C---:B--2---:R-:W-:Y:S02]  /*14a10*/  LOP3.LUT R26, R24.reuse, 0x1c, RZ, 0xc0, !PT ;  /* 0x0000001c181a7812 */ /* 0x044fe400078ec0ff */
[----:B------:R-:W-:-:S09]  /*14a20*/  LOP3.LUT R27, R24, 0x3, RZ, 0xc0, !PT ;  /* 0x00000003181b7812 */ /* 0x000fd200078ec0ff */
[----:B------:R-:W-:Y:S05]  /*14a30*/  @!P0 BRA `(.L_x_0) ;  /* 0x0003832000008947 */ /* 0x000fea0003800000 */
[----:B-1----:R-:W-:Y:S02]  /*14a40*/  SHF.R.U32.HI R0, RZ, 0x5, R24 ;  /* 0x00000005ff007819 */ /* 0x002fe40000011618 */
[----:B------:R-:W-:Y:S02]  /*14a50*/  MOV R29, c[0x0][0x1b8] ;  /* 0x00006e00001d7a02 */ /* 0x000fe40000000f00 */
[----:B------:R-:W-:-:S05]  /*14a60*/  SGXT.U32 R0, R0, 0x2 ;  /* 0x000000020000781a */ /* 0x000fca0000000000 */
[----:B------:R-:W-:-:S05]  /*14a70*/  IMAD R0, R0, c[0x0][0x1b8], RZ ;  /* 0x00006e0000007a24 */ /* 0x000fca00078e02ff */
[----:B------:R-:W-:-:S05]  /*14a80*/  LEA R2, R29, R0, 0x2 ;  /* 0x000000001d027211 */ /* 0x000fca00078e10ff */
[----:B------:R-:W-:-:S05]  /*14a90*/  IMAD R2, R29, 0x4, R2 ;  /* 0x000000041d027824 */ /* 0x000fca00078e0202 */
[----:B------:R-:W-:-:S04]  /*14aa0*/  LEA R2, R29, R2, 0x2 ;  /* 0x000000021d027211 */ /* 0x000fc800078e10ff */
[----:B------:R-:W-:-:S05]  /*14ab0*/  LEA R28, R29, R2, 0x2 ;  /* 0x000000021d1c7211 */ /* 0x000fca00078e10ff */
[C---:B------:R-:W-:Y:S01]  /*14ac0*/  IMAD R2, R29.reuse, 0x4, R28 ;  /* 0x000000041d027824 */ /* 0x040fe200078e021c */
[----:B------:R0:W-:Y:S04]  /*14ad0*/  STL [R1+0x19d0], R28 ;  /* 0x0019d01c01007387 */ /* 0x0001e80000100800 */
[----:B------:R-:W-:-:S04]  /*14ae0*/  LEA R2, R29, R2, 0x2 ;  /* 0x000000021d027211 */ /* 0x000fc800078e10ff */
[C---:B------:R-:W-:Y:S01]  /*14af0*/  LEA R3, R29.reuse, R2, 0x2 ;  /* 0x000000021d037211 */ /* 0x040fe200078e10ff */
[----:B0-----:R-:W0:Y:S04]  /*14b00*/  S2R R28, SR_TID.X ;  /* 0x00000000001c7919 */ /* 0x001e280000002100 */
[C---:B------:R-:W-:Y:S01]  /*14b10*/  IMAD R4, R29.reuse, 0x4, R3 ;  /* 0x000000041d047824 */ /* 0x040fe200078e0203 */
[----:B------:R1:W-:Y:S04]  /*14b20*/  STL.64 [R1+0x19d8], R2 ;  /* 0x0019d80201007387 */ /* 0x0003e80000100a00 */
[----:B------:R-:W-:-:S04]  /*14b30*/  LEA R5, R29, R4, 0x2 ;  /* 0x000000041d057211 */ /* 0x000fc800078e10ff */
[----:B------:R-:W-:Y:S01]  /*14b40*/  LEA R6, R29, R5, 0x2 ;  /* 0x000000051d067211 */ /* 0x000fe200078e10ff */
[----:B------:R2:W-:Y:S01]  /*14b50*/  STL.64 [R1+0x19e0], R4 ;  /* 0x0019e00401007387 */ /* 0x0005e20000100a00 */
[----:B-1----:R-:W-:-:S03]  /*14b60*/  LOP3.LUT R2, R24, 0x60, RZ, 0xc0, !PT ;  /* 0x0000006018027812 */ /* 0x002fc600078ec0ff */
[----:B------:R-:W-:Y:S01]  /*14b70*/  IMAD R7, R29, 0x4, R6 ;  /* 0x000000041d077824 */ /* 0x000fe200078e0206 */
[----:B------:R-:W-:Y:S01]  /*14b80*/  STL [R1+0x19e8], R5 ;  /* 0x0019e80501007387 */ /* 0x000fe20000100800 */
[----:B------:R-:W-:-:S03]  /*14b90*/  SHF.R.U32.HI R24, RZ, 0x1, R2 ;  /* 0x00000001ff187819 */ /* 0x000fc60000011602 */
[C---:B------:R-:W-:Y:S01]  /*14ba0*/  LEA R8, R29.reuse, R7, 0x2 ;  /* 0x000000071d087211 */ /* 0x040fe200078e10ff */
[----:B------:R1:W-:Y:S01]  /*14bb0*/  STL.64 [R1+0x19f0], R6 ;  /* 0x0019f00601007387 */ /* 0x0003e20000100a00 */
[----:B0-----:R-:W-:Y:S02]  /*14bc0*/  LOP3.LUT R25, R28, 0x1f, RZ, 0xc0, !PT ;  /* 0x0000001f1c197812 */ /* 0x001fe400078ec0ff */
[----:B------:R-:W-:-:S03]  /*14bd0*/  LEA R9, R29, R8, 0x2 ;  /* 0x000000081d097211 */ /* 0x000fc600078e10ff */
[----:B--2---:R-:W-:Y:S01]  /*14be0*/  IMAD R4, R25, c[0x0][0x1b4], RZ ;  /* 0x00006d0019047a24 */ /* 0x004fe200078e02ff */
[----:B------:R-:W-:Y:S01]  /*14bf0*/  LEA R25, R26, R27, 0x2 ;  /* 0x0000001b1a197211 */ /* 0x000fe200078e10ff */
[C---:B------:R-:W-:Y:S01]  /*14c00*/  IMAD R10, R29.reuse, 0x4, R9 ;  /* 0x000000041d0a7824 */ /* 0x040fe200078e0209 */
[----:B------:R0:W-:Y:S02]  /*14c10*/  STL.64 [R1+0x19f8], R8 ;  /* 0x0019f80801007387 */ /* 0x0001e40000100a00 */
[----:B------:R-:W-:Y:S02]  /*14c20*/  SHF.L.U32 R26, R4, 0x1, RZ ;  /* 0x00000001041a7819 */ /* 0x000fe400000006ff */
[C---:B------:R-:W-:Y:S01]  /*14c30*/  LEA R11, R29.reuse, R10, 0x2 ;  /* 0x0000000a1d0b7211 */ /* 0x040fe200078e10ff */
[----:B-1----:R-:W1:Y:S03]  /*14c40*/  S2R R6, SR_CTAID.Y ;  /* 0x0000000000067919 */ /* 0x002e660000002600 */
[----:B------:R-:W-:-:S02]  /*14c50*/  LEA R12, R29, R11, 0x2 ;  /* 0x0000000b1d0c7211 */ /* 0x000fc400078e10ff */
[----:B0-----:R-:W-:-:S03]  /*14c60*/  SHF.L.U32 R8, R28, 0x6, RZ ;  /* 0x000000061c087819 */ /* 0x001fc600000006ff */
[----:B------:R-:W-:-:S05]  /*14c70*/  IMAD R13, R29, 0x4, R12 ;  /* 0x000000041d0d7824 */ /* 0x000fca00078e020c */
[----:B------:R-:W-:-:S04]  /*14c80*/  LEA R14, R29, R13, 0x2 ;  /* 0x0000000d1d0e7211 */ /* 0x000fc800078e10ff */
[----:B------:R-:W-:-:S05]  /*14c90*/  LEA R15, R29, R14, 0x2 ;  /* 0x0000000e1d0f7211 */ /* 0x000fca00078e10ff */
[----:B------:R-:W-:Y:S02]  /*14ca0*/  IMAD R16, R29, 0x4, R15 ;  /* 0x000000041d107824 */ /* 0x000fe400078e020f */
[----:B-1----:R-:W-:-:S03]  /*14cb0*/  IMAD R5, R6, c[0x0][0x1b0], RZ ;  /* 0x00006c0006057a24 */ /* 0x002fc600078e02ff */
[----:B------:R-:W-:Y:S01]  /*14cc0*/  LEA R17, R29, R16, 0x2 ;  /* 0x000000101d117211 */ /* 0x000fe200078e10ff */
[C---:B------:R-:W-:Y:S02]  /*14cd0*/  IMAD.SHL.U32 R27, R5.reuse, 0x2, RZ ;  /* 0x00000002051b7824 */ /* 0x040fe400078e00ff */
[----:B------:R-:W-:Y:S01]  /*14ce0*/  IMAD.HI R5, R5, 0x2, RZ ;  /* 0x0000000205057827 */ /* 0x000fe200078e02ff */
[----:B------:R-:W-:-:S05]  /*14cf0*/  LEA R18, R29, R17, 0x2 ;  /* 0x000000111d127211 */ /* 0x000fca00078e10ff */
[----:B------:R-:W-:-:S05]  /*14d00*/  IMAD R19, R29, 0x4, R18 ;  /* 0x000000041d137824 */ /* 0x000fca00078e0212 */
[----:B------:R-:W-:-:S04]  /*14d10*/  LEA R20, R29, R19, 0x2 ;  /* 0x000000131d147211 */ /* 0x000fc800078e10ff */
[----:B------:R-:W-:-:S05]  /*14d20*/  LEA R21, R29, R20, 0x2 ;  /* 0x000000141d157211 */ /* 0x000fca00078e10ff */
[----:B------:R-:W-:-:S05]  /*14d30*/  IMAD R22, R29, 0x4, R21 ;  /* 0x000000041d167824 */ /* 0x000fca00078e0215 */
[----:B------:R-:W-:-:S04]  /*14d40*/  LEA R23, R29, R22, 0x2 ;  /* 0x000000161d177211 */ /* 0x000fc800078e10ff */
[C---:B------:R-:W-:Y:S01]  /*14d50*/  LEA R3, R29.reuse, R23, 0x2 ;  /* 0x000000171d037211 */ /* 0x040fe200078e10ff */
[----:B------:R0:W-:Y:S04]  /*14d60*/  STL.64 [R1+0x1950], R22 ;  /* 0x0019501601007387 */ /* 0x0001e80000100a00 */
[----:B------:R1:W-:Y:S01]  /*14d70*/  STL [R1+0x10], R3 ;  /* 0x0000100301007387 */ /* 0x0003e20000100800 */
[----:B0-----:R-:W-:Y:S01]  /*14d80*/  IMAD.SHL.U32 R22, R28, 0x2, RZ ;  /* 0x000000021c167824 */ /* 0x001fe200078e00ff */
[----:B-1----:R-:W-:-:S04]  /*14d90*/  LEA R3, R29, R3, 0x2 ;  /* 0x000000031d037211 */ /* 0x002fc800078e10ff */
[----:B------:R-:W-:Y:S01]  /*14da0*/  LOP3.LUT R24, R24, 0x30, R22, 0x78, !PT ;  /* 0x0000003018187812 */ /* 0x000fe200078e7816 */
[----:B------:R0:W-:Y:S04]  /*14db0*/  STL [R1+0xc], R3 ;  /* 0x00000c0301007387 */ /* 0x0001e80000100800 */
[----:B------:R-:W-:Y:S01]  /*14dc0*/  IMAD.U32 R4, R25, 0x4, R24 ;  /* 0x0000000419047824 */ /* 0x000fe200078e0018 */
[----:B------:R-:W-:Y:S02]  /*14dd0*/  IADD3 R24, P0, P1, R26, c[0x0][0x170], R27 ;  /* 0x00005c001a187a10 */ /* 0x000fe4000791e01b */
[----:B------:R-:W-:Y:S02]  /*14de0*/  SHF.R.S32.HI R25, RZ, 0x6, R28 ;  /* 0x00000006ff197819 */ /* 0x000fe4000001141c */
[----:B------:R-:W-:-:S02]  /*14df0*/  SHF.L.U32 R27, R28, 0x3, RZ ;  /* 0x000000031c1b7819 */ /* 0x000fc400000006ff */
[----:B0-----:R-:W-:Y:S02]  /*14e00*/  LEA R3, R29, R3, 0x2 ;  /* 0x000000031d037211 */ /* 0x001fe400078e10ff */
[----:B------:R-:W-:Y:S02]  /*14e10*/  SGXT R25, R25, 0x1 ;  /* 0x000000011919781a */ /* 0x000fe40000000200 */
[----:B------:R-:W-:Y:S01]  /*14e20*/  LEA R4, R29, R3, 0x2 ;  /* 0x000000031d047211 */ /* 0x000fe200078e10ff */
[----:B------:R0:W-:Y:S01]  /*14e30*/  STL [R1+0x8], R3 ;  /* 0x0000080301007387 */ /* 0x0001e20000100800 */
[----:B------:R-:W-:Y:S02]  /*14e40*/  LOP3.LUT R27, R27, 0x30, RZ, 0xc0, !PT ;  /* 0x000000301b1b7812 */ /* 0x000fe400078ec0ff */
[----:B------:R-:W-:Y:S01]  /*14e50*/  LOP3.LUT R25, R25, 0x90, RZ, 0xc0, !PT ;  /* 0x0000009019197812 */ /* 0x000fe200078ec0ff */
[----:B------:R-:W-:Y:S01]  /*14e60*/  IMAD R4, R29, 0x4, R4 ;  /* 0x000000041d047824 */ /* 0x000fe200078e0204 */
[----:B------:R-:W-:-:S02]  /*14e70*/  LOP3.LUT R8, R27, 0x3c0, R8, 0xf8, !PT ;  /* 0x000003c01b087812 */ /* 0x000fc400078ef808 */
[----:B------:R-:W-:Y:S02]  /*14e80*/  LOP3.LUT R27, R27, 0x30, R22, 0x78, !PT ;  /* 0x000000301b1b7812 */ /* 0x000fe400078e7816 */
[----:B------:R1:W-:Y:S01]  /*14e90*/  STL [R1+0x1c], R4 ;  /* 0x00001c0401007387 */ /* 0x0003e20000100800 */
[----:B0-----:R-:W-:-:S05]  /*14ea0*/  LOP3.LUT R3, R28, 0x7, RZ, 0xc0, !PT ;  /* 0x000000071c037812 */ /* 0x001fca00078ec0ff */
[----:B------:R-:W-:Y:S02]  /*14eb0*/  IMAD R26, R2, 0x10, R3 ;  /* 0x00000010021a7824 */ /* 0x000fe400078e0203 */
[----:B------:R-:W-:Y:S01]  /*14ec0*/  IMAD R7, R3, 0x110, RZ ;  /* 0x0000011003077824 */ /* 0x000fe200078e02ff */
[C---:B-1----:R-:W-:Y:S02]  /*14ed0*/  LEA R4, R29.reuse, R4, 0x2 ;  /* 0x000000041d047211 */ /* 0x042fe400078e10ff */
[----:B------:R-:W-:Y:S02]  /*14ee0*/  SHF.L.U32 R26, R26, 0x4, RZ ;  /* 0x000000041a1a7819 */ /* 0x000fe400000006ff */
[----:B------:R-:W-:Y:S02]  /*14ef0*/  LEA R23, R29, R4, 0x2 ;  /* 0x000000041d177211 */ /* 0x000fe400078e10ff */
[--C-:B------:R-:W-:Y:S02]  /*14f00*/  LOP3.LUT R8, R7, 0x10, R22.reuse, 0x78, !PT ;  /* 0x0000001007087812 */ /* 0x100fe400078e7816 */
[--C-:B------:R-:W-:Y:S01]  /*14f10*/  LOP3.LUT R7, R26, 0x30, R22.reuse, 0x78, !PT ;  /* 0x000000301a077812 */ /* 0x100fe200078e7816 */
[----:B------:R-:W-:Y:S01]  /*14f20*/  IMAD R9, R29, 0x4, R23 ;  /* 0x000000041d097824 */ /* 0x000fe200078e0217 */
[----:B------:R-:W-:-:S02]  /*14f30*/  LOP3.LUT R26, R25, 0x7e, R22, 0x78, !PT ;  /* 0x0000007e191a7812 */ /* 0x000fc400078e7816 */
[C---:B------:R-:W-:Y:S02]  /*14f40*/  LOP3.LUT R25, R28.reuse, 0x10, RZ, 0xc0, !PT ;  /* 0x000000101c197812 */ /* 0x040fe400078ec0ff */
[----:B------:R-:W-:Y:S02]  /*14f50*/  LEA R22, R29, R9, 0x2 ;  /* 0x000000091d167211 */ /* 0x000fe400078e10ff */
[----:B------:R-:W-:Y:S02]  /*14f60*/  SHF.L.U32 R9, R25, 0x7, RZ ;  /* 0x0000000719097819 */ /* 0x000fe400000006ff */
[C---:B------:R-:W-:Y:S02]  /*14f70*/  LOP3.LUT R25, R28.reuse, 0x1f, RZ, 0xc0, !PT ;  /* 0x0000001f1c197812 */ /* 0x040fe400078ec0ff */
[----:B------:R-:W-:Y:S01]  /*14f80*/  LEA R26, R3, R2, 0x2 ;  /* 0x00000002031a7211 */ /* 0x000fe200078e10ff */
[----:B------:R-:W-:Y:S01]  /*14f90*/  IMAD R2, R29, 0x4, R22 ;  /* 0x000000041d027824 */ /* 0x000fe200078e0216 */
[----:B------:R-:W-:Y:S01]  /*14fa0*/  LOP3.LUT R28, R28, 0x7f, RZ, 0xc0, !PT ;  /* 0x0000007f1c1c7812 */ /* 0x000fe200078ec0ff */
[----:B------:R-:W-:Y:S01]  /*14fb0*/  IMAD R25, R25, c[0x0][0x1b4], RZ ;  /* 0x00006d0019197a24 */ /* 0x000fe200078e02ff */
[----:B------:R-:W-:Y:S01]  /*14fc0*/  LEA R26, R26, R27, 0x4 ;  /* 0x0000001b1a1a7211 */ /* 0x000fe200078e20ff */
[----:B------:R-:W-:Y:S01]  /*14fd0*/  IMAD R27, R6, c[0x0][0x1a0], RZ ;  /* 0x00006800061b7a24 */ /* 0x000fe200078e02ff */
[----:B------:R0:W-:Y:S01]  /*14fe0*/  STL [R1+0x50], R2 ;  /* 0x0000500201007387 */ /* 0x0001e20000100800 */
[----:B------:R-:W-:Y:S01]  /*14ff0*/  IMAD.HI R25, R25, 0x2, RZ ;  /* 0x0000000219197827 */ /* 0x000fe200078e02ff */
[----:B------:R-:W-:-:S02]  /*15000*/  LEA R7, R3, R7, 0xa ;  /* 0x0000000703077211 */ /* 0x000fc400078e50ff */
[----:B------:R-:W-:Y:S02]  /*15010*/  LOP3.LUT R8, R8, R9, RZ, 0xfc, !PT ;  /* 0x0000000908087212 */ /* 0x000fe400078efcff */
[----:B------:R-:W-:Y:S01]  /*15020*/  IADD3.X R25, R25, c[0x0][0x174], R5, P0, P1 ;  /* 0x00005d0019197a10 */ /* 0x000fe200007e2405 */
[----:B------:R-:W-:Y:S01]  /*15030*/  IMAD R5, R28, c[0x0][0x1a8], RZ ;  /* 0x00006a001c057a24 */ /* 0x000fe200078e02ff */
[----:B------:R-:W-:Y:S01]  /*15040*/  LEA R26, P0, R27, c[0x0][0x168], 0x1 ;  /* 0x00005a001b1a7a11 */ /* 0x000fe200078008ff */
[----:B0-----:R-:W-:Y:S01]  /*15050*/  IMAD R2, R29, 0x4, R2 ;  /* 0x000000041d027824 */ /* 0x001fe200078e0202 */
[----:B------:R-:W-:Y:S02]  /*15060*/  MOV R9, R4 ;  /* 0x0000000400097202 */ /* 0x000fe40000000f00 */
[----:B------:R-:W-:Y:S02]  /*15070*/  LEA.HI.X.SX32 R27, R27, c[0x0][0x16c], 0x1, P0 ;  /* 0x00005b001b1b7a11 */ /* 0x000fe400000f0eff */
[----:B------:R0:W-:Y:S01]  /*15080*/  STL [R1+0x4c], R2 ;  /* 0x00004c0201007387 */ /* 0x0001e20000100800 */
[----:B------:R-:W-:Y:S01]  /*15090*/  LEA R6, R29, R2, 0x2 ;  /* 0x000000021d067211 */ /* 0x000fe200078e10ff */
[----:B------:R-:W-:Y:S01]  /*150a0*/  IMAD.MOV.U32 R7, RZ, RZ, R9 ;  /* 0x000000ffff077224 */ /* 0x000fe200078e0009 */
[----:B------:R-:W-:-:S03]  /*150b0*/  LEA R8, P0, R5, R26, 0x1 ;  /* 0x0000001a05087211 */ /* 0x000fc600078008ff */
[----:B------:R1:W-:Y:S01]  /*150c0*/  STL [R1+0x48], R6 ;  /* 0x0000480601007387 */ /* 0x0003e20000100800 */
[----:B------:R-:W-:Y:S02]  /*150d0*/  LEA.HI.X.SX32 R9, R5, R27, 0x1, P0 ;  /* 0x0000001b05097211 */ /* 0x000fe400000f0eff */
[----:B0-----:R-:W-:-:S04]  /*150e0*/  MOV R2, c[0x0][0x1a8] ;  /* 0x00006a0000027a02 */ /* 0x001fc80000000f00 */
[----:B------:R-:W-:Y:S01]  /*150f0*/  LEA R3, R2, R5, 0x7 ;  /* 0x0000000502037211 */ /* 0x000fe200078e38ff */
[----:B-1----:R-:W-:-:S03]  /*15100*/  IMAD R6, R29, 0x4, R6 ;  /* 0x000000041d067824 */ /* 0x002fc600078e0206 */
[C---:B------:R-:W-:Y:S01]  /*15110*/  LEA R4, R2.reuse, R3, 0x7 ;  /* 0x0000000302047211 */ /* 0x040fe200078e38ff */
[----:B------:R-:W-:Y:S01]  /*15120*/  IMAD R28, R29, 0x4, R6 ;  /* 0x000000041d1c7824 */ /* 0x000fe200078e0206 */
[----:B------:R0:W-:Y:S02]  /*15130*/  STL [R1+0x64], R6 ;  /* 0x0000640601007387 */ /* 0x0001e40000100800 */
[----:B------:R-:W-:Y:S01]  /*15140*/  LEA R2, R2, R4, 0x7 ;  /* 0x0000000402027211 */ /* 0x000fe200078e38ff */
[----:B------:R-:W-:Y:S01]  /*15150*/  IMAD.MOV.U32 R5, RZ, RZ, R7 ;  /* 0x000000ffff057224 */ /* 0x000fe200078e0007 */
[-C--:B------:R-:W-:Y:S01]  /*15160*/  LEA R4, P0, R4, R26.reuse, 0x1 ;  /* 0x0000001a04047211 */ /* 0x080fe200078008ff */
[----:B------:R1:W-:Y:S04]  /*15170*/  STL [R1+0x60], R28 ;  /* 0x0000601c01007387 */ /* 0x0003e80000100800 */
[----:B------:R2:W-:Y:S01]  /*15180*/  STL.64 [R1+0xd70], R8 ;  /* 0x000d700801007387 */ /* 0x0005e20000100a00 */
[----:B0-----:R-:W-:-:S04]  /*15190*/  LEA R6, P1, R3, R26, 0x1 ;  /* 0x0000001a03067211 */ /* 0x001fc800078208ff */
[----:B------:R-:W-:Y:S02]  /*151a0*/  LEA.HI.X.SX32 R7, R3, R27, 0x1, P1 ;  /* 0x0000001b03077211 */ /* 0x000fe400008f0eff */
[----:B------:R-:W-:Y:S02]  /*151b0*/  LEA R2, P1, R2, R26, 0x1 ;  /* 0x0000001a02027211 */ /* 0x000fe400078208ff */
[----:B------:R-:W0:Y:S01]  /*151c0*/  S2R R26, SR_TID.X ;  /* 0x00000000001a7919 */ /* 0x000e220000002100 */
[----:B-1----:R-:W-:-:S03]  /*151d0*/  LEA R28, R29, R28, 0x2 ;  /* 0x0000001c1d1c7211 */ /* 0x002fc600078e10ff */
[----:B--2---:R-:W2:Y:S04]  /*151e0*/  LDL.LU.64 R8, [R1+0x19f8] ;  /* 0x0019f80001087983 */ /* 0x004ea80000300a00 */
[----:B------:R1:W-:Y:S04]  /*151f0*/  STL [R1+0x5c], R28 ;  /* 0x00005c1c01007387 */ /* 0x0003e80000100800 */
[----:B------:R3:W-:Y:S01]  /*15200*/  STL.64 [R1+0xd08], R6 ;  /* 0x000d080601007387 */ /* 0x0007e20000100a00 */
[----:B-1----:R-:W-:Y:S02]  /*15210*/  LEA R28, R29, R28, 0x2 ;  /* 0x0000001c1d1c7211 */ /* 0x002fe400078e10ff */
[----:B------:R-:W-:-:S02]  /*15220*/  MOV R29, c[0x0][0x1a8] ;  /* 0x00006a00001d7a02 */ /* 0x000fc40000000f00 */
[----:B0-----:R-:W-:Y:S01]  /*15230*/  LOP3.LUT R26, R26, 0x7f, RZ, 0xc0, !PT ;  /* 0x0000007f1a1a7812 */ /* 0x001fe200078ec0ff */
[----:B---3--:R-:W3:Y:S04]  /*15240*/  LDL.LU.64 R6, [R1+0x19f0] ;  /* 0x0019f00001067983 */ /* 0x008ee80000300a00 */
[----:B------:R-:W-:Y:S02]  /*15250*/  IMAD R3, R26, c[0x0][0x1a8], RZ ;  /* 0x00006a001a037a24 */ /* 0x000fe400078e02ff */
[----:B------:R-:W-:-:S03]  /*15260*/  IMAD.MOV.U32 R26, RZ, RZ, R5 ;  /* 0x000000ffff1a7224 */ /* 0x000fc600078e0005 */
[C---:B------:R-:W-:Y:S01]  /*15270*/  LEA R5, R29.reuse, R3, 0x7 ;  /* 0x000000031d057211 */ /* 0x040fe200078e38ff */
[----:B------:R-:W-:-:S03]  /*15280*/  IMAD R3, R29, 0x80, R3 ;  /* 0x000000801d037824 */ /* 0x000fc600078e0203 */
[C---:B------:R-:W-:Y:S02]  /*15290*/  LEA R5, R29.reuse, R5, 0x7 ;  /* 0x000000051d057211 */ /* 0x040fe400078e38ff */
[----:B------:R-:W-:Y:S02]  /*152a0*/  LEA R3, R29, R3, 0x7 ;  /* 0x000000031d037211 */ /* 0x000fe400078e38ff */
[----:B------:R-:W-:Y:S02]  /*152b0*/  LEA.HI.X.SX32 R5, R5, R27, 0x1, P0 ;  /* 0x0000001b05057211 */ /* 0x000fe400000f0eff */
[----:B------:R-:W-:Y:S01]  /*152c0*/  LEA R3, R29, R3, 0x7 ;  /* 0x000000031d037211 */ /* 0x000fe200078e38ff */
[----:B------:R-:W-:Y:S02]  /*152d0*/  IMAD.MOV.U32 R29, RZ, RZ, c[0x0][0x1b8] ;  /* 0x00006e00ff1d7624 */ /* 0x000fe400078e00ff */
[----:B------:R0:W-:Y:S04]  /*152e0*/  STL.64 [R1+0xd00], R4 ;  /* 0x000d000401007387 */ /* 0x0001e80000100a00 */
[----:B0-----:R0:W4:Y:S01]  /*152f0*/  LDL.LU R5, [R1+0x19e8] ;  /* 0x0019e80001057983 */ /* 0x0011220000300800 */
[----:B------:R-:W-:-:S05]  /*15300*/  LEA R4, R29, R28, 0x2 ;  /* 0x0000001c1d047211 */ /* 0x000fca00078e10ff */
[----:B------:R1:W-:Y:S02]  /*15310*/  STL [R1+0x7c], R4 ;  /* 0x00007c0401007387 */ /* 0x0003e40000100800 */
[----:B-1----:R-:W-:-:S05]  /*15320*/  LEA R4, P0, R0, R24, 0x1 ;  /* 0x0000001800047211 */ /* 0x002fca00078008ff */
[----:B------:R4:W-:Y:S04]  /*15330*/  STL [R1+0x1448], R4 ;  /* 0x0014480401007387 */ /* 0x0009e80000100800 */
[----:B----4-:R-:W4:Y:S01]  /*15340*/  LDL.LU.64 R4, [R1+0x19e0] ;  /* 0x0019e00001047983 */ /* 0x010f220000300a00 */
[----:B------:R-:W-:Y:S02]  /*15350*/  LEA.HI.X.SX32 R3, R3, R27, 0x1, P1 ;  /* 0x0000001b03037211 */ /* 0x000fe400008f0eff */
[----:B------:R-:W-:-:S03]  /*15360*/  MOV R27, R28 ;  /* 0x0000001c001b7202 */ /* 0x000fc60000000f00 */
[----:B------:R1:W-:Y:S04]  /*15370*/  STL.64 [R1+0x998], R2 ;  /* 0x0009980201007387 */ /* 0x0003e80000100a00 */
[----:B-1----:R-:W5:Y:S04]  /*15380*/  LDL.LU.64 R2, [R1+0x19d8] ;  /* 0x0019d80001027983 */ /* 0x002f680000300a00 */
[----:B------:R-:W5:Y:S04]  /*15390*/  LDL.LU R28, [R1+0x19d0] ;  /* 0x0019d000011c7983 */ /* 0x000f680000300800 */
[----:B------:R1:W-:Y:S04]  /*153a0*/  STL.64 [R1+0x19c8], R14 ;  /* 0x0019c80e01007387 */ /* 0x0003e80000100a00 */
[----:B-1----:R-:W5:Y:S04]  /*153b0*/  LDL.LU R14, [R1+0x1c] ;  /* 0x00001c00010e7983 */ /* 0x002f680000300800 */
[----:B----4-:R1:W-:Y:S04]  /*153c0*/  STL.64 [R1+0x19c0], R4 ;  /* 0x0019c00401007387 */ /* 0x0103e80000100a00 */
[----:B-1----:R-:W4:Y:S01]  /*153d0*/  LDL R5, [R1+0x7c] ;  /* 0x00007c0001057983 */ /* 0x002f220000100800 */
[----:B------:R-:W-:-:S03]  /*153e0*/  IMAD R15, R29, 0x4, R0 ;  /* 0x000000041d0f7824 */ /* 0x000fc600078e0200 */
[----:B---3--:R-:W-:Y:S04]  /*153f0*/  STL.64 [R1+0x19b8], R6 ;  /* 0x0019b80601007387 */ /* 0x008fe80000100a00 */
[----:B--2---:R1:W-:Y:S04]  /*15400*/  STL.64 [R1+0x19b0], R8 ;  /* 0x0019b00801007387 */ /* 0x0043e80000100a00 */
[----:B-1----:R0:W2:Y:S01]  /*15410*/  LDL.64 R8, [R1+0x1448] ;  /* 0x0014480001087983 */ /* 0x0020a20000100a00 */
[----:B------:R-:W-:-:S03]  /*15420*/  IMAD R7, R29, 0x4, R0 ;  /* 0x000000041d077824 */ /* 0x000fc600078e0200 */
[----:B------:R5:W-:Y:S02]  /*15430*/  STL.64 [R1+0x19a8], R10 ;  /* 0x0019a80a01007387 */ /* 0x000be40000100a00 */
[----:B------:R-:W-:-:S04]  /*15440*/  LEA R7, R29, R7, 0x2 ;  /* 0x000000071d077211 */ /* 0x000fc800078e10ff */
[----:B------:R-:W-:Y:S02]  /*15450*/  LEA R7, R29, R7, 0x2 ;  /* 0x000000071d077211 */ /* 0x000fe400078e10ff */
[----:B-----5:R-:W-:Y:S02]  /*15460*/  MOV R11, R14 ;  /* 0x0000000e000b7202 */ /* 0x020fe40000000f00 */
[----:B------:R-:W-:Y:S02]  /*15470*/  LEA R14, P1, R15, R24, 0x1 ;  /* 0x000000180f0e7211 */ /* 0x000fe400078208ff */
[----:B------:R-:W-:-:S05]  /*15480*/  LEA R10, R29, R0, 0x2 ;  /* 0x000000001d0a7211 */ /* 0x000fca00078e10ff */
[C---:B------:R-:W-:Y:S01]  /*15490*/  IMAD R10, R29.reuse, 0x4, R10 ;  /* 0x000000041d0a7824 */ /* 0x040fe200078e020a */
[----:B----4-:R-:W-:Y:S02]  /*154a0*/  LEA R4, R29, R5, 0x2 ;  /* 0x000000051d047211 */ /* 0x010fe400078e10ff */
[----:B------:R-:W1:Y:S01]  /*154b0*/  S2R R5, SR_TID.X ;  /* 0x0000000000057919 */ /* 0x000e620000002100 */
[----:B--2---:R-:W-:Y:S02]  /*154c0*/  LEA.HI.X.SX32 R9, R0, R25, 0x1, P0 ;  /* 0x0000001900097211 */ /* 0x004fe400000f0eff */
[----:B------:R-:W-:Y:S02]  /*154d0*/  MOV R0, R4 ;  /* 0x0000000400007202 */ /* 0x000fe40000000f00 */
[----:B------:R-:W-:Y:S01]  /*154e0*/  LEA R4, P0, R10, R24, 0x1 ;  /* 0x000000180a047211 */ /* 0x000fe200078008ff */
[----:B------:R2:W-:Y:S01]  /*154f0*/  STL [R1+0x144c], R9 ;  /* 0x00144c0901007387 */ /* 0x0005e20000100800 */
[----:B-1----:R-:W-:-:S02]  /*15500*/  SHF.R.U32.HI R15, RZ, 0x5, R5 ;  /* 0x00000005ff0f7819 */ /* 0x002fc40000011605 */
[----:B------:R-:W-:Y:S02]  /*15510*/  LEA R8, P2, R7, R24, 0x1 ;  /* 0x0000001807087211 */ /* 0x000fe400078408ff */
[----:B------:R-:W-:Y:S02]  /*15520*/  SGXT.U32 R15, R15, 0x2 ;  /* 0x000000020f0f781a */ /* 0x000fe40000000000 */
[----:B------:R-:W-:-:S03]  /*15530*/  LEA R6, R29, R0, 0x2 ;  /* 0x000000001d067211 */ /* 0x000fc600078e10ff */
[----:B------:R-:W-:-:S04]  /*15540*/  IMAD R15, R15, c[0x0][0x1b8], RZ ;  /* 0x00006e000f0f7a24 */ /* 0x000fc800078e02ff */
[----:B------:R-:W-:Y:S01]  /*15550*/  IMAD R15, R29, 0x4, R15 ;  /* 0x000000041d0f7824 */ /* 0x000fe200078e020f */
[----:B------:R-:W-:-:S04]  /*15560*/  LEA.HI.X.SX32 R5, R10, R25, 0x1, P0 ;  /* 0x000000190a057211 */ /* 0x000fc800000f0eff */
[-C--:B------:R-:W-:Y:S02]  /*15570*/  LEA.HI.X.SX32 R15, R15, R25.reuse, 0x1, P1 ;  /* 0x000000190f0f7211 */ /* 0x080fe400008f0eff */
[----:B--2---:R-:W-:-:S03]  /*15580*/  LEA.HI.X.SX32 R9, R7, R25, 0x1, P2 ;  /* 0x0000001907097211 */ /* 0x004fc600010f0eff */
[----:B------:R1:W-:Y:S01]  /*15590*/  STL.64 [R1+0x1440], R14 ;  /* 0x0014400e01007387 */ /* 0x0003e20000100a00 */
[----:B------:R-:W-:-:S03]  /*155a0*/  LEA R7, R29, R0, 0x2 ;  /* 0x000000001d077211 */ /* 0x000fc600078e10ff */
[----:B-1----:R-:W2:Y:S04]  /*155b0*/  LDL.LU.64 R14, [R1+0x19c8] ;  /* 0x0019c800010e7983 */ /* 0x002ea80000300a00 */
[----:B------:R1:W-:Y:S01]  /*155c0*/  STL.64 [R1+0x1438], R4 ;  /* 0x0014380401007387 */ /* 0x0003e20000100a00 */
[----:B------:R-:W-:-:S03]  /*155d0*/  IMAD R10, R29, 0x4, R6 ;  /* 0x000000041d0a7824 */ /* 0x000fc600078e0206 */
[----:B-1----:R-:W3:Y:S01]  /*155e0*/  LDL.LU.64 R4, [R1+0x19c0] ;  /* 0x0019c00001047983 */ /* 0x002ee20000300a00 */
[----:B------:R-:W-:-:S03]  /*155f0*/  IMAD R7, R29, 0x4, R7 ;  /* 0x000000041d077824 */ /* 0x000fc600078e0207 */
[----:B------:R1:W-:Y:S01]  /*15600*/  STL [R1+0x78], R6 ;  /* 0x0000780601007387 */ /* 0x0003e20000100800 */
[----:B------:R-:W-:-:S03]  /*15610*/  IMAD R7, R29, 0x4, R7 ;  /* 0x000000041d077824 */ /* 0x000fc600078e0207 */
[----:B------:R4:W-:Y:S04]  /*15620*/  STL.64 [R1+0x1430], R8 ;  /* 0x0014300801007387 */ /* 0x0009e80000100a00 */
[----:B------:R5:W-:Y:S01]  /*15630*/  STL [R1+0x74], R10 ;  /* 0x0000740a01007387 */ /* 0x000be20000100800 */
[----:B-1----:R-:W-:-:S04]  /*15640*/  LEA R6, P0, R28, R24, 0x1 ;  /* 0x000000181c067211 */ /* 0x002fc800078008ff */
[----:B------:R-:W-:Y:S02]  /*15650*/  LEA.HI.X.SX32 R7, R28, R25, 0x1, P0 ;  /* 0x000000191c077211 */ /* 0x000fe400000f0eff */
[----:B----4-:R-:W-:Y:S02]  /*15660*/  LEA R9, R29, R28, 0x2 ;  /* 0x0000001c1d097211 */ /* 0x010fe400078e10ff */
[-C--:B-----5:R-:W-:Y:S01]  /*15670*/  LEA R10, P2, R2, R24.reuse, 0x1 ;  /* 0x00000018020a7211 */ /* 0x0a0fe200078408ff */
[----:B------:R1:W-:Y:S01]  /*15680*/  STL.64 [R1+0x1428], R6 ;  /* 0x0014280601007387 */ /* 0x0003e20000100a00 */
[----:B------:R-:W-:Y:S02]  /*15690*/  LEA R8, P1, R9, R24, 0x1 ;  /* 0x0000001809087211 */ /* 0x000fe400078208ff */
[----:B------:R-:W-:-:S04]  /*156a0*/  MOV R9, R11 ;  /* 0x0000000b00097202 */ /* 0x000fc80000000f00 */
[----:B------:R-:W-:Y:S02]  /*156b0*/  MOV R11, R9 ;  /* 0x00000009000b7202 */ /* 0x000fe40000000f00 */
[----:B------:R-:W-:Y:S02]  /*156c0*/  LEA R9, R29, R28, 0x2 ;  /* 0x0000001c1d097211 */ /* 0x000fe400078e10ff */
[----:B------:R-:W-:Y:S01]  /*156d0*/  MOV R28, R11 ;  /* 0x0000000b001c7202 */ /* 0x000fe20000000f00 */
[----:B-1----:R-:W4:Y:S01]  /*156e0*/  LDL.LU.64 R6, [R1+0x19b8] ;  /* 0x0019b80001067983 */ /* 0x002f220000300a00 */
[-C--:B------:R-:W-:Y:S02]  /*156f0*/  LEA.HI.X.SX32 R9, R9, R25.reuse, 0x1, P1 ;  /* 0x0000001909097211 */ /* 0x080fe400008f0eff */
[----:B------:R-:W-:-:S03]  /*15700*/  LEA.HI.X.SX32 R11, R2, R25, 0x1, P2 ;  /* 0x00000019020b7211 */ /* 0x000fc600010f0eff */
[----:B------:R1:W-:Y:S04]  /*15710*/  STL.64 [R1+0x1420], R8 ;  /* 0x0014200801007387 */ /* 0x0003e80000100a00 */
[----:B-1----:R-:W5:Y:S04]  /*15720*/  LDL.LU.64 R8, [R1+0x19b0] ;  /* 0x0019b00001087983 */ /* 0x002f680000300a00 */
[----:B------:R1:W-:Y:S04]  /*15730*/  STL.64 [R1+0x1418], R10 ;  /* 0x0014180a01007387 */ /* 0x0003e80000100a00 */
[----:B-1----:R-:W5:Y:S04]  /*15740*/  LDL.LU.64 R10, [R1+0x19a8] ;  /* 0x0019a800010a7983 */ /* 0x002f680000300a00 */
[----:B------:R-:W5:Y:S04]  /*15750*/  LDL.LU R2, [R1+0x8] ;  /* 0x0000080001027983 */ /* 0x000f680000300800 */
[----:B------:R1:W-:Y:S04]  /*15760*/  STL.64 [R1+0x19a0], R16 ;  /* 0x0019a01001007387 */ /* 0x0003e80000100a00 */
[----:B------:R-:W-:Y:S04]  /*15770*/  STL.64 [R1+0x1998], R18 ;  /* 0x0019981201007387 */ /* 0x000fe80000100a00 */
[----:B------:R0:W-:Y:S01]  /*15780*/  STL.64 [R1+0x1990], R20 ;  /* 0x0019901401007387 */ /* 0x0001e20000100a00 */
[----:B-1----:R-:W-:-:S03]  /*15790*/  LEA R16, P0, R3, R24, 0x1 ;  /* 0x0000001803107211 */ /* 0x002fc600078008ff */
[----:B------:R-:W-:Y:S01]  /*157a0*/  STL.64 [R1+0x1988], R12 ;  /* 0x0019880c01007387 */ /* 0x000fe20000100a00 */
[----:B------:R-:W-:Y:S02]  /*157b0*/  LEA.HI.X.SX32 R17, R3, R25, 0x1, P0 ;  /* 0x0000001903117211 */ /* 0x000fe400000f0eff */
[----:B0-----:R-:W-:Y:S01]  /*157c0*/  MOV R20, R28 ;  /* 0x0000001c00147202 */ /* 0x001fe20000000f00 */
[----:B------:R-:W-:-:S05]  /*157d0*/  IMAD R28, R29, 0x4, R0 ;  /* 0x000000041d1c7824 */ /* 0x000fca00078e0200 */
[----:B------:R-:W-:-:S04]  /*157e0*/  LEA R28, R29, R28, 0x2 ;  /* 0x0000001c1d1c7211 */ /* 0x000fc800078e10ff */
[----:B------:R-:W-:Y:S01]  /*157f0*/  LEA R28, R29, R28, 0x2 ;  /* 0x0000001c1d1c7211 */ /* 0x000fe200078e10ff */
[----:B--2---:R-:W-:Y:S04]  /*15800*/  STL.64 [R1+0x1980], R14 ;  /* 0x0019800e01007387 */ /* 0x004fe80000100a00 */
[----:B------:R0:W-:Y:S01]  /*15810*/  STL.64 [R1+0x1410], R16 ;  /* 0x0014101001007387 */ /* 0x0001e20000100a00 */
[----:B---3--:R-:W-:-:S03]  /*15820*/  LEA R18, P1, R4, R24, 0x1 ;  /* 0x0000001804127211 */ /* 0x008fc600078208ff */
[----:B0-----:R-:W2:Y:S01]  /*15830*/  LDL.LU.64 R16, [R1+0x19a0] ;  /* 0x0019a00001107983 */ /* 0x001ea20000300a00 */
[C---:B------:R-:W-:Y:S02]  /*15840*/  LEA R14, P2, R5.reuse, R24, 0x1 ;  /* 0x00000018050e7211 */ /* 0x040fe400078408ff */
[-C--:B------:R-:W-:Y:S02]  /*15850*/  LEA.HI.X.SX32 R19, R4, R25.reuse, 0x1, P1 ;  /* 0x0000001904137211 */ /* 0x080fe400008f0eff */
[----:B------:R-:W-:-:S03]  /*15860*/  LEA.HI.X.SX32 R15, R5, R25, 0x1, P2 ;  /* 0x00000019050f7211 */ /* 0x000fc600010f0eff */
[----:B------:R4:W-:Y:S04]  /*15870*/  STL.64 [R1+0x1408], R18 ;  /* 0x0014081201007387 */ /* 0x0009e80000100a00 */
[----:B------:R0:W-:Y:S01]  /*15880*/  STL.64 [R1+0x1400], R14 ;  /* 0x0014000e01007387 */ /* 0x0001e20000100a00 */
[CC--:B----4-:R-:W-:Y:S02]  /*15890*/  LEA R18, P0, R6.reuse, R24.reuse, 0x1 ;  /* 0x0000001806127211 */ /* 0x0d0fe400078008ff */
[C---:B0-----:R-:W-:Y:S02]  /*158a0*/  LEA R14, P1, R7.reuse, R24, 0x1 ;  /* 0x00000018070e7211 */ /* 0x041fe400078208ff */
[-C--:B------:R-:W-:Y:S02]  /*158b0*/  LEA.HI.X.SX32 R19, R6, R25.reuse, 0x1, P0 ;  /* 0x0000001906137211 */ /* 0x080fe400000f0eff */
[----:B------:R-:W-:-:S03]  /*158c0*/  LEA.HI.X.SX32 R15, R7, R25, 0x1, P1 ;  /* 0x00000019070f7211 */ /* 0x000fc600008f0eff */
[----:B------:R0:W-:Y:S01]  /*158d0*/  STL.64 [R1+0x13f8], R18 ;  /* 0x0013f81201007387 */ /* 0x0001e20000100a00 */
[----:B-----5:R-:W-:-:S03]  /*158e0*/  LEA R4, P2, R8, R24, 0x1 ;  /* 0x0000001808047211 */ /* 0x020fc600078408ff */
[----:B0-----:R-:W3:Y:S01]  /*158f0*/  LDL.LU.64 R18, [R1+0x1998] ;  /* 0x0019980001127983 */ /* 0x001ee20000300a00 */
[----:B------:R-:W-:Y:S01]  /*15900*/  IMAD.MOV.U32 R21, RZ, RZ, R2 ;  /* 0x000000ffff157224 */ /* 0x000fe200078e0002 */
[----:B------:R-:W-:Y:S02]  /*15910*/  MOV R2, R28 ;  /* 0x0000001c00027202 */ /* 0x000fe40000000f00 */
[----:B------:R-:W-:-:S03]  /*15920*/  MOV R28, R0 ;  /* 0x00000000001c7202 */ /* 0x000fc60000000f00 */
[----:B------:R-:W-:-:S05]  /*15930*/  IMAD R0, R29, 0x4, R2 ;  /* 0x000000041d007824 */ /* 0x000fca00078e0202 */
[----:B------:R-:W-:-:S04]  /*15940*/  LEA R12, R29, R0, 0x2 ;  /* 0x000000001d0c7211 */ /* 0x000fc800078e10ff */
[----:B------:R-:W-:Y:S02]  /*15950*/  LEA R3, R29, R12, 0x2 ;  /* 0x0000000c1d037211 */ /* 0x000fe400078e10ff */
[----:B------:R-:W-:-:S03]  /*15960*/  LEA.HI.X.SX32 R5, R8, R25, 0x1, P2 ;  /* 0x0000001908057211 */ /* 0x000fc600010f0eff */
[----:B------:R-:W-:Y:S01]  /*15970*/  IMAD R12, R29, 0x4, R3 ;  /* 0x000000041d0c7824 */ /* 0x000fe200078e0203 */
[----:B------:R-:W-:Y:S02]  /*15980*/  MOV R3, R20 ;  /* 0x0000001400037202 */ /* 0x000fe40000000f00 */
[C---:B------:R-:W-:Y:S01]  /*15990*/  LEA R20, P0, R9.reuse, R24, 0x1 ;  /* 0x0000001809147211 */ /* 0x040fe200078008ff */
[----:B------:R0:W-:Y:S01]  /*159a0*/  STL.64 [R1+0x13e8], R4 ;  /* 0x0013e80401007387 */ /* 0x0001e20000100a00 */
[----:B------:R-:W-:Y:S02]  /*159b0*/  MOV R7, R12 ;  /* 0x0000000c00077202 */ /* 0x000fe40000000f00 */
[C---:B------:R-:W-:Y:S01]  /*159c0*/  LEA R12, P1, R10.reuse, R24, 0x1 ;  /* 0x000000180a0c7211 */ /* 0x040fe200078208ff */
[----:B------:R-:W-:Y:S03]  /*159d0*/  STL.64 [R1+0x13f0], R14 ;  /* 0x0013f00e01007387 */ /* 0x000fe60000100a00 */
[-C--:B------:R-:W-:Y:S01]  /*159e0*/  LEA.HI.X.SX32 R13, R10, R25.reuse, 0x1, P1 ;  /* 0x000000190a0d7211 */ /* 0x080fe200008f0eff */
[----:B0-----:R-:W-:Y:S01]  /*159f0*/  IMAD.MOV.U32 R4, RZ, RZ, R21 ;  /* 0x000000ffff047224 */ /* 0x001fe200078e0015 */
[----:B------:R-:W-:-:S05]  /*15a00*/  LEA.HI.X.SX32 R21, R9, R25, 0x1, P0 ;  /* 0x0000001909157211 */ /* 0x000fca00000f0eff */
[----:B------:R0:W-:Y:S04]  /*15a10*/  STL.64 [R1+0x13e0], R20 ;  /* 0x0013e01401007387 */ /* 0x0001e80000100a00 */
[----:B0-----:R-:W4:Y:S04]  /*15a20*/  LDL.LU.64 R20, [R1+0x1990] ;  /* 0x0019900001147983 */ /* 0x001f280000300a00 */
[----:B------:R0:W-:Y:S04]  /*15a30*/  STL.64 [R1+0x13d8], R12 ;  /* 0x0013d80c01007387 */ /* 0x0001e80000100a00 */
[----:B0-----:R-:W5:Y:S01]  /*15a40*/  LDL.LU.64 R12, [R1+0x1988] ;  /* 0x00198800010c7983 */ /* 0x001f620000300a00 */
[----:B------:R-:W-:-:S04]  /*15a50*/  LEA R14, P2, R11, R24, 0x1 ;  /* 0x000000180b0e7211 */ /* 0x000fc800078408ff */
[----:B------:R-:W-:-:S05]  /*15a60*/  LEA.HI.X.SX32 R15, R11, R25, 0x1, P2 ;  /* 0x000000190b0f7211 */ /* 0x000fca00010f0eff */
[----:B------:R0:W-:Y:S04]  /*15a70*/  STL.64 [R1+0x13d0], R14 ;  /* 0x0013d00e01007387 */ /* 0x0001e80000100a00 */
[----:B0-----:R-:W5:Y:S04]  /*15a80*/  LDL.LU.64 R14, [R1+0x1980] ;  /* 0x00198000010e7983 */ /* 0x001f680000300a00 */
[----:B--2---:R5:W-:Y:S04]  /*15a90*/  STL.64 [R1+0x1978], R16 ;  /* 0x0019781001007387 */ /* 0x004be80000100a00 */
[----:B------:R-:W-:Y:S04]  /*15aa0*/  STL [R1+0x1970], R4 ;  /* 0x0019700401007387 */ /* 0x000fe80000100800 */
[----:B---3--:R-:W-:Y:S04]  /*15ab0*/  STL.64 [R1+0x1968], R18 ;  /* 0x0019681201007387 */ /* 0x008fe80000100a00 */
[----:B----4-:R-:W-:Y:S01]  /*15ac0*/  STL.64 [R1+0x1960], R20 ;  /* 0x0019601401007387 */ /* 0x010fe20000100a00 */
[----:B-----5:R-:W-:-:S04]  /*15ad0*/  LEA R16, P0, R12, R24, 0x1 ;  /* 0x000000180c107211 */ /* 0x020fc800078008ff */
[----:B------:R-:W-:-:S05]  /*15ae0*/  LEA.HI.X.SX32 R17, R12, R25, 0x1, P0 ;  /* 0x000000190c117211 */ /* 0x000fca00000f0eff */
[----:B------:R0:W-:Y:S04]  /*15af0*/  STL.64 [R1+0x13c8], R16 ;  /* 0x0013c81001007387 */ /* 0x0001e80000100a00 */
[----:B0-----:R-:W2:Y:S01]  /*15b00*/  LDL.LU.64 R16, [R1+0x1978] ;  /* 0x0019780001107983 */ /* 0x001ea20000300a00 */
[----:B------:R-:W-:-:S05]  /*15b10*/  IMAD R11, R29, 0x4, R7 ;  /* 0x000000041d0b7824 */ /* 0x000fca00078e0207 */
[----:B------:R-:W-:-:S04]  /*15b20*/  LEA R11, R29, R11, 0x2 ;  /* 0x0000000b1d0b7211 */ /* 0x000fc800078e10ff */
[----:B------:R-:W-:Y:S02]  /*15b30*/  LEA R4, R29, R11, 0x2 ;  /* 0x0000000b1d047211 */ /* 0x000fe400078e10ff */
[----:B------:R-:W-:-:S03]  /*15b40*/  LEA R20, P1, R13, R24, 0x1 ;  /* 0x000000180d147211 */ /* 0x000fc600078208ff */
[----:B------:R-:W-:Y:S01]  /*15b50*/  IMAD R4, R29, 0x4, R4 ;  /* 0x000000041d047824 */ /* 0x000fe200078e0204 */
[C---:B------:R-:W-:Y:S02]  /*15b60*/  LEA R8, P2, R14.reuse, R24, 0x1 ;  /* 0x000000180e087211 */ /* 0x040fe400078408ff */
[----:B------:R-:W-:Y:S02]  /*15b70*/  LEA.HI.X.SX32 R21, R13, R25, 0x1, P1 ;  /* 0x000000190d157211 */ /* 0x000fe400008f0eff */
[C---:B------:R-:W-:Y:S01]  /*15b80*/  LEA R5, R29.reuse, R7, 0x2 ;  /* 0x000000071d057211 */ /* 0x040fe200078e10ff */
[----:B------:R0:W-:Y:S01]  /*15b90*/  STL [R1+0x28], R4 ;  /* 0x0000280401007387 */ /* 0x0001e20000100800 */
[C---:B------:R-:W-:Y:S02]  /*15ba0*/  LEA R13, R29.reuse, R4, 0x2 ;  /* 0x000000041d0d7211 */ /* 0x040fe400078e10ff */
[----:B------:R-:W-:Y:S02]  /*15bb0*/  LEA.HI.X.SX32 R9, R14, R25, 0x1, P2 ;  /* 0x000000190e097211 */ /* 0x000fe400010f0eff */
[----:B------:R-:W-:-:S02]  /*15bc0*/  LEA R5, R29, R5, 0x2 ;  /* 0x000000051d057211 */ /* 0x000fc400078e10ff */
[C---:B0-----:R-:W-:Y:S01]  /*15bd0*/  LEA R4, P0, R15.reuse, R24, 0x1 ;  /* 0x000000180f047211 */ /* 0x041fe200078008ff */
[----:B------:R-:W-:Y:S03]  /*15be0*/  STL.64 [R1+0x13c0], R20 ;  /* 0x0013c01401007387 */ /* 0x000fe60000100a00 */
[----:B------:R-:W-:Y:S01]  /*15bf0*/  LEA.HI.X.SX32 R5, R15, R25, 0x1, P0 ;  /* 0x000000190f057211 */ /* 0x000fe200000f0eff */
[----:B------:R-:W-:Y:S04]  /*15c00*/  STL.64 [R1+0x13b8], R8 ;  /* 0x0013b80801007387 */ /* 0x000fe80000100a00 */
[----:B------:R-:W-:Y:S01]  /*15c10*/  STL [R1+0x1958], R3 ;  /* 0x0019580301007387 */ /* 0x000fe20000100800 */
[----:B------:R-:W-:-:S03]  /*15c20*/  MOV R15, R19 ;  /* 0x00000013000f7202 */ /* 0x000fc60000000f00 */
[----:B------:R-:W-:Y:S04]  /*15c30*/  STL [R1+0x1948], R11 ;  /* 0x0019480b01007387 */ /* 0x000fe80000100800 */
[----:B------:R0:W-:Y:S04]  /*15c40*/  STL.64 [R1+0x13b0], R4 ;  /* 0x0013b00401007387 */ /* 0x0001e80000100a00 */
[----:B0-----:R-:W3:Y:S01]  /*15c50*/  LDL.LU R4, [R1+0x1970] ;  /* 0x0019700001047983 */ /* 0x001ee20000300800 */
[----:B--2---:R-:W-:-:S04]  /*15c60*/  LEA R18, P2, R17, R24, 0x1 ;  /* 0x0000001811127211 */ /* 0x004fc800078408ff */
[----:B------:R-:W-:Y:S01]  /*15c70*/  MOV R14, R18 ;  /* 0x00000012000e7202 */ /* 0x000fe20000000f00 */
[----:B------:R0:W-:Y:S04]  /*15c80*/  STL [R1+0x13a0], R18 ;  /* 0x0013a01201007387 */ /* 0x0001e80000100800 */
[----:B0-----:R-:W2:Y:S01]  /*15c90*/  LDL.LU.64 R18, [R1+0x1968] ;  /* 0x0019680001127983 */ /* 0x001ea20000300a00 */
[C---:B------:R-:W-:Y:S02]  /*15ca0*/  LEA R20, P1, R16.reuse, R24, 0x1 ;  /* 0x0000001810147211 */ /* 0x040fe400078208ff */
[----:B------:R-:W-:Y:S02]  /*15cb0*/  MOV R14, R2 ;  /* 0x00000002000e7202 */ /* 0x000fe40000000f00 */
[----:B------:R-:W-:-:S02]  /*15cc0*/  LEA.HI.X.SX32 R21, R16, R25, 0x1, P1 ;  /* 0x0000001910157211 */ /* 0x000fc400008f0eff */
[----:B------:R-:W-:-:S03]  /*15cd0*/  LEA.HI.X.SX32 R15, R17, R25, 0x1, P2 ;  /* 0x00000019110f7211 */ /* 0x000fc600010f0eff */
[----:B------:R0:W-:Y:S04]  /*15ce0*/  STL.64 [R1+0x13a8], R20 ;  /* 0x0013a81401007387 */ /* 0x0001e80000100a00 */
[----:B0-----:R-:W4:Y:S04]  /*15cf0*/  LDL.LU.64 R20, [R1+0x1960] ;  /* 0x0019600001147983 */ /* 0x001f280000300a00 */
[----:B------:R-:W-:Y:S01]  /*15d00*/  STL [R1+0x13a4], R15 ;  /* 0x0013a40f01007387 */ /* 0x000fe20000100800 */
[----:B--2---:R-:W-:-:S04]  /*15d10*/  LEA R2, P0, R18, R24, 0x1 ;  /* 0x0000001812027211 */ /* 0x004fc800078008ff */
[----:B------:R-:W-:-:S05]  /*15d20*/  LEA.HI.X.SX32 R3, R18, R25, 0x1, P0 ;  /* 0x0000001912037211 */ /* 0x000fca00000f0eff */
[----:B------:R0:W-:Y:S04]  /*15d30*/  STL.64 [R1+0x1398], R2 ;  /* 0x0013980201007387 */ /* 0x0001e80000100a00 */
[----:B0-----:R-:W2:Y:S01]  /*15d40*/  LDL.LU R3, [R1+0x1958] ;  /* 0x0019580001037983 */ /* 0x001ea20000300800 */
[----:B------:R-:W-:Y:S01]  /*15d50*/  MOV R10, R26 ;  /* 0x0000001a000a7202 */ /* 0x000fe20000000f00 */
[C---:B------:R-:W-:Y:S01]  /*15d60*/  IMAD R26, R29.reuse, 0x4, R23 ;  /* 0x000000041d1a7824 */ /* 0x040fe200078e0217 */
[----:B---3--:R-:W-:Y:S01]  /*15d70*/  MOV R6, R4 ;  /* 0x0000000400067202 */ /* 0x008fe20000000f00 */
[----:B------:R-:W-:Y:S01]  /*15d80*/  IMAD R8, R29, 0x4, R13 ;  /* 0x000000041d087824 */ /* 0x000fe200078e020d */
[----:B------:R-:W3:Y:S01]  /*15d90*/  LDL.LU R18, [R1+0xc] ;  /* 0x00000c0001127983 */ /* 0x000ee20000300800 */
[----:B------:R-:W-:Y:S01]  /*15da0*/  IMAD.MOV.U32 R5, RZ, RZ, R26 ;  /* 0x000000ffff057224 */ /* 0x000fe200078e001a */
[----:B------:R-:W-:-:S02]  /*15db0*/  MOV R26, R22 ;  /* 0x00000016001a7202 */ /* 0x000fc40000000f00 */
[C---:B------:R-:W-:Y:S02]  /*15dc0*/  LEA R22, P1, R19.reuse, R24, 0x1 ;  /* 0x0000001813167211 */ /* 0x040fe400078208ff */
[----:B------:R-:W-:Y:S02]  /*15dd0*/  MOV R4, R23 ;  /* 0x0000001700047202 */ /* 0x000fe40000000f00 */
[----:B------:R-:W-:Y:S01]  /*15de0*/  LEA.HI.X.SX32 R23, R19, R25, 0x1, P1 ;  /* 0x0000001913177211 */ /* 0x000fe200008f0eff */
[----:B------:R-:W-:-:S04]  /*15df0*/  IMAD R9, R29, 0x4, R8 ;  /* 0x000000041d097824 */ /* 0x000fc800078e0208 */
[----:B------:R0:W-:Y:S01]  /*15e00*/  STL.64 [R1+0x1390], R22 ;  /* 0x0013901601007387 */ /* 0x0001e20000100a00 */
[C---:B----4-:R-:W-:Y:S02]  /*15e10*/  LEA R16, P2, R20.reuse, R24, 0x1 ;  /* 0x0000001814107211 */ /* 0x050fe400078408ff */
[----:B------:R-:W-:Y:S01]  /*15e20*/  LEA R11, R29, R9, 0x2 ;  /* 0x000000091d0b7211 */ /* 0x000fe200078e10ff */
[----:B0-----:R-:W4:Y:S04]  /*15e30*/  LDL.LU.64 R22, [R1+0x1950] ;  /* 0x0019500001167983 */ /* 0x001f280000300a00 */
[----:B------:R0:W-:Y:S01]  /*15e40*/  STL.64 [R1+0x1930], R8 ;  /* 0x0019300801007387 */ /* 0x0001e20000100a00 */
[----:B------:R-:W-:Y:S02]  /*15e50*/  MOV R12, R28 ;  /* 0x0000001c000c7202 */ /* 0x000fe40000000f00 */
[----:B------:R-:W-:-:S02]  /*15e60*/  LEA.HI.X.SX32 R17, R20, R25, 0x1, P2 ;  /* 0x0000001914117211 */ /* 0x000fc400010f0eff */
[----:B------:R-:W-:Y:S01]  /*15e70*/  LEA R28, R29, R11, 0x2 ;  /* 0x0000000b1d1c7211 */ /* 0x000fe200078e10ff */
[----:B0-----:R-:W-:Y:S01]  /*15e80*/  IMAD.MOV.U32 R9, RZ, RZ, R10 ;  /* 0x000000ffff097224 */ /* 0x001fe200078e000a */
[C---:B------:R-:W-:Y:S01]  /*15e90*/  LEA R10, P0, R21.reuse, R24, 0x1 ;  /* 0x00000018150a7211 */ /* 0x040fe200078008ff */
[----:B------:R-:W-:Y:S03]  /*15ea0*/  STL.64 [R1+0x1388], R16 ;  /* 0x0013881001007387 */ /* 0x000fe60000100a00 */
[----:B------:R-:W-:Y:S02]  /*15eb0*/  LEA.HI.X.SX32 R11, R21, R25, 0x1, P0 ;  /* 0x00000019150b7211 */ /* 0x000fe400000f0eff */
[----:B--2---:R-:W-:-:S05]  /*15ec0*/  MOV R8, R3 ;  /* 0x0000000300087202 */ /* 0x004fca0000000f00 */
[----:B------:R-:W-:Y:S04]  /*15ed0*/  STL.64 [R1+0x1940], R8 ;  /* 0x0019400801007387 */ /* 0x000fe80000100a00 */
[----:B------:R0:W-:Y:S04]  /*15ee0*/  STL.64 [R1+0x1380], R10 ;  /* 0x0013800a01007387 */ /* 0x0001e80000100a00 */
[----:B0-----:R-:W2:Y:S04]  /*15ef0*/  LDL.LU R11, [R1+0x1948] ;  /* 0x00194800010b7983 */ /* 0x001ea80000300800 */
[----:B------:R-:W5:Y:S01]  /*15f00*/  LDL.LU R21, [R1+0x10] ;  /* 0x0000100001157983 */ /* 0x000f620000300800 */
[----:B------:R-:W-:Y:S01]  /*15f10*/  IMAD.MOV.U32 R2, RZ, RZ, R27 ;  /* 0x000000ffff027224 */ /* 0x000fe200078e001b */
[----:B----4-:R-:W-:-:S05]  /*15f20*/  LEA R27, R29, R23, 0x2 ;  /* 0x000000171d1b7211 */ /* 0x010fca00078e10ff */
[----:B------:R-:W-:Y:S01]  /*15f30*/  IMAD R27, R29, 0x4, R27 ;  /* 0x000000041d1b7824 */ /* 0x000fe200078e021b */
[CC--:B------:R-:W-:Y:S02]  /*15f40*/  LEA R16, P1, R22.reuse, R24.reuse, 0x1 ;  /* 0x0000001816107211 */ /* 0x0c0fe400078208ff */
[----:B------:R-:W-:Y:S02]  /*15f50*/  LEA R8, P2, R23, R24, 0x1 ;  /* 0x0000001817087211 */ /* 0x000fe400078408ff */
[C---:B------:R-:W-:Y:S02]  /*15f60*/  LEA R27, R29.reuse, R27, 0x2 ;  /* 0x0000001b1d1b7211 */ /* 0x040fe400078e10ff */
[----:B------:R-:W-:Y:S02]  /*15f70*/  LEA.HI.X.SX32 R17, R22, R25, 0x1, P1 ;  /* 0x0000001916117211 */ /* 0x000fe400008f0eff */
[----:B------:R-:W-:Y:S02]  /*15f80*/  LEA R27, R29, R27, 0x2 ;  /* 0x0000001b1d1b7211 */ /* 0x000fe400078e10ff */
[----:B------:R-:W-:Y:S01]  /*15f90*/  LEA.HI.X.SX32 R9, R23, R25, 0x1, P2 ;  /* 0x0000001917097211 */ /* 0x000fe200010f0eff */
[----:B------:R0:W-:Y:S01]  /*15fa0*/  STL.64 [R1+0x1378], R16 ;  /* 0x0013781001007387 */ /* 0x0001e20000100a00 */
[----:B------:R-:W-:Y:S01]  /*15fb0*/  MOV R3, R27 ;  /* 0x0000001b00037202 */ /* 0x000fe20000000f00 */
[----:B------:R-:W-:-:S02]  /*15fc0*/  IMAD R27, R29, 0x4, R28 ;  /* 0x000000041d1b7824 */ /* 0x000fc400078e021c */
[----:B------:R5:W-:Y:S01]  /*15fd0*/  STL.64 [R1+0x1370], R8 ;  /* 0x0013700801007387 */ /* 0x000be20000100a00 */
[----:B0-----:R-:W-:Y:S01]  /*15fe0*/  MOV R17, R26 ;  /* 0x0000001a00117202 */ /* 0x001fe20000000f00 */
[----:B------:R-:W-:-:S05]  /*15ff0*/  IMAD R26, R29, 0x4, R27 ;  /* 0x000000041d1a7824 */ /* 0x000fca00078e021b */
[----:B------:R-:W-:Y:S01]  /*16000*/  STL.64 [R1+0x1910], R26 ;  /* 0x0019101a01007387 */ /* 0x000fe20000100a00 */
[----:B-----5:R-:W-:-:S04]  /*16010*/  LEA R8, P0, R21, R24, 0x1 ;  /* 0x0000001815087211 */ /* 0x020fc800078008ff */
[----:B------:R-:W-:-:S05]  /*16020*/  LEA.HI.X.SX32 R9, R21, R25, 0x1, P0 ;  /* 0x0000001915097211 */ /* 0x000fca00000f0eff */
[----:B------:R0:W-:Y:S04]  /*16030*/  STL.64 [R1+0x1368], R8 ;  /* 0x0013680801007387 */ /* 0x0001e80000100a00 */
[----:B0-----:R-:W4:Y:S01]  /*16040*/  LDL.LU.64 R8, [R1+0x1940] ;  /* 0x0019400001087983 */ /* 0x001f220000300a00 */
[----:B------:R-:W-:Y:S01]  /*16050*/  IMAD.MOV.U32 R20, RZ, RZ, R4 ;  /* 0x000000ffff147224 */ /* 0x000fe200078e0004 */
[-C--:B---3--:R-:W-:Y:S02]  /*16060*/  LEA R22, P1, R18, R24.reuse, 0x1 ;  /* 0x0000001812167211 */ /* 0x088fe400078208ff */
[----:B------:R-:W-:Y:S02]  /*16070*/  LEA R4, P2, R6, R24, 0x1 ;  /* 0x0000001806047211 */ /* 0x000fe400078408ff */
[----:B------:R-:W-:-:S02]  /*16080*/  MOV R19, R5 ;  /* 0x0000000500137202 */ /* 0x000fc40000000f00 */
[-C--:B------:R-:W-:Y:S02]  /*16090*/  LEA.HI.X.SX32 R23, R18, R25.reuse, 0x1, P1 ;  /* 0x0000001912177211 */ /* 0x080fe400008f0eff */
[----:B------:R-:W-:Y:S01]  /*160a0*/  LEA.HI.X.SX32 R5, R6, R25, 0x1, P2 ;  /* 0x0000001906057211 */ /* 0x000fe200010f0eff */
[----:B------:R-:W-:Y:S02]  /*160b0*/  IMAD.MOV.U32 R6, RZ, RZ, R2 ;  /* 0x000000ffff067224 */ /* 0x000fe400078e0002 */
[----:B------:R-:W-:Y:S01]  /*160c0*/  IMAD R15, R29, 0x4, R0 ;  /* 0x000000041d0f7824 */ /* 0x000fe200078e0200 */
[----:B------:R-:W-:Y:S04]  /*160d0*/  STL.64 [R1+0x1360], R22 ;  /* 0x0013601601007387 */ /* 0x000fe80000100a00 */
[----:B------:R0:W-:Y:S01]  /*160e0*/  STL.64 [R1+0x1938], R6 ;  /* 0x0019380601007387 */ /* 0x0001e20000100a00 */
[----:B------:R-:W-:-:S02]  /*160f0*/  MOV R16, R15 ;  /* 0x0000000f00107202 */ /* 0x000fc40000000f00 */
[CC--:B------:R-:W-:Y:S01]  /*16100*/  LEA R10, R29.reuse, R0.reuse, 0x2 ;  /* 0x000000001d0a7211 */ /* 0x0c0fe200078e10ff */
[----:B------:R-:W3:Y:S01]  /*16110*/  LDL.LU R21, [R1+0x50] ;  /* 0x0000500001157983 */ /* 0x000ee20000300800 */
[----:B------:R-:W-:Y:S02]  /*16120*/  MOV R15, R0 ;  /* 0x00000000000f7202 */ /* 0x000fe40000000f00 */
[----:B------:R-:W-:Y:S02]  /*16130*/  LEA R0, R29, R26, 0x2 ;  /* 0x0000001a1d007211 */ /* 0x000fe400078e10ff */
[----:B0-----:R-:W-:Y:S02]  /*16140*/  LEA R6, P0, R3, R24, 0x1 ;  /* 0x0000001803067211 */ /* 0x001fe400078008ff */
[----:B------:R-:W-:Y:S01]  /*16150*/  MOV R7, R3 ;  /* 0x0000000300077202 */ /* 0x000fe20000000f00 */
[----:B------:R-:W-:Y:S03]  /*16160*/  STL.64 [R1+0x1358], R4 ;  /* 0x0013580401007387 */ /* 0x000fe60000100a00 */
[----:B------:R-:W-:Y:S01]  /*16170*/  LEA.HI.X.SX32 R7, R7, R25, 0x1, P0 ;  /* 0x0000001907077211 */ /* 0x000fe200000f0eff */
[----:B------:R-:W5:Y:S01]  /*16180*/  LDL.LU R23, [R1+0x4c] ;  /* 0x00004c0001177983 */ /* 0x000f620000300800 */
[----:B------:R-:W-:-:S03]  /*16190*/  LEA R2, R29, R0, 0x2 ;  /* 0x000000001d027211 */ /* 0x000fc600078e10ff */
[----:B------:R-:W2:Y:S04]  /*161a0*/  LDL.LU R22, [R1+0x48] ;  /* 0x0000480001167983 */ /* 0x000ea80000300800 */
[----:B------:R0:W-:Y:S01]  /*161b0*/  STL.64 [R1+0x1350], R6 ;  /* 0x0013500601007387 */ /* 0x0001e20000100a00 */
[----:B------:R-:W-:Y:S02]  /*161c0*/  LEA R3, R29, R2, 0x2 ;  /* 0x000000021d037211 */ /* 0x000fe400078e10ff */
[----:B0-----:R-:W-:-:S04]  /*161d0*/  LEA R6, P0, R20, R24, 0x1 ;  /* 0x0000001814067211 */ /* 0x001fc800078008ff */
[-C--:B------:R-:W-:Y:S02]  /*161e0*/  LEA.HI.X.SX32 R7, R20, R25.reuse, 0x1, P0 ;  /* 0x0000001914077211 */ /* 0x080fe400000f0eff */
[CC--:B----4-:R-:W-:Y:S02]  /*161f0*/  LEA R26, P1, R8.reuse, R24.reuse, 0x1 ;  /* 0x00000018081a7211 */ /* 0x0d0fe400078208ff */
[CC--:B------:R-:W-:Y:S02]  /*16200*/  LEA R4, P2, R9.reuse, R24.reuse, 0x1 ;  /* 0x0000001809047211 */ /* 0x0c0fe400078408ff */
[-C--:B------:R-:W-:Y:S02]  /*16210*/  LEA.HI.X.SX32 R27, R8, R25.reuse, 0x1, P1 ;  /* 0x00000019081b7211 */ /* 0x080fe400008f0eff */
[-C--:B------:R-:W-:Y:S02]  /*16220*/  LEA.HI.X.SX32 R5, R9, R25.reuse, 0x1, P2 ;  /* 0x0000001909057211 */ /* 0x080fe400010f0eff */
[CC--:B------:R-:W-:Y:S01]  /*16230*/  LEA R8, P1, R19.reuse, R24.reuse, 0x1 ;  /* 0x0000001813087211 */ /* 0x0c0fe200078208ff */
[----:B------:R0:W-:Y:S03]  /*16240*/  STL.64 [R1+0x1348], R26 ;  /* 0x0013481a01007387 */ /* 0x0001e60000100a00 */
[----:B------:R-:W-:Y:S01]  /*16250*/  LEA.HI.X.SX32 R9, R19, R25, 0x1, P1 ;  /* 0x0000001913097211 */ /* 0x000fe200008f0eff */
[----:B0-----:R-:W4:Y:S04]  /*16260*/  LDL.LU R26, [R1+0x5c] ;  /* 0x00005c00011a7983 */ /* 0x001f280000300800 */
[----:B------:R-:W-:Y:S04]  /*16270*/  STL.64 [R1+0x1340], R4 ;  /* 0x0013400401007387 */ /* 0x000fe80000100a00 */
[----:B------:R-:W-:Y:S04]  /*16280*/  STL.64 [R1+0x1908], R2 ;  /* 0x0019080201007387 */ /* 0x000fe80000100a00 */
[----:B------:R0:W-:Y:S04]  /*16290*/  STL.64 [R1+0x1338], R6 ;  /* 0x0013380601007387 */ /* 0x0001e80000100a00 */
[----:B0-----:R-:W4:Y:S04]  /*162a0*/  LDL.LU.64 R6, [R1+0x1938] ;  /* 0x0019380001067983 */ /* 0x001f280000300a00 */
[----:B------:R0:W-:Y:S04]  /*162b0*/  STL.64 [R1+0x1330], R8 ;  /* 0x0013300801007387 */ /* 0x0001e80000100a00 */
[----:B0-----:R-:W4:Y:S01]  /*162c0*/  LDL.LU.64 R8, [R1+0x1930] ;  /* 0x0019300001087983 */ /* 0x001f220000300a00 */
[----:B------:R-:W-:-:S02]  /*162d0*/  LEA R2, P2, R17, R24, 0x1 ;  /* 0x0000001811027211 */ /* 0x000fc400078408ff */
[C---:B------:R-:W-:Y:S02]  /*162e0*/  LEA R10, R29.reuse, R10, 0x2 ;  /* 0x0000000a1d0a7211 */ /* 0x040fe400078e10ff */
[----:B------:R-:W-:Y:S02]  /*162f0*/  LEA R4, R29, R3, 0x2 ;  /* 0x000000031d047211 */ /* 0x000fe400078e10ff */
[----:B------:R-:W-:Y:S02]  /*16300*/  LEA.HI.X.SX32 R3, R17, R25, 0x1, P2 ;  /* 0x0000001911037211 */ /* 0x000fe400010f0eff */
[----:B------:R-:W-:Y:S02]  /*16310*/  MOV R17, R16 ;  /* 0x0000001000117202 */ /* 0x000fe40000000f00 */
[----:B------:R-:W-:Y:S01]  /*16320*/  MOV R16, R10 ;  /* 0x0000000a00107202 */ /* 0x000fe20000000f00 */
[----:B------:R-:W-:Y:S01]  /*16330*/  IMAD R5, R29, 0x4, R4 ;  /* 0x000000041d057824 */ /* 0x000fe200078e0204 */
[----:B------:R-:W-:Y:S01]  /*16340*/  MOV R18, R12 ;  /* 0x0000000c00127202 */ /* 0x000fe20000000f00 */
[----:B------:R0:W-:Y:S04]  /*16350*/  STL.64 [R1+0x1328], R2 ;  /* 0x0013280201007387 */ /* 0x0001e80000100a00 */
[----:B------:R5:W-:Y:S01]  /*16360*/  STL.64 [R1+0x1928], R16 ;  /* 0x0019281001007387 */ /* 0x000be20000100a00 */
[----:B------:R-:W-:-:S03]  /*16370*/  MOV R19, R18 ;  /* 0x0000001200137202 */ /* 0x000fc60000000f00 */
[----:B------:R-:W4:Y:S01]  /*16380*/  LDL.LU R20, [R1+0x7c] ;  /* 0x00007c0001147983 */ /* 0x000f220000300800 */
[----:B--2---:R-:W-:Y:S01]  /*16390*/  IMAD R12, R29, 0x4, R11 ;  /* 0x000000041d0c7824 */ /* 0x004fe200078e020b */
[----:B------:R-:W-:Y:S02]  /*163a0*/  MOV R18, R11 ;  /* 0x0000000b00127202 */ /* 0x000fe40000000f00 */
[----:B------:R3:W-:Y:S01]  /*163b0*/  STL.64 [R1+0x1918], R4 ;  /* 0x0019180401007387 */ /* 0x0007e20000100a00 */
[-C--:B0-----:R-:W-:Y:S02]  /*163c0*/  LEA R2, P2, R22, R24.reuse, 0x1 ;  /* 0x0000001816027211 */ /* 0x081fe400078408ff */
[-C--:B-----5:R-:W-:Y:S02]  /*163d0*/  LEA R16, P1, R23, R24.reuse, 0x1 ;  /* 0x0000001817107211 */ /* 0x0a0fe400078208ff */
[----:B---3--:R-:W-:Y:S02]  /*163e0*/  LEA R4, P0, R21, R24, 0x1 ;  /* 0x0000001815047211 */ /* 0x008fe400078008ff */
[----:B------:R-:W-:-:S02]  /*163f0*/  LEA.HI.X.SX32 R17, R23, R25, 0x1, P1 ;  /* 0x0000001917117211 */ /* 0x000fc400008f0eff */
[-C--:B------:R-:W-:Y:S02]  /*16400*/  LEA.HI.X.SX32 R3, R22, R25.reuse, 0x1, P2 ;  /* 0x0000001916037211 */ /* 0x080fe400010f0eff */
[----:B----4-:R-:W-:Y:S01]  /*16410*/  MOV R11, R6 ;  /* 0x00000006000b7202 */ /* 0x010fe20000000f00 */
[----:B------:R-:W-:Y:S01]  /*16420*/  IMAD R6, R29, 0x4, R5 ;  /* 0x000000041d067824 */ /* 0x000fe200078e0205 */
[----:B------:R-:W-:-:S05]  /*16430*/  LEA.HI.X.SX32 R5, R21, R25, 0x1, P0 ;  /* 0x0000001915057211 */ /* 0x000fca00000f0eff */
[----:B------:R-:W-:Y:S01]  /*16440*/  STL.64 [R1+0x1320], R4 ;  /* 0x0013200401007387 */ /* 0x000fe20000100a00 */
[-C--:B------:R-:W-:Y:S02]  /*16450*/  LEA R21, R29, R9.reuse, 0x2 ;  /* 0x000000091d157211 */ /* 0x080fe400078e10ff */
[----:B------:R-:W-:-:S03]  /*16460*/  MOV R23, R9 ;  /* 0x0000000900177202 */ /* 0x000fc60000000f00 */
[----:B------:R-:W-:Y:S01]  /*16470*/  IMAD.MOV.U32 R22, RZ, RZ, R21 ;  /* 0x000000ffff167224 */ /* 0x000fe200078e0015 */
[----:B------:R-:W-:Y:S04]  /*16480*/  STL.64 [R1+0x1318], R16 ;  /* 0x0013181001007387 */ /* 0x000fe80000100a00 */
[----:B------:R0:W-:Y:S04]  /*16490*/  STL.64 [R1+0x1920], R22 ;  /* 0x0019201601007387 */ /* 0x0001e80000100a00 */
[----:B------:R1:W-:Y:S04]  /*164a0*/  STL.64 [R1+0x1310], R2 ;  /* 0x0013100201007387 */ /* 0x0003e80000100a00 */
[----:B0-----:R-:W2:Y:S04]  /*164b0*/  LDL.LU R22, [R1+0x64] ;  /* 0x0000640001167983 */ /* 0x001ea80000300800 */
[----:B------:R-:W3:Y:S01]  /*164c0*/  LDL.LU R23, [R1+0x60] ;  /* 0x0000600001177983 */ /* 0x000ee20000300800 */
[----:B------:R-:W-:-:S04]  /*164d0*/  IMAD R10, R29, 0x4, R7 ;  /* 0x000000041d0a7824 */ /* 0x000fc800078e0207 */
[----:B------:R-:W-:Y:S01]  /*164e0*/  IMAD.MOV.U32 R27, RZ, RZ, R10 ;  /* 0x000000ffff1b7224 */ /* 0x000fe200078e000a */
[----:B------:R-:W-:Y:S02]  /*164f0*/  MOV R10, R7 ;  /* 0x00000007000a7202 */ /* 0x000fe40000000f00 */
[C---:B------:R-:W-:Y:S02]  /*16500*/  LEA R7, R29.reuse, R6, 0x2 ;  /* 0x000000061d077211 */ /* 0x040fe400078e10ff */
[----:B------:R-:W-:Y:S02]  /*16510*/  MOV R21, R8 ;  /* 0x0000000800157202 */ /* 0x000fe40000000f00 */
[----:B-1----:R-:W-:Y:S01]  /*16520*/  LEA R2, P2, R26, R24, 0x1 ;  /* 0x000000181a027211 */ /* 0x002fe200078408ff */
[----:B------:R-:W-:-:S03]  /*16530*/  IMAD R8, R29, 0x4, R7 ;  /* 0x000000041d087824 */ /* 0x000fc600078e0207 */
[----:B------:R-:W-:Y:S02]  /*16540*/  LEA.HI.X.SX32 R3, R26, R25, 0x1, P2 ;  /* 0x000000191a037211 */ /* 0x000fe400010f0eff */
[----:B------:R-:W-:Y:S02]  /*16550*/  LEA R9, R29, R8, 0x2 ;  /* 0x000000081d097211 */ /* 0x000fe400078e10ff */
[----:B------:R-:W-:-:S03]  /*16560*/  MOV R26, R10 ;  /* 0x0000000a001a7202 */ /* 0x000fc60000000f00 */
[----:B------:R-:W-:Y:S01]  /*16570*/  IMAD R10, R29, 0x4, R9 ;  /* 0x000000041d0a7824 */ /* 0x000fe200078e0209 */
[CC--:B--2---:R-:W-:Y:S02]  /*16580*/  LEA R16, P0, R22.reuse, R24.reuse, 0x1 ;  /* 0x0000001816107211 */ /* 0x0c4fe400078008ff */
[C---:B---3--:R-:W-:Y:S02]  /*16590*/  LEA R4, P1, R23.reuse, R24, 0x1 ;  /* 0x0000001817047211 */ /* 0x048fe400078208ff */
[-C--:B------:R-:W-:Y:S02]  /*165a0*/  LEA.HI.X.SX32 R17, R22, R25.reuse, 0x1, P0 ;  /* 0x0000001916117211 */ /* 0x080fe400000f0eff */
[----:B------:R-:W-:-:S03]  /*165b0*/  LEA.HI.X.SX32 R5, R23, R25, 0x1, P1 ;  /* 0x0000001917057211 */ /* 0x000fc600008f0eff */
[----:B------:R0:W-:Y:S01]  /*165c0*/  STL.64 [R1+0x1308], R16 ;  /* 0x0013081001007387 */ /* 0x0001e20000100a00 */
[----:B------:R-:W-:Y:S02]  /*165d0*/  LEA R22, P0, R11, R24, 0x1 ;  /* 0x000000180b167211 */ /* 0x000fe400078008ff */
[----:B------:R-:W-:-:S04]  /*165e0*/  MOV R23, R11 ;  /* 0x0000000b00177202 */ /* 0x000fc80000000f00 */
[----:B------:R-:W-:Y:S01]  /*165f0*/  LEA.HI.X.SX32 R23, R23, R25, 0x1, P0 ;  /* 0x0000001917177211 */ /* 0x000fe200000f0eff */
[----:B0-----:R-:W2:Y:S04]  /*16600*/  LDL.LU.64 R16, [R1+0x1928] ;  /* 0x0019280001107983 */ /* 0x001ea80000300a00 */
[----:B------:R0:W-:Y:S04]  /*16610*/  STL.64 [R1+0x1300], R4 ;  /* 0x0013000401007387 */ /* 0x0001e80000100a00 */
[----:B------:R1:W-:Y:S01]  /*16620*/  STL.64 [R1+0x12f8], R2 ;  /* 0x0012f80201007387 */ /* 0x0003e20000100a00 */
[----:B------:R-:W-:-:S02]  /*16630*/  LEA R11, R29, R10, 0x2 ;  /* 0x0000000a1d0b7211 */ /* 0x000fc400078e10ff */
[CC--:B0-----:R-:W-:Y:S02]  /*16640*/  LEA R4, P1, R20.reuse, R24.reuse, 0x1 ;  /* 0x0000001814047211 */ /* 0x0c1fe400078208ff */
[C---:B-1----:R-:W-:Y:S02]  /*16650*/  LEA R2, P2, R19.reuse, R24, 0x1 ;  /* 0x0000001813027211 */ /* 0x042fe400078408ff */
[-C--:B------:R-:W-:Y:S02]  /*16660*/  LEA.HI.X.SX32 R5, R20, R25.reuse, 0x1, P1 ;  /* 0x0000001914057211 */ /* 0x080fe400008f0eff */
[----:B------:R-:W-:Y:S01]  /*16670*/  LEA.HI.X.SX32 R3, R19, R25, 0x1, P2 ;  /* 0x0000001913037211 */ /* 0x000fe200010f0eff */
[----:B------:R-:W-:Y:S01]  /*16680*/  STL.64 [R1+0x12f0], R22 ;  /* 0x0012f01601007387 */ /* 0x000fe20000100a00 */
[----:B------:R-:W-:-:S03]  /*16690*/  MOV R19, R12 ;  /* 0x0000000c00137202 */ /* 0x000fc60000000f00 */
[----:B------:R-:W-:Y:S01]  /*166a0*/  STL.64 [R1+0x12e8], R4 ;  /* 0x0012e80401007387 */ /* 0x000fe20000100a00 */
[----:B------:R-:W-:-:S03]  /*166b0*/  LEA R12, R29, R11, 0x2 ;  /* 0x0000000b1d0c7211 */ /* 0x000fc600078e10ff */
[----:B------:R-:W-:Y:S04]  /*166c0*/  STL.64 [R1+0x12e0], R2 ;  /* 0x0012e00201007387 */ /* 0x000fe80000100a00 */
[----:B------:R0:W-:Y:S04]  /*166d0*/  STL.64 [R1+0x1900], R10 ;  /* 0x0019000a01007387 */ /* 0x0001e80000100a00 */
[----:B0-----:R-:W3:Y:S04]  /*166e0*/  LDL.LU R10, [R1+0x78] ;  /* 0x00007800010a7983 */ /* 0x001ee80000300800 */
[----:B------:R-:W4:Y:S01]  /*166f0*/  LDL.LU R11, [R1+0x74] ;  /* 0x00007400010b7983 */ /* 0x000f220000300800 */
[----:B------:R-:W-:Y:S01]  /*16700*/  LEA R2, P2, R14, R24, 0x1 ;  /* 0x000000180e027211 */ /* 0x000fe200078408ff */
[----:B------:R-:W-:-:S02]  /*16710*/  IMAD.MOV.U32 R20, RZ, RZ, R13 ;  /* 0x000000ffff147224 */ /* 0x000fc400078e000d */
[----:B------:R-:W-:Y:S01]  /*16720*/  IMAD R13, R29, 0x4, R12 ;  /* 0x000000041d0d7824 */ /* 0x000fe200078e020c */
[----:B------:R-:W-:-:S04]  /*16730*/  LEA.HI.X.SX32 R3, R14, R25, 0x1, P2 ;  /* 0x000000190e037211 */ /* 0x000fc800010f0eff */
[----:B------:R-:W-:Y:S02]  /*16740*/  LEA R14, R29, R13, 0x2 ;  /* 0x0000000d1d0e7211 */ /* 0x000fe400078e10ff */
[CC--:B---3--:R-:W-:Y:S02]  /*16750*/  LEA R22, P0, R10.reuse, R24.reuse, 0x1 ;  /* 0x000000180a167211 */ /* 0x0c8fe400078008ff */
[C---:B----4-:R-:W-:Y:S02]  /*16760*/  LEA R4, P1, R11.reuse, R24, 0x1 ;  /* 0x000000180b047211 */ /* 0x050fe400078208ff */
[-C--:B------:R-:W-:Y:S02]  /*16770*/  LEA.HI.X.SX32 R23, R10, R25.reuse, 0x1, P0 ;  /* 0x000000190a177211 */ /* 0x080fe400000f0eff */
[----:B------:R-:W-:-:S03]  /*16780*/  LEA.HI.X.SX32 R5, R11, R25, 0x1, P1 ;  /* 0x000000190b057211 */ /* 0x000fc600008f0eff */
[----:B------:R0:W-:Y:S01]  /*16790*/  STL.64 [R1+0x12d8], R22 ;  /* 0x0012d81601007387 */ /* 0x0001e20000100a00 */
[----:B------:R-:W-:Y:S02]  /*167a0*/  LEA R10, P0, R15, R24, 0x1 ;  /* 0x000000180f0a7211 */ /* 0x000fe400078008ff */
[----:B------:R-:W-:-:S04]  /*167b0*/  MOV R11, R15 ;  /* 0x0000000f000b7202 */ /* 0x000fc80000000f00 */
[----:B------:R-:W-:Y:S01]  /*167c0*/  LEA.HI.X.SX32 R11, R11, R25, 0x1, P0 ;  /* 0x000000190b0b7211 */ /* 0x000fe200000f0eff */
[----:B0-----:R-:W3:Y:S04]  /*167d0*/  LDL.LU.64 R22, [R1+0x1920] ;  /* 0x0019200001167983 */ /* 0x001ee80000300a00 */
[----:B------:R2:W-:Y:S04]  /*167e0*/  STL.64 [R1+0x12d0], R4 ;  /* 0x0012d00401007387 */ /* 0x0005e80000100a00 */
[----:B------:R0:W-:Y:S01]  /*167f0*/  STL.64 [R1+0x12c8], R2 ;  /* 0x0012c80201007387 */ /* 0x0001e20000100a00 */
[----:B------:R-:W-:Y:S01]  /*16800*/  IMAD R15, R29, 0x4, R14 ;  /* 0x000000041d0f7824 */ /* 0x000fe200078e020e */
[----:B--2---:R-:W-:-:S02]  /*16810*/  LEA R4, P1, R17, R24, 0x1 ;  /* 0x0000001811047211 */ /* 0x004fc400078208ff */
[C---:B0-----:R-:W-:Y:S02]  /*16820*/  LEA R2, P2, R16.reuse, R24, 0x1 ;  /* 0x0000001810027211 */ /* 0x041fe400078408ff */
[-C--:B------:R-:W-:Y:S01]  /*16830*/  LEA.HI.X.SX32 R5, R17, R25.reuse, 0x1, P1 ;  /* 0x0000001911057211 */ /* 0x080fe200008f0eff */
[----:B------:R0:W-:Y:S01]  /*16840*/  STL.64 [R1+0x12c0], R10 ;  /* 0x0012c00a01007387 */ /* 0x0001e20000100a00 */
[----:B------:R-:W-:-:S03]  /*16850*/  LEA.HI.X.SX32 R3, R16, R25, 0x1, P2 ;  /* 0x0000001910037211 */ /* 0x000fc600010f0eff */
[----:B------:R1:W-:Y:S01]  /*16860*/  STL.64 [R1+0x12b8], R4 ;  /* 0x0012b80401007387 */ /* 0x0003e20000100a00 */
[----:B------:R-:W-:-:S03]  /*16870*/  LEA R16, R29, R15, 0x2 ;  /* 0x0000000f1d107211 */ /* 0x000fc600078e10ff */
[----:B------:R2:W-:Y:S01]  /*16880*/  STL.64 [R1+0x12b0], R2 ;  /* 0x0012b00201007387 */ /* 0x0005e20000100a00 */
[----:B------:R-:W-:Y:S02]  /*16890*/  LEA R17, R29, R16, 0x2 ;  /* 0x000000101d117211 */ /* 0x000fe400078e10ff */
[CC--:B0-----:R-:W-:Y:S02]  /*168a0*/  LEA R10, P1, R27.reuse, R24.reuse, 0x1 ;  /* 0x000000181b0a7211 */ /* 0x0c1fe400078208ff */
[-C--:B-1----:R-:W-:Y:S02]  /*168b0*/  LEA R4, P0, R26, R24.reuse, 0x1 ;  /* 0x000000181a047211 */ /* 0x082fe400078008ff */
[----:B--2---:R-:W-:Y:S02]  /*168c0*/  LEA R2, P2, R18, R24, 0x1 ;  /* 0x0000001812027211 */ /* 0x004fe400078408ff */
[-C--:B------:R-:W-:Y:S02]  /*168d0*/  LEA.HI.X.SX32 R5, R26, R25.reuse, 0x1, P0 ;  /* 0x000000191a057211 */ /* 0x080fe400000f0eff */
[----:B------:R-:W-:-:S02]  /*168e0*/  LEA.HI.X.SX32 R11, R27, R25, 0x1, P1 ;  /* 0x000000191b0b7211 */ /* 0x000fc400008f0eff */
[----:B------:R-:W-:Y:S01]  /*168f0*/  LEA.HI.X.SX32 R3, R18, R25, 0x1, P2 ;  /* 0x0000001912037211 */ /* 0x000fe200010f0eff */
[----:B------:R0:W-:Y:S01]  /*16900*/  STL.64 [R1+0x12a8], R4 ;  /* 0x0012a80401007387 */ /* 0x0001e20000100a00 */
[----:B------:R-:W-:-:S03]  /*16910*/  IMAD R18, R29, 0x4, R17 ;  /* 0x000000041d127824 */ /* 0x000fc600078e0211 */
[----:B0-----:R-:W2:Y:S04]  /*16920*/  LDL.LU.64 R4, [R1+0x1918] ;  /* 0x0019180001047983 */ /* 0x001ea80000300a00 */
[----:B------:R0:W-:Y:S04]  /*16930*/  STL.64 [R1+0x18f8], R16 ;  /* 0x0018f81001007387 */ /* 0x0001e80000100a00 */
[----:B------:R-:W-:Y:S04]  /*16940*/  STL.64 [R1+0x12a0], R10 ;  /* 0x0012a00a01007387 */ /* 0x000fe80000100a00 */
[----:B------:R1:W-:Y:S04]  /*16950*/  STL.64 [R1+0x1298], R2 ;  /* 0x0012980201007387 */ /* 0x0003e80000100a00 */
[----:B0-----:R-:W4:Y:S01]  /*16960*/  LDL.LU R17, [R1+0x28] ;  /* 0x0000280001117983 */ /* 0x001f220000300800 */
[----:B------:R-:W-:-:S04]  /*16970*/  MOV R16, R19 ;  /* 0x0000001300107202 */ /* 0x000fc80000000f00 */
[-C--:B------:R-:W-:Y:S02]  /*16980*/  LEA R26, P0, R16, R24.reuse, 0x1 ;  /* 0x00000018101a7211 */ /* 0x080fe400078008ff */
[----:B-1----:R-:W-:Y:S02]  /*16990*/  LEA R2, P2, R20, R24, 0x1 ;  /* 0x0000001814027211 */ /* 0x002fe400078408ff */
[-C--:B------:R-:W-:Y:S02]  /*169a0*/  LEA.HI.X.SX32 R27, R16, R25.reuse, 0x1, P0 ;  /* 0x00000019101b7211 */ /* 0x080fe400000f0eff */
[----:B------:R-:W-:-:S03]  /*169b0*/  LEA.HI.X.SX32 R3, R20, R25, 0x1, P2 ;  /* 0x0000001914037211 */ /* 0x000fc600010f0eff */
[----:B------:R0:W-:Y:S01]  /*169c0*/  STL.64 [R1+0x1290], R26 ;  /* 0x0012901a01007387 */ /* 0x0001e20000100a00 */
[----:B------:R-:W-:-:S03]  /*169d0*/  LEA R16, P0, R21, R24, 0x1 ;  /* 0x0000001815107211 */ /* 0x000fc600078008ff */
[----:B0-----:R-:W5:Y:S01]  /*169e0*/  LDL.LU.64 R26, [R1+0x1910] ;  /* 0x00191000011a7983 */ /* 0x001f620000300a00 */
[----:B----4-:R-:W-:-:S04]  /*169f0*/  LEA R10, P1, R17, R24, 0x1 ;  /* 0x00000018110a7211 */ /* 0x010fc800078208ff */
[----:B------:R-:W-:Y:S02]  /*16a00*/  LEA.HI.X.SX32 R11, R17, R25, 0x1, P1 ;  /* 0x00000019110b7211 */ /* 0x000fe400008f0eff */
[----:B------:R-:W-:-:S03]  /*16a10*/  MOV R17, R21 ;  /* 0x0000001500117202 */ /* 0x000fc60000000f00 */
[----:B------:R-:W-:Y:S04]  /*16a20*/  STL.64 [R1+0x1288], R10 ;  /* 0x0012880a01007387 */ /* 0x000fe80000100a00 */
[----:B------:R3:W-:Y:S01]  /*16a30*/  STL.64 [R1+0x1280], R2 ;  /* 0x0012800201007387 */ /* 0x0007e20000100a00 */
[----:B------:R-:W-:Y:S02]  /*16a40*/  LEA.HI.X.SX32 R17, R17, R25, 0x1, P0 ;  /* 0x0000001911117211 */ /* 0x000fe400000f0eff */
[----:B---3--:R-:W-:-:S04]  /*16a50*/  LEA R2, P2, R22, R24, 0x1 ;  /* 0x0000001816027211 */ /* 0x008fc800078408ff */
[----:B------:R-:W-:Y:S01]  /*16a60*/  LEA.HI.X.SX32 R3, R22, R25, 0x1, P2 ;  /* 0x0000001916037211 */ /* 0x000fe200010f0eff */
[----:B------:R-:W-:Y:S01]  /*16a70*/  STL.64 [R1+0x1278], R16 ;  /* 0x0012781001007387 */ /* 0x000fe20000100a00 */
[----:B------:R-:W-:-:S03]  /*16a80*/  LEA R10, P1, R23, R24, 0x1 ;  /* 0x00000018170a7211 */ /* 0x000fc600078208ff */
[----:B------:R0:W-:Y:S01]  /*16a90*/  STL.64 [R1+0x1268], R2 ;  /* 0x0012680201007387 */ /* 0x0001e20000100a00 */
[----:B------:R-:W-:Y:S02]  /*16aa0*/  LEA.HI.X.SX32 R11, R23, R25, 0x1, P1 ;  /* 0x00000019170b7211 */ /* 0x000fe400008f0eff */
[----:B0-----:R-:W-:-:S04]  /*16ab0*/  LEA R2, P0, R28, R24, 0x1 ;  /* 0x000000181c027211 */ /* 0x001fc800078008ff */
[----:B------:R-:W-:Y:S01]  /*16ac0*/  LEA.HI.X.SX32 R3, R28, R25, 0x1, P0 ;  /* 0x000000191c037211 */ /* 0x000fe200000f0eff */
[----:B------:R-:W-:Y:S04]  /*16ad0*/  STL.64 [R1+0x1270], R10 ;  /* 0x0012700a01007387 */ /* 0x000fe80000100a00 */
[----:B------:R0:W-:Y:S04]  /*16ae0*/  STL.64 [R1+0x1260], R2 ;  /* 0x0012600201007387 */ /* 0x0001e80000100a00 */
[----:B0-----:R-:W3:Y:S01]  /*16af0*/  LDL.LU.64 R2, [R1+0x1908] ;  /* 0x0019080001027983 */ /* 0x001ee20000300a00 */
[----:B------:R-:W-:-:S05]  /*16b00*/  LEA R19, R29, R18, 0x2 ;  /* 0x000000121d137211 */ /* 0x000fca00078e10ff */
[----:B------:R-:W-:-:S05]  /*16b10*/  IMAD R20, R29, 0x4, R19 ;  /* 0x000000041d147824 */ /* 0x000fca00078e0213 */
[----:B------:R-:W-:Y:S02]  /*16b20*/  LEA R21, R29, R20, 0x2 ;  /* 0x000000141d157211 */ /* 0x000fe400078e10ff */
[----:B-----5:R-:W-:-:S03]  /*16b30*/  LEA R16, P1, R27, R24, 0x1 ;  /* 0x000000181b107211 */ /* 0x020fc600078208ff */
[----:B------:R-:W-:Y:S01]  /*16b40*/  IMAD R22, R29, 0x4, R21 ;  /* 0x000000041d167824 */ /* 0x000fe200078e0215 */
[C---:B------:R-:W-:Y:S02]  /*16b50*/  LEA R10, P2, R26.reuse, R24, 0x1 ;  /* 0x000000181a0a7211 */ /* 0x040fe400078408ff */
[-C--:B------:R-:W-:Y:S02]  /*16b60*/  LEA.HI.X.SX32 R17, R27, R25.reuse, 0x1, P1 ;  /* 0x000000191b117211 */ /* 0x080fe400008f0eff */
[----:B------:R-:W-:Y:S02]  /*16b70*/  LEA R23, R29, R22, 0x2 ;  /* 0x000000161d177211 */ /* 0x000fe400078e10ff */
[----:B------:R-:W-:-:S03]  /*16b80*/  LEA.HI.X.SX32 R11, R26, R25, 0x1, P2 ;  /* 0x000000191a0b7211 */ /* 0x000fc600010f0eff */
[----:B------:R0:W-:Y:S01]  /*16b90*/  STL.64 [R1+0x18f0], R22 ;  /* 0x0018f01601007387 */ /* 0x0001e20000100a00 */
[----:B------:R-:W-:-:S03]  /*16ba0*/  LEA R26, R29, R23, 0x2 ;  /* 0x000000171d1a7211 */ /* 0x000fc600078e10ff */
[----:B------:R-:W-:Y:S04]  /*16bb0*/  STL.64 [R1+0x1258], R16 ;  /* 0x0012581001007387 */ /* 0x000fe80000100a00 */
[----:B------:R-:W-:Y:S01]  /*16bc0*/  STL.64 [R1+0x1250], R10 ;  /* 0x0012500a01007387 */ /* 0x000fe20000100a00 */
[----:B0-----:R-:W-:-:S04]  /*16bd0*/  LEA R22, P0, R0, R24, 0x1 ;  /* 0x0000001800167211 */ /* 0x001fc800078008ff */
[----:B------:R-:W-:-:S05]  /*16be0*/  LEA.HI.X.SX32 R23, R0, R25, 0x1, P0 ;  /* 0x0000001900177211 */ /* 0x000fca00000f0eff */
[----:B------:R2:W-:Y:S02]  /*16bf0*/  STL.64 [R1+0x1248], R22 ;  /* 0x0012481601007387 */ /* 0x0005e40000100a00 */
[----:B--2---:R-:W-:-:S04]  /*16c00*/  LEA R22, P0, R4, R24, 0x1 ;  /* 0x0000001804167211 */ /* 0x004fc800078008ff */
[-C--:B------:R-:W-:Y:S02]  /*16c10*/  LEA.HI.X.SX32 R23, R4, R25.reuse, 0x1, P0 ;  /* 0x0000001904177211 */ /* 0x080fe400000f0eff */
[CC--:B---3--:R-:W-:Y:S02]  /*16c20*/  LEA R16, P1, R2.reuse, R24.reuse, 0x1 ;  /* 0x0000001802107211 */ /* 0x0c8fe400078208ff */
[C---:B------:R-:W-:Y:S02]  /*16c30*/  LEA R10, P2, R3.reuse, R24, 0x1 ;  /* 0x00000018030a7211 */ /* 0x040fe400078408ff */
[-C--:B------:R-:W-:Y:S02]  /*16c40*/  LEA.HI.X.SX32 R17, R2, R25.reuse, 0x1, P1 ;  /* 0x0000001902117211 */ /* 0x080fe400008f0eff */
[----:B------:R-:W-:-:S03]  /*16c50*/  LEA.HI.X.SX32 R11, R3, R25, 0x1, P2 ;  /* 0x00000019030b7211 */ /* 0x000fc600010f0eff */
[----:B------:R-:W-:Y:S04]  /*16c60*/  STL.64 [R1+0x1240], R16 ;  /* 0x0012401001007387 */ /* 0x000fe80000100a00 */
[----:B------:R0:W-:Y:S04]  /*16c70*/  STL.64 [R1+0x1238], R10 ;  /* 0x0012380a01007387 */ /* 0x0001e80000100a00 */
[----:B------:R-:W-:Y:S01]  /*16c80*/  STL.64 [R1+0x1230], R22 ;  /* 0x0012301601007387 */ /* 0x000fe20000100a00 */
[----:B0-----:R-:W-:-:S04]  /*16c90*/  LEA R10, P2, R6, R24, 0x1 ;  /* 0x00000018060a7211 */ /* 0x001fc800078408ff */
[----:B------:R-:W-:Y:S02]  /*16ca0*/  LEA.HI.X.SX32 R11, R6, R25, 0x1, P2 ;  /* 0x00000019060b7211 */ /* 0x000fe400010f0eff */
[----:B------:R-:W-:-:S03]  /*16cb0*/  LEA R16, P1, R5, R24, 0x1 ;  /* 0x0000001805107211 */ /* 0x000fc600078208ff */
[----:B------:R0:W-:Y:S01]  /*16cc0*/  STL.64 [R1+0x1220], R10 ;  /* 0x0012200a01007387 */ /* 0x0001e20000100a00 */
[----:B------:R-:W-:Y:S02]  /*16cd0*/  LEA.HI.X.SX32 R17, R5, R25, 0x1, P1 ;  /* 0x0000001905117211 */ /* 0x000fe400008f0eff */
[----:B0-----:R-:W-:-:S04]  /*16ce0*/  LEA R10, P0, R7, R24, 0x1 ;  /* 0x00000018070a7211 */ /* 0x001fc800078008ff */
[----:B------:R-:W-:Y:S01]  /*16cf0*/  LEA.HI.X.SX32 R11, R7, R25, 0x1, P0 ;  /* 0x00000019070b7211 */ /* 0x000fe200000f0eff */
[----:B------:R-:W-:Y:S04]  /*16d00*/  STL.64 [R1+0x1228], R16 ;  /* 0x0012281001007387 */ /* 0x000fe80000100a00 */
[----:B------:R0:W-:Y:S04]  /*16d10*/  STL.64 [R1+0x1218], R10 ;  /* 0x0012180a01007387 */ /* 0x0001e80000100a00 */
[----:B0-----:R-:W2:Y:S01]  /*16d20*/  LDL.LU.64 R10, [R1+0x1900] ;  /* 0x00190000010a7983 */ /* 0x001ea20000300a00 */
[----:B------:R-:W-:-:S02]  /*16d30*/  LEA R22, P1, R8, R24, 0x1 ;  /* 0x0000001808167211 */ /* 0x000fc400078208ff */
[C---:B------:R-:W-:Y:S02]  /*16d40*/  LEA R16, P2, R9.reuse, R24, 0x1 ;  /* 0x0000001809107211 */ /* 0x040fe400078408ff */
[-C--:B------:R-:W-:Y:S02]  /*16d50*/  LEA.HI.X.SX32 R23, R8, R25.reuse, 0x1, P1 ;  /* 0x0000001908177211 */ /* 0x080fe400008f0eff */
[----:B------:R-:W-:-:S03]  /*16d60*/  LEA.HI.X.SX32 R17, R9, R25, 0x1, P2 ;  /* 0x0000001909117211 */ /* 0x000fc600010f0eff */
[----:B------:R-:W-:Y:S04]  /*16d70*/  STL.64 [R1+0x1210], R22 ;  /* 0x0012101601007387 */ /* 0x000fe80000100a00 */
[----:B------:R0:W-:Y:S02]  /*16d80*/  STL.64 [R1+0x1208], R16 ;  /* 0x0012081001007387 */ /* 0x0001e40000100a00 */
[----:B0-----:R-:W-:-:S04]  /*16d90*/  LEA R16, P2, R12, R24, 0x1 ;  /* 0x000000180c107211 */ /* 0x001fc800078408ff */
[----:B------:R-:W-:Y:S02]  /*16da0*/  LEA.HI.X.SX32 R17, R12, R25, 0x1, P2 ;  /* 0x000000190c117211 */ /* 0x000fe400010f0eff */
[----:B--2---:R-:W-:-:S04]  /*16db0*/  LEA R8, P0, R10, R24, 0x1 ;  /* 0x000000180a087211 */ /* 0x004fc800078008ff */
[----:B------:R-:W-:Y:S02]  /*16dc0*/  LEA.HI.X.SX32 R9, R10, R25, 0x1, P0 ;  /* 0x000000190a097211 */ /* 0x000fe400000f0eff */
[----:B------:R-:W-:-:S03]  /*16dd0*/  LEA R22, P1, R11, R24, 0x1 ;  /* 0x000000180b167211 */ /* 0x000fc600078208ff */
[----:B------:R-:W-:Y:S04]  /*16de0*/  STL.64 [R1+0x1200], R8 ;  /* 0x0012000801007387 */ /* 0x000fe80000100a00 */
[----:B------:R0:W-:Y:S01]  /*16df0*/  STL.64 [R1+0x11f0], R16 ;  /* 0x0011f01001007387 */ /* 0x0001e20000100a00 */
[----:B------:R-:W-:Y:S02]  /*16e00*/  LEA.HI.X.SX32 R23, R11, R25, 0x1, P1 ;  /* 0x000000190b177211 */ /* 0x000fe400008f0eff */
[----:B0-----:R-:W-:-:S04]  /*16e10*/  LEA R16, P0, R13, R24, 0x1 ;  /* 0x000000180d107211 */ /* 0x001fc800078008ff */
[----:B------:R-:W-:Y:S01]  /*16e20*/  LEA.HI.X.SX32 R17, R13, R25, 0x1, P0 ;  /* 0x000000190d117211 */ /* 0x000fe200000f0eff */
[----:B------:R-:W-:Y:S04]  /*16e30*/  STL.64 [R1+0x11f8], R22 ;  /* 0x0011f81601007387 */ /* 0x000fe80000100a00 */
[----:B------:R0:W-:Y:S04]  /*16e40*/  STL.64 [R1+0x11e8], R16 ;  /* 0x0011e81001007387 */ /* 0x0001e80000100a00 */
[----:B0-----:R-:W2:Y:S01]  /*16e50*/  LDL.LU.64 R16, [R1+0x18f8] ;  /* 0x0018f80001107983 */ /* 0x001ea20000300a00 */
[----:B------:R-:W-:-:S04]  /*16e60*/  LEA R22, P1, R14, R24, 0x1 ;  /* 0x000000180e167211 */ /* 0x000fc800078208ff */
[----:B------:R-:W-:Y:S02]  /*16e70*/  LEA.HI.X.SX32 R23, R14, R25, 0x1, P1 ;  /* 0x000000190e177211 */ /* 0x000fe400008f0eff */
[----:B------:R-:W-:-:S03]  /*16e80*/  LEA R10, P2, R15, R24, 0x1 ;  /* 0x000000180f0a7211 */ /* 0x000fc600078408ff */
[----:B------:R0:W-:Y:S01]  /*16e90*/  STL.64 [R1+0x11e0], R22 ;  /* 0x0011e01601007387 */ /* 0x0001e20000100a00 */
[----:B------:R-:W-:Y:S02]  /*16ea0*/  LEA.HI.X.SX32 R11, R15, R25, 0x1, P2 ;  /* 0x000000190f0b7211 */ /* 0x000fe400010f0eff */
[----:B------:R-:W-:-:S03]  /*16eb0*/  LEA R12, P2, R18, R24, 0x1 ;  /* 0x00000018120c7211 */ /* 0x000fc600078408ff */
[----:B------:R-:W-:Y:S01]  /*16ec0*/  STL.64 [R1+0x11d8], R10 ;  /* 0x0011d80a01007387 */ /* 0x000fe20000100a00 */
[-C--:B------:R-:W-:Y:S01]  /*16ed0*/  LEA.HI.X.SX32 R13, R18, R25.reuse, 0x1, P2 ;  /* 0x00000019120d7211 */ /* 0x080fe200010f0eff */
[----:B------:R-:W-:Y:S01]  /*16ee0*/  IMAD R27, R29, 0x4, R26 ;  /* 0x000000041d1b7824 */ /* 0x000fe200078e021a */
[CC--:B--2---:R-:W-:Y:S02]  /*16ef0*/  LEA R14, P0, R16.reuse, R24.reuse, 0x1 ;  /* 0x00000018100e7211 */ /* 0x0c4fe400078008ff */
[C---:B0-----:R-:W-:Y:S02]  /*16f00*/  LEA R22, P1, R17.reuse, R24, 0x1 ;  /* 0x0000001811167211 */ /* 0x041fe400078208ff */
[-C--:B------:R-:W-:Y:S02]  /*16f10*/  LEA.HI.X.SX32 R15, R16, R25.reuse, 0x1, P0 ;  /* 0x00000019100f7211 */ /* 0x080fe400000f0eff */
[----:B------:R-:W-:-:S03]  /*16f20*/  LEA.HI.X.SX32 R23, R17, R25, 0x1, P1 ;  /* 0x0000001911177211 */ /* 0x000fc600008f0eff */
[----:B------:R-:W-:Y:S04]  /*16f30*/  STL.64 [R1+0x11d0], R14 ;  /* 0x0011d00e01007387 */ /* 0x000fe80000100a00 */
[----:B------:R0:W-:Y:S04]  /*16f40*/  STL.64 [R1+0x11c8], R22 ;  /* 0x0011c81601007387 */ /* 0x0001e80000100a00 */
[----:B------:R-:W-:Y:S01]  /*16f50*/  STL.64 [R1+0x11c0], R12 ;  /* 0x0011c00c01007387 */ /* 0x000fe20000100a00 */
[----:B0-----:R-:W-:-:S04]  /*16f60*/  LEA R22, P0, R19, R24, 0x1 ;  /* 0x0000001813167211 */ /* 0x001fc800078008ff */
[----:B------:R-:W-:-:S05]  /*16f70*/  LEA.HI.X.SX32 R23, R19, R25, 0x1, P0 ;  /* 0x0000001913177211 */ /* 0x000fca00000f0eff */
[----:B------:R0:W-:Y:S04]  /*16f80*/  STL.64 [R1+0x11b8], R22 ;  /* 0x0011b81601007387 */ /* 0x0001e80000100a00 */
[----:B0-----:R-:W2:Y:S01]  /*16f90*/  LDL.LU.64 R22, [R1+0x18f0] ;  /* 0x0018f00001167983 */ /* 0x001ea20000300a00 */
[----:B------:R-:W-:-:S04]  /*16fa0*/  LEA R0, R29, R27, 0x2 ;  /* 0x0000001b1d007211 */ /* 0x000fc800078e10ff */
[----:B------:R-:W-:-:S05]  /*16fb0*/  LEA R2, R29, R0, 0x2 ;  /* 0x000000001d027211 */ /* 0x000fca00078e10ff */
[----:B------:R-:W-:-:S05]  /*16fc0*/  IMAD R3, R29, 0x4, R2 ;  /* 0x000000041d037824 */ /* 0x000fca00078e0202 */
[----:B------:R-:W-:-:S04]  /*16fd0*/  LEA R4, R29, R3, 0x2 ;  /* 0x000000031d047211 */ /* 0x000fc800078e10ff */
[----:B------:R-:W-:-:S05]  /*16fe0*/  LEA R5, R29, R4, 0x2 ;  /* 0x000000041d057211 */ /* 0x000fca00078e10ff */
[----:B------:R-:W-:Y:S01]  /*16ff0*/  IMAD R6, R29, 0x4, R5 ;  /* 0x000000041d067824 */ /* 0x000fe200078e0205 */
[----:B------:R-:W-:-:S04]  /*17000*/  LEA R16, P1, R20, R24, 0x1 ;  /* 0x0000001814107211 */ /* 0x000fc800078208ff */
[----:B------:R-:W-:-:S04]  /*17010*/  LEA R8, R29, R6, 0x2 ;  /* 0x000000061d087211 */ /* 0x000fc800078e10ff */
[----:B------:R-:W-:Y:S02]  /*17020*/  LEA R7, R29, R8, 0x2 ;  /* 0x000000081d077211 */ /* 0x000fe400078e10ff */
[-C--:B------:R-:W-:Y:S02]  /*17030*/  LEA.HI.X.SX32 R17, R20, R25.reuse, 0x1, P1 ;  /* 0x0000001914117211 */ /* 0x080fe400008f0eff */
[----:B------:R-:W-:Y:S01]  /*17040*/  LEA R14, P2, R21, R24, 0x1 ;  /* 0x00000018150e7211 */ /* 0x000fe200078408ff */
[----:B------:R-:W-:Y:S02]  /*17050*/  IMAD R9, R29, 0x4, R7 ;  /* 0x000000041d097824 */ /* 0x000fe400078e0207 */
[----:B------:R0:W-:Y:S01]  /*17060*/  STL.64 [R1+0x11b0], R16 ;  /* 0x0011b01001007387 */ /* 0x0001e20000100a00 */
[----:B------:R-:W-:Y:S02]  /*17070*/  LEA.HI.X.SX32 R15, R21, R25, 0x1, P2 ;  /* 0x00000019150f7211 */ /* 0x000fe400010f0eff */
[----:B------:R-:W-:-:S04]  /*17080*/  LEA R10, R29, R9, 0x2 ;  /* 0x000000091d0a7211 */ /* 0x000fc800078e10ff */
[----:B------:R-:W-:Y:S02]  /*17090*/  LEA R11, R29, R10, 0x2 ;  /* 0x0000000a1d0b7211 */ /* 0x000fe400078e10ff */
[----:B0-----:R-:W-:-:S04]  /*170a0*/  LEA R16, P2, R26, R24, 0x1 ;  /* 0x000000181a107211 */ /* 0x001fc800078408ff */
[----:B------:R-:W-:Y:S01]  /*170b0*/  LEA.HI.X.SX32 R17, R26, R25, 0x1, P2 ;  /* 0x000000191a117211 */ /* 0x000fe200010f0eff */
[----:B------:R0:W-:Y:S01]  /*170c0*/  STL.64 [R1+0x11a8], R14 ;  /* 0x0011a80e01007387 */ /* 0x0001e20000100a00 */
[----:B------:R-:W-:-:S03]  /*170d0*/  IMAD R12, R29, 0x4, R11 ;  /* 0x000000041d0c7824 */ /* 0x000fc600078e020b */
[----:B------:R1:W-:Y:S02]  /*170e0*/  STL.64 [R1+0x1190], R16 ;  /* 0x0011901001007387 */ /* 0x0003e40000100a00 */
[----:B------:R-:W-:-:S04]  /*170f0*/  LEA R13, R29, R12, 0x2 ;  /* 0x0000000c1d0d7211 */ /* 0x000fc800078e10ff */
[----:B0-----:R-:W-:-:S05]  /*17100*/  LEA R14, R29, R13, 0x2 ;  /* 0x0000000d1d0e7211 */ /* 0x001fca00078e10ff */
[----:B-1----:R-:W-:-:S05]  /*17110*/  IMAD R16, R29, 0x4, R14 ;  /* 0x000000041d107824 */ /* 0x002fca00078e020e */
[----:B------:R-:W-:Y:S02]  /*17120*/  LEA R15, R29, R16, 0x2 ;  /* 0x000000101d0f7211 */ /* 0x000fe400078e10ff */
[CC--:B--2---:R-:W-:Y:S02]  /*17130*/  LEA R20, P0, R22.reuse, R24.reuse, 0x1 ;  /* 0x0000001816147211 */ /* 0x0c4fe400078008ff */
[CC--:B------:R-:W-:Y:S02]  /*17140*/  LEA R18, P1, R23.reuse, R24.reuse, 0x1 ;  /* 0x0000001817127211 */ /* 0x0c0fe400078208ff */
[-C--:B------:R-:W-:Y:S02]  /*17150*/  LEA.HI.X.SX32 R21, R22, R25.reuse, 0x1, P0 ;  /* 0x0000001916157211 */ /* 0x080fe400000f0eff */
[-C--:B------:R-:W-:Y:S02]  /*17160*/  LEA.HI.X.SX32 R19, R23, R25.reuse, 0x1, P1 ;  /* 0x0000001917137211 */ /* 0x080fe400008f0eff */
[C---:B------:R-:W-:Y:S01]  /*17170*/  LEA R22, P0, R27.reuse, R24, 0x1 ;  /* 0x000000181b167211 */ /* 0x040fe200078008ff */
[----:B------:R0:W-:Y:S04]  /*17180*/  STL.64 [R1+0x11a0], R20 ;  /* 0x0011a01401007387 */ /* 0x0001e80000100a00 */
[----:B------:R1:W-:Y:S01]  /*17190*/  STL.64 [R1+0x1198], R18 ;  /* 0x0011981201007387 */ /* 0x0003e20000100a00 */
[----:B------:R-:W-:-:S02]  /*171a0*/  LEA.HI.X.SX32 R23, R27, R25, 0x1, P0 ;  /* 0x000000191b177211 */ /* 0x000fc400000f0eff */
[-C--:B0-----:R-:W-:Y:S02]  /*171b0*/  LEA R20, P1, R0, R24.reuse, 0x1 ;  /* 0x0000001800147211 */ /* 0x081fe400078208ff */
[-C--:B-1----:R-:W-:Y:S02]  /*171c0*/  LEA R18, P2, R2, R24.reuse, 0x1 ;  /* 0x0000001802127211 */ /* 0x082fe400078408ff */
[-C--:B------:R-:W-:Y:S02]  /*171d0*/  LEA.HI.X.SX32 R21, R0, R25.reuse, 0x1, P1 ;  /* 0x0000001900157211 */ /* 0x080fe400008f0eff */
[----:B------:R-:W-:Y:S01]  /*171e0*/  LEA.HI.X.SX32 R19, R2, R25, 0x1, P2 ;  /* 0x0000001902137211 */ /* 0x000fe200010f0eff */
[----:B------:R0:W-:Y:S04]  /*171f0*/  STL.64 [R1+0x1188], R22 ;  /* 0x0011881601007387 */ /* 0x0001e80000100a00 */
[----:B------:R1:W-:Y:S04]  /*17200*/  STL.64 [R1+0x1180], R20 ;  /* 0x0011801401007387 */ /* 0x0003e80000100a00 */
[----:B------:R2:W-:Y:S01]  /*17210*/  STL.64 [R1+0x1178], R18 ;  /* 0x0011781201007387 */ /* 0x0005e20000100a00 */
[----:B0-----:R-:W-:-:S02]  /*17220*/  LEA R22, P0, R3, R24, 0x1 ;  /* 0x0000001803167211 */ /* 0x001fc400078008ff */
[CC--:B-1----:R-:W-:Y:S02]  /*17230*/  LEA R20, P1, R4.reuse, R24.reuse, 0x1 ;  /* 0x0000001804147211 */ /* 0x0c2fe400078208ff */
[-C--:B------:R-:W-:Y:S02]  /*17240*/  LEA.HI.X.SX32 R23, R3, R25.reuse, 0x1, P0 ;  /* 0x0000001903177211 */ /* 0x080fe400000f0eff */
[C---:B--2---:R-:W-:Y:S02]  /*17250*/  LEA R18, P2, R5.reuse, R24, 0x1 ;  /* 0x0000001805127211 */ /* 0x044fe400078408ff */
[-C--:B------:R-:W-:Y:S02]  /*17260*/  LEA.HI.X.SX32 R21, R4, R25.reuse, 0x1, P1 ;  /* 0x0000001904157211 */ /* 0x080fe400008f0eff */
[----:B------:R-:W-:Y:S01]  /*17270*/  LEA.HI.X.SX32 R19, R5, R25, 0x1, P2 ;  /* 0x0000001905137211 */ /* 0x000fe200010f0eff */
[----:B------:R0:W-:Y:S01]  /*17280*/  STL.64 [R1+0x1170], R22 ;  /* 0x0011701601007387 */ /* 0x0001e20000100a00 */
[----:B------:R-:W-:-:S03]  /*17290*/  LEA R0, R29, R15, 0x2 ;  /* 0x0000000f1d007211 */ /* 0x000fc600078e10ff */
[----:B------:R1:W-:Y:S04]  /*172a0*/  STL.64 [R1+0x1168], R20 ;  /* 0x0011681401007387 */ /* 0x0003e80000100a00 */
[----:B------:R2:W-:Y:S01]  /*172b0*/  STL.64 [R1+0x1160], R18 ;  /* 0x0011601201007387 */ /* 0x0005e20000100a00 */
[-C--:B0-----:R-:W-:Y:S02]  /*172c0*/  LEA R22, P0, R6, R24.reuse, 0x1 ;  /* 0x0000001806167211 */ /* 0x081fe400078008ff */
[-C--:B-1----:R-:W-:Y:S02]  /*172d0*/  LEA R20, P1, R8, R24.reuse, 0x1 ;  /* 0x0000001808147211 */ /* 0x082fe400078208ff */
[----:B------:R-:W-:Y:S02]  /*172e0*/  LEA.HI.X.SX32 R23, R6, R25, 0x1, P0 ;  /* 0x0000001906177211 */ /* 0x000fe400000f0eff */
[----:B--2---:R-:W-:-:S02]  /*172f0*/  LEA R18, P2, R7, R24, 0x1 ;  /* 0x0000001807127211 */ /* 0x004fc400078408ff */
[-C--:B------:R-:W-:Y:S02]  /*17300*/  LEA.HI.X.SX32 R21, R8, R25.reuse, 0x1, P1 ;  /* 0x0000001908157211 */ /* 0x080fe400008f0eff */
[----:B------:R-:W-:Y:S02]  /*17310*/  LEA R2, R29, R0, 0x2 ;  /* 0x000000001d027211 */ /* 0x000fe400078e10ff */
[----:B------:R-:W-:Y:S01]  /*17320*/  LEA.HI.X.SX32 R19, R7, R25, 0x1, P2 ;  /* 0x0000001907137211 */ /* 0x000fe200010f0eff */
[----:B------:R0:W-:Y:S02]  /*17330*/  STL.64 [R1+0x1158], R22 ;  /* 0x0011581601007387 */ /* 0x0001e40000100a00 */
[----:B------:R-:W-:Y:S02]  /*17340*/  IMAD R4, R29, 0x4, R2 ;  /* 0x000000041d047824 */ /* 0x000fe400078e0202 */
[----:B------:R1:W-:Y:S04]  /*17350*/  STL.64 [R1+0x1150], R20 ;  /* 0x0011501401007387 */ /* 0x0003e80000100a00 */
[----:B------:R2:W-:Y:S01]  /*17360*/  STL.64 [R1+0x1148], R18 ;  /* 0x0011481201007387 */ /* 0x0005e20000100a00 */
[----:B0-----:R-:W-:-:S02]  /*17370*/  LEA R22, P0, R9, R24, 0x1 ;  /* 0x0000001809167211 */ /* 0x001fc400078008ff */
[CC--:B-1----:R-:W-:Y:S02]  /*17380*/  LEA R20, P1, R10.reuse, R24.reuse, 0x1 ;  /* 0x000000180a147211 */ /* 0x0c2fe400078208ff */
[-C--:B------:R-:W-:Y:S02]  /*17390*/  LEA.HI.X.SX32 R23, R9, R25.reuse, 0x1, P0 ;  /* 0x0000001909177211 */ /* 0x080fe400000f0eff */
[----:B--2---:R-:W-:Y:S02]  /*173a0*/  LEA R18, P2, R11, R24, 0x1 ;  /* 0x000000180b127211 */ /* 0x004fe400078408ff */
[-C--:B------:R-:W-:Y:S02]  /*173b0*/  LEA.HI.X.SX32 R21, R10, R25.reuse, 0x1, P1 ;  /* 0x000000190a157211 */ /* 0x080fe400008f0eff */
[----:B------:R-:W-:Y:S02]  /*173c0*/  LEA R3, R29, R4, 0x2 ;  /* 0x000000041d037211 */ /* 0x000fe400078e10ff */
[----:B------:R-:W-:Y:S01]  /*173d0*/  LEA.HI.X.SX32 R19, R11, R25, 0x1, P2 ;  /* 0x000000190b137211 */ /* 0x000fe200010f0eff */
[----:B------:R0:W-:Y:S01]  /*173e0*/  STL.64 [R1+0x1140], R22 ;  /* 0x0011401601007387 */ /* 0x0001e20000100a00 */
[----:B------:R-:W-:-:S03]  /*173f0*/  LEA R5, R29, R3, 0x2 ;  /* 0x000000031d057211 */ /* 0x000fc600078e10ff */
[----:B------:R1:W-:Y:S01]  /*17400*/  STL.64 [R1+0x1138], R20 ;  /* 0x0011381401007387 */ /* 0x0003e20000100a00 */
[----:B------:R-:W-:-:S03]  /*17410*/  LEA R6, R29, R5, 0x2 ;  /* 0x000000051d067211 */ /* 0x000fc600078e10ff */
[----:B------:R2:W-:Y:S01]  /*17420*/  STL.64 [R1+0x1130], R18 ;  /* 0x0011301201007387 */ /* 0x0005e20000100a00 */
[CC--:B0-----:R-:W-:Y:S02]  /*17430*/  LEA R22, P0, R12.reuse, R24.reuse, 0x1 ;  /* 0x000000180c167211 */ /* 0x0c1fe400078008ff */
[CC--:B-1----:R-:W-:Y:S02]  /*17440*/  LEA R20, P1, R13.reuse, R24.reuse, 0x1 ;  /* 0x000000180d147211 */ /* 0x0c2fe400078208ff */
[-C--:B------:R-:W-:Y:S02]  /*17450*/  LEA.HI.X.SX32 R23, R12, R25.reuse, 0x1, P0 ;  /* 0x000000190c177211 */ /* 0x080fe400000f0eff */
[CC--:B--2---:R-:W-:Y:S02]  /*17460*/  LEA R18, P2, R14.reuse, R24.reuse, 0x1 ;  /* 0x000000180e127211 */ /* 0x0c4fe400078408ff */
[-C--:B------:R-:W-:Y:S02]  /*17470*/  LEA.HI.X.SX32 R21, R13, R25.reuse, 0x1, P1 ;  /* 0x000000190d157211 */ /* 0x080fe400008f0eff */
[----:B------:R-:W-:Y:S01]  /*17480*/  LEA.HI.X.SX32 R19, R14, R25, 0x1, P2 ;  /* 0x000000190e137211 */ /* 0x000fe200010f0eff */
[----:B------:R-:W-:Y:S01]  /*17490*/  IMAD R7, R29, 0x4, R6 ;  /* 0x000000041d077824 */ /* 0x000fe200078e0206 */
[----:B------:R-:W-:Y:S01]  /*174a0*/  STL.64 [R1+0x1128], R22 ;  /* 0x0011281601007387 */ /* 0x000fe20000100a00 */
[----:B------:R-:W-:-:S03]  /*174b0*/  LEA R12, P2, R0, R24, 0x1 ;  /* 0x00000018000c7211 */ /* 0x000fc600078408ff */
[----:B------:R0:W-:Y:S01]  /*174c0*/  STL.64 [R1+0x1120], R20 ;  /* 0x0011201401007387 */ /* 0x0001e20000100a00 */
[----:B------:R-:W-:-:S03]  /*174d0*/  LEA R8, R29, R7, 0x2 ;  /* 0x000000071d087211 */ /* 0x000fc600078e10ff */
[----:B------:R1:W-:Y:S01]  /*174e0*/  STL.64 [R1+0x1118], R18 ;  /* 0x0011181201007387 */ /* 0x0003e20000100a00 */
[-C--:B------:R-:W-:Y:S02]  /*174f0*/  LEA.HI.X.SX32 R13, R0, R25.reuse, 0x1, P2 ;  /* 0x00000019000d7211 */ /* 0x080fe400010f0eff */
[CC--:B0-----:R-:W-:Y:S02]  /*17500*/  LEA R20, P0, R16.reuse, R24.reuse, 0x1 ;  /* 0x0000001810147211 */ /* 0x0c1fe400078008ff */
[C---:B-1----:R-:W-:Y:S02]  /*17510*/  LEA R18, P1, R15.reuse, R24, 0x1 ;  /* 0x000000180f127211 */ /* 0x042fe400078208ff */
[-C--:B------:R-:W-:Y:S02]  /*17520*/  LEA.HI.X.SX32 R21, R16, R25.reuse, 0x1, P0 ;  /* 0x0000001910157211 */ /* 0x080fe400000f0eff */
[----:B------:R-:W-:Y:S02]  /*17530*/  LEA.HI.X.SX32 R19, R15, R25, 0x1, P1 ;  /* 0x000000190f137211 */ /* 0x000fe400008f0eff */
[----:B------:R-:W-:Y:S01]  /*17540*/  LEA R9, R29, R8, 0x2 ;  /* 0x000000081d097211 */ /* 0x000fe200078e10ff */
[----:B------:R-:W-:Y:S01]  /*17550*/  STL.64 [R1+0x1110], R20 ;  /* 0x0011101401007387 */ /* 0x000fe20000100a00 */
[----:B------:R-:W-:-:S02]  /*17560*/  LEA R16, P0, R2, R24, 0x1 ;  /* 0x0000001802107211 */ /* 0x000fc400078008ff */
[----:B------:R-:W-:Y:S01]  /*17570*/  LEA R10, R29, R9, 0x2 ;  /* 0x000000091d0a7211 */ /* 0x000fe200078e10ff */
[----:B------:R-:W-:Y:S01]  /*17580*/  STL.64 [R1+0x1108], R18 ;  /* 0x0011081201007387 */ /* 0x000fe20000100a00 */
[----:B------:R-:W-:-:S03]  /*17590*/  LEA R14, P1, R4, R24, 0x1 ;  /* 0x00000018040e7211 */ /* 0x000fc600078208ff */
[----:B------:R0:W-:Y:S01]  /*175a0*/  STL.64 [R1+0x1100], R12 ;  /* 0x0011000c01007387 */ /* 0x0001e20000100a00 */
[-C--:B------:R-:W-:Y:S01]  /*175b0*/  LEA.HI.X.SX32 R17, R2, R25.reuse, 0x1, P0 ;  /* 0x0000001902117211 */ /* 0x080fe200000f0eff */
[----:B------:R-:W-:Y:S01]  /*175c0*/  IMAD R11, R29, 0x4, R10 ;  /* 0x000000041d0b7824 */ /* 0x000fe200078e020a */
[-C--:B------:R-:W-:Y:S02]  /*175d0*/  LEA.HI.X.SX32 R15, R4, R25.reuse, 0x1, P1 ;  /* 0x00000019040f7211 */ /* 0x080fe400008f0eff */
[C---:B0-----:R-:W-:Y:S01]  /*175e0*/  LEA R12, P2, R3.reuse, R24, 0x1 ;  /* 0x00000018030c7211 */ /* 0x041fe200078408ff */
[----:B------:R0:W-:Y:S03]  /*175f0*/  STL.64 [R1+0x10f8], R16 ;  /* 0x0010f81001007387 */ /* 0x0001e60000100a00 */
[----:B------:R-:W-:Y:S01]  /*17600*/  LEA.HI.X.SX32 R13, R3, R25, 0x1, P2 ;  /* 0x00000019030d7211 */ /* 0x000fe200010f0eff */
[----:B------:R1:W-:Y:S01]  /*17610*/  STL.64 [R1+0x10f0], R14 ;  /* 0x0010f00e01007387 */ /* 0x0003e20000100a00 */
[----:B------:R-:W-:-:S03]  /*17620*/  LEA R0, R29, R11, 0x2 ;  /* 0x0000000b1d007211 */ /* 0x000fc600078e10ff */
[----:B------:R2:W-:Y:S01]  /*17630*/  STL.64 [R1+0x10e8], R12 ;  /* 0x0010e80c01007387 */ /* 0x0005e20000100a00 */
[CC--:B0-----:R-:W-:Y:S02]  /*17640*/  LEA R16, P0, R5.reuse, R24.reuse, 0x1 ;  /* 0x0000001805107211 */ /* 0x0c1fe400078008ff */
[CC--:B-1----:R-:W-:Y:S02]  /*17650*/  LEA R14, P1, R6.reuse, R24.reuse, 0x1 ;  /* 0x00000018060e7211 */ /* 0x0c2fe400078208ff */
[-C--:B------:R-:W-:Y:S02]  /*17660*/  LEA.HI.X.SX32 R17, R5, R25.reuse, 0x1, P0 ;  /* 0x0000001905117211 */ /* 0x080fe400000f0eff */
[----:B--2---:R-:W-:Y:S02]  /*17670*/  LEA R12, P2, R7, R24, 0x1 ;  /* 0x00000018070c7211 */ /* 0x004fe400078408ff */
[----:B------:R-:W-:Y:S02]  /*17680*/  LEA R3, R29, R0, 0x2 ;  /* 0x000000001d037211 */ /* 0x000fe400078e10ff */
[----:B------:R-:W-:-:S02]  /*17690*/  LEA.HI.X.SX32 R15, R6, R25, 0x1, P1 ;  /* 0x00000019060f7211 */ /* 0x000fc400008f0eff */
[----:B------:R-:W-:Y:S01]  /*176a0*/  LEA.HI.X.SX32 R13, R7, R25, 0x1, P2 ;  /* 0x00000019070d7211 */ /* 0x000fe200010f0eff */
[----:B------:R0:W-:Y:S01]  /*176b0*/  STL.64 [R1+0x10e0], R16 ;  /* 0x0010e01001007387 */ /* 0x0001e20000100a00 */
[----:B------:R-:W-:-:S03]  /*176c0*/  LEA R2, R29, R3, 0x2 ;  /* 0x000000031d027211 */ /* 0x000fc600078e10ff */
[----:B------:R1:W-:Y:S04]  /*176d0*/  STL.64 [R1+0x10d8], R14 ;  /* 0x0010d80e01007387 */ /* 0x0003e80000100a00 */
[----:B------:R2:W-:Y:S01]  /*176e0*/  STL.64 [R1+0x10d0], R12 ;  /* 0x0010d00c01007387 */ /* 0x0005e20000100a00 */
[CC--:B0-----:R-:W-:Y:S01]  /*176f0*/  LEA R16, P0, R8.reuse, R24.reuse, 0x1 ;  /* 0x0000001808107211 */ /* 0x0c1fe200078008ff */
[----:B------:R-:W-:Y:S01]  /*17700*/  IMAD R5, R29, 0x4, R2 ;  /* 0x000000041d057824 */ /* 0x000fe200078e0202 */
[-C--:B-1----:R-:W-:Y:S02]  /*17710*/  LEA R14, P1, R9, R24.reuse, 0x1 ;  /* 0x00000018090e7211 */ /* 0x082fe400078208ff */
[----:B------:R-:W-:Y:S02]  /*17720*/  LEA.HI.X.SX32 R17, R8, R25, 0x1, P0 ;  /* 0x0000001908117211 */ /* 0x000fe400000f0eff */
[----:B--2---:R-:W-:-:S02]  /*17730*/  LEA R12, P2, R10, R24, 0x1 ;  /* 0x000000180a0c7211 */ /* 0x004fc400078408ff */
[-C--:B------:R-:W-:Y:S02]  /*17740*/  LEA.HI.X.SX32 R15, R9, R25.reuse, 0x1, P1 ;  /* 0x00000019090f7211 */ /* 0x080fe400008f0eff */
[----:B------:R-:W-:Y:S01]  /*17750*/  LEA.HI.X.SX32 R13, R10, R25, 0x1, P2 ;  /* 0x000000190a0d7211 */ /* 0x000fe200010f0eff */
[----:B------:R-:W-:Y:S01]  /*17760*/  STL.64 [R1+0x10c8], R16 ;  /* 0x0010c81001007387 */ /* 0x000fe20000100a00 */
[----:B------:R-:W-:Y:S02]  /*17770*/  LEA R4, R29, R5, 0x2 ;  /* 0x000000051d047211 */ /* 0x000fe400078e10ff */
[----:B------:R-:W-:Y:S01]  /*17780*/  LEA R8, P2, R3, R24, 0x1 ;  /* 0x0000001803087211 */ /* 0x000fe200078408ff */
        /* <DEDUP_REMOVED lines=9> */
[----:B------:R0:W-:Y:S01]  /*17820*/  STL.64 [R1+0x10a0], R8 ;  /* 0x0010a00801007387 */ /* 0x0001e20000100a00 */
[----:B------:R-:W-:-:S03]  /*17830*/  LEA R10, P2, R4, R24, 0x1 ;  /* 0x00000018040a7211 */ /* 0x000fc600078408ff */
[----:B------:R1:W-:Y:S04]  /*17840*/  STL.64 [R1+0x10b0], R14 ;  /* 0x0010b00e01007387 */ /* 0x0003e80000100a00 */
[----:B------:R2:W-:Y:S01]  /*17850*/  STL.64 [R1+0x10a8], R12 ;  /* 0x0010a80c01007387 */ /* 0x0005e20000100a00 */
[----:B0-----:R-:W-:-:S03]  /*17860*/  IMAD R8, R29, 0x4, R7 ;  /* 0x000000041d087824 */ /* 0x001fc600078e0207 */
[----:B------:R-:W0:Y:S01]  /*17870*/  S2R R17, SR_TID.X ;  /* 0x0000000000117919 */ /* 0x000e220000002100 */
[----:B-1----:R-:W-:-:S03]  /*17880*/  LEA R14, P0, R2, R24, 0x1 ;  /* 0x00000018020e7211 */ /* 0x002fc600078008ff */
[----:B------:R-:W1:Y:S01]  /*17890*/  S2R R19, SR_CTAID.X ;  /* 0x0000000000137919 */ /* 0x000e620000002500 */
[C---:B--2---:R-:W-:Y:S02]  /*178a0*/  LEA R12, P1, R5.reuse, R24, 0x1 ;  /* 0x00000018050c7211 */ /* 0x044fe400078208ff */
[-C--:B------:R-:W-:Y:S02]  /*178b0*/  LEA.HI.X.SX32 R15, R2, R25.reuse, 0x1, P0 ;  /* 0x00000019020f7211 */ /* 0x080fe400000f0eff */
[-C--:B------:R-:W-:Y:S02]  /*178c0*/  LEA.HI.X.SX32 R13, R5, R25.reuse, 0x1, P1 ;  /* 0x00000019050d7211 */ /* 0x080fe400008f0eff */
[C---:B------:R-:W-:Y:S02]  /*178d0*/  LEA R0, R29.reuse, R8, 0x2 ;  /* 0x000000081d007211 */ /* 0x040fe400078e10ff */
[----:B------:R-:W-:Y:S01]  /*178e0*/  LEA.HI.X.SX32 R11, R4, R25, 0x1, P2 ;  /* 0x00000019040b7211 */ /* 0x000fe200010f0eff */
[----:B------:R2:W-:Y:S01]  /*178f0*/  STL.64 [R1+0x1098], R14 ;  /* 0x0010980e01007387 */ /* 0x0005e20000100a00 */
[----:B------:R-:W-:-:S03]  /*17900*/  LEA R2, R29, R0, 0x2 ;  /* 0x000000001d027211 */ /* 0x000fc600078e10ff */
[----:B------:R3:W-:Y:S01]  /*17910*/  STL.64 [R1+0x1090], R12 ;  /* 0x0010900c01007387 */ /* 0x0007e20000100a00 */
[----:B------:R-:W-:-:S03]  /*17920*/  LEA R3, R29, R2, 0x2 ;  /* 0x000000021d037211 */ /* 0x000fc600078e10ff */
[----:B------:R4:W-:Y:S01]  /*17930*/  STL.64 [R1+0x1088], R10 ;  /* 0x0010880a01007387 */ /* 0x0009e20000100a00 */
[CC--:B--2---:R-:W-:Y:S02]  /*17940*/  LEA R14, P0, R6.reuse, R24.reuse, 0x1 ;  /* 0x00000018060e7211 */ /* 0x0c4fe400078008ff */
[CC--:B---3--:R-:W-:Y:S02]  /*17950*/  LEA R12, P1, R7.reuse, R24.reuse, 0x1 ;  /* 0x00000018070c7211 */ /* 0x0c8fe400078208ff */
[-C--:B------:R-:W-:Y:S02]  /*17960*/  LEA.HI.X.SX32 R15, R6, R25.reuse, 0x1, P0 ;  /* 0x00000019060f7211 */ /* 0x080fe400000f0eff */
[CC--:B----4-:R-:W-:Y:S02]  /*17970*/  LEA R10, P2, R8.reuse, R24.reuse, 0x1 ;  /* 0x00000018080a7211 */ /* 0x0d0fe400078408ff */
[-C--:B------:R-:W-:Y:S02]  /*17980*/  LEA.HI.X.SX32 R13, R7, R25.reuse, 0x1, P1 ;  /* 0x00000019070d7211 */ /* 0x080fe400008f0eff */
[----:B------:R-:W-:Y:S01]  /*17990*/  LEA.HI.X.SX32 R11, R8, R25, 0x1, P2 ;  /* 0x00000019080b7211 */ /* 0x000fe200010f0eff */
[----:B------:R-:W-:Y:S01]  /*179a0*/  IMAD R29, R29, 0x4, R3 ;  /* 0x000000041d1d7824 */ /* 0x000fe200078e0203 */
[----:B------:R-:W-:Y:S01]  /*179b0*/  STL.64 [R1+0x1080], R14 ;  /* 0x0010800e01007387 */ /* 0x000fe20000100a00 */
[----:B------:R-:W-:-:S03]  /*179c0*/  LEA R6, P2, R3, R24, 0x1 ;  /* 0x0000001803067211 */ /* 0x000fc600078408ff */
[----:B------:R2:W-:Y:S01]  /*179d0*/  STL.64 [R1+0x1078], R12 ;  /* 0x0010780c01007387 */ /* 0x0005e20000100a00 */
[----:B------:R-:W-:-:S03]  /*179e0*/  LEA R4, P3, R29, R24, 0x1 ;  /* 0x000000181d047211 */ /* 0x000fc600078608ff */
[----:B------:R3:W-:Y:S01]  /*179f0*/  STL.64 [R1+0x1070], R10 ;  /* 0x0010700a01007387 */ /* 0x0007e20000100a00 */
[C---:B0-----:R-:W-:Y:S02]  /*17a00*/  LOP3.LUT R28, R17.reuse, 0x3, RZ, 0xc0, !PT ;  /* 0x00000003111c7812 */ /* 0x041fe400078ec0ff */
[----:B------:R-:W-:Y:S02]  /*17a10*/  LOP3.LUT R18, R17, 0x7f, RZ, 0xc0, !PT ;  /* 0x0000007f11127812 */ /* 0x000fe400078ec0ff */
[-C--:B--2---:R-:W-:Y:S02]  /*17a20*/  LEA R12, P0, R0, R24.reuse, 0x1 ;  /* 0x00000018000c7211 */ /* 0x084fe400078008ff */
[----:B---3--:R-:W-:Y:S02]  /*17a30*/  LEA R10, P1, R2, R24, 0x1 ;  /* 0x00000018020a7211 */ /* 0x008fe400078208ff */
[-C--:B------:R-:W-:Y:S02]  /*17a40*/  LEA.HI.X.SX32 R13, R0, R25.reuse, 0x1, P0 ;  /* 0x00000019000d7211 */ /* 0x080fe400000f0eff */
[----:B------:R-:W-:-:S02]  /*17a50*/  LEA.HI.X.SX32 R11, R2, R25, 0x1, P1 ;  /* 0x00000019020b7211 */ /* 0x000fc400008f0eff */
[-C--:B------:R-:W-:Y:S02]  /*17a60*/  LEA.HI.X.SX32 R7, R3, R25.reuse, 0x1, P2 ;  /* 0x0000001903077211 */ /* 0x080fe400010f0eff */
[----:B------:R-:W-:Y:S02]  /*17a70*/  LOP3.LUT R17, R17, 0x1c, RZ, 0xc0, !PT ;  /* 0x0000001c11117812 */ /* 0x000fe400078ec0ff */
[----:B-1----:R-:W-:Y:S01]  /*17a80*/  SHF.L.U32 R19, R19, 0x7, RZ ;  /* 0x0000000713137819 */ /* 0x002fe200000006ff */
[----:B------:R-:W-:Y:S01]  /*17a90*/  IMAD.MOV.U32 R21, RZ, RZ, 0x3f800000 ;  /* 0x3f800000ff157424 */ /* 0x000fe200078e00ff */
[----:B------:R-:W-:Y:S01]  /*17aa0*/  LEA.HI.X.SX32 R5, R29, R25, 0x1, P3 ;  /* 0x000000191d057211 */ /* 0x000fe200018f0eff */
[----:B------:R-:W-:Y:S01]  /*17ab0*/  STL.64 [R1+0x1068], R12 ;  /* 0x0010680c01007387 */ /* 0x000fe20000100a00 */
[----:B------:R-:W-:Y:S02]  /*17ac0*/  LEA.HI R20, R17, R19, RZ, 0x1e ;  /* 0x0000001311147211 */ /* 0x000fe400078ff0ff */
[----:B------:R-:W-:Y:S01]  /*17ad0*/  MOV R20, 0xff800000 ;  /* 0xff80000000147802 */ /* 0x000fe20000000f00 */
[----:B------:R-:W-:Y:S01]  /*17ae0*/  STL.64 [R1+0x1060], R10 ;  /* 0x0010600a01007387 */ /* 0x000fe20000100a00 */
[----:B------:R-:W-:-:S03]  /*17af0*/  MOV R22, 0xff800000 ;  /* 0xff80000000167802 */ /* 0x000fc60000000f00 */
[----:B------:R-:W-:Y:S04]  /*17b00*/  STL.64 [R1+0x1058], R6 ;  /* 0x0010580601007387 */ /* 0x000fe80000100a00 */
[----:B------:R-:W-:Y:S04]  /*17b10*/  STL.64 [R1+0x1050], R4 ;  /* 0x0010500401007387 */ /* 0x000fe80000100a00 */
[----:B------:R0:W-:Y:S04]  /*17b20*/  STL [R1+0x1010], R21 ;  /* 0x0010101501007387 */ /* 0x0001e80000100800 */
[----:B------:R-:W-:Y:S04]  /*17b30*/  STL [R1+0x378], RZ ;  /* 0x000378ff01007387 */ /* 0x000fe80000100800 */
[----:B------:R-:W-:Y:S01]  /*17b40*/  STL [R1+0x190], R20 ;  /* 0x0001901401007387 */ /* 0x000fe20000100800 */
[----:B0-----:R-:W-:-:S03]  /*17b50*/  MOV R21, 0xff800000 ;  /* 0xff80000000157802 */ /* 0x001fc60000000f00 */
[----:B------:R-:W-:Y:S04]  /*17b60*/  STL [R1+0x440], RZ ;  /* 0x000440ff01007387 */ /* 0x000fe80000100800 */
[----:B------:R-:W-:Y:S04]  /*17b70*/  STL [R1+0x194], R22 ;  /* 0x0001941601007387 */ /* 0x000fe80000100800 */
        /* <DEDUP_REMOVED lines=11> */
[----:B------:R0:W-:Y:S04]  /*17c30*/  STL [R1+0x1c4], R22 ;  /* 0x0001c41601007387 */ /* 0x0001e80000100800 */
[----:B------:R1:W-:Y:S04]  /*17c40*/  STL [R1+0x1c8], R21 ;  /* 0x0001c81501007387 */ /* 0x0003e80000100800 */
[----:B------:R2:W-:Y:S01]  /*17c50*/  STL [R1+0x1cc], R20 ;  /* 0x0001cc1401007387 */ /* 0x0005e20000100800 */
[----:B0-----:R-:W-:Y:S01]  /*17c60*/  IMAD.MOV.U32 R22, RZ, RZ, 0x3f800000 ;  /* 0x3f800000ff167424 */ /* 0x001fe200078e00ff */
[----:B-1----:R-:W-:-:S04]  /*17c70*/  MOV R21, 0x3f800000 ;  /* 0x3f80000000157802 */ /* 0x002fc80000000f00 */
[----:B------:R-:W-:Y:S01]  /*17c80*/  STL [R1+0x1014], R22 ;  /* 0x0010141601007387 */ /* 0x000fe20000100800 */
[----:B--2---:R-:W-:-:S03]  /*17c90*/  MOV R20, 0x3f800000 ;  /* 0x3f80000000147802 */ /* 0x004fc60000000f00 */
        /* <DEDUP_REMOVED lines=13> */
[----:B------:R-:W-:Y:S04]  /*17d70*/  STL [R1+0x660], RZ ;  /* 0x000660ff01007387 */ /* 0x000fe80000100800 */
[----:B------:R1:W-:Y:S04]  /*17d80*/  STL [R1+0x104c], R20 ;  /* 0x00104c1401007387 */ /* 0x0003e80000100800 */
[----:B------:R-:W-:Y:S04]  /*17d90*/  STL [R1+0x664], RZ ;  /* 0x000664ff01007387 */ /* 0x000fe80000100800 */
        /* <DEDUP_REMOVED lines=466> */
[----:B------:R-:W-:Y:S01]  /*19ac0*/  STL [R1+0xdc0], RZ ;  /* 0x000dc0ff01007387 */ /* 0x000fe20000100800 */
[----:B------:R-:W-:-:S03]  /*19ad0*/  ISETP.NE.U32.AND P6, PT, R28, RZ, PT ;  /* 0x000000ff1c00720c */ /* 0x000fc60003fc5070 */
[----:B------:R-:W-:Y:S01]  /*19ae0*/  STL [R1+0xdc4], RZ ;  /* 0x000dc4ff01007387 */ /* 0x000fe20000100800 */
[----:B------:R-:W-:-:S03]  /*19af0*/  SHF.L.U32 R2, R28, 0x1, RZ ;  /* 0x000000011c027819 */ /* 0x000fc600000006ff */
[----:B------:R-:W-:Y:S04]  /*19b00*/  STL [R1+0xdc8], RZ ;  /* 0x000dc8ff01007387 */ /* 0x000fe80000100800 */
[----:B------:R-:W-:Y:S04]  /*19b10*/  STL [R1+0xdcc], RZ ;  /* 0x000dccff01007387 */ /* 0x000fe80000100800 */
[----:B------:R-:W-:Y:S04]  /*19b20*/  STL [R1+0xdd0], RZ ;  /* 0x000dd0ff01007387 */ /* 0x000fe80000100800 */
[----:B------:R-:W-:Y:S04]  /*19b30*/  STL [R1+0xdd4], RZ ;  /* 0x000dd4ff01007387 */ /* 0x000fe80000100800 */
[----:B------:R-:W2:Y:S04]  /*19b40*/  S2R R28, SR_TID.X ;  /* 0x00000000001c7919 */ /* 0x000ea80000002100 */
        /* <DEDUP_REMOVED lines=14> */
[----:B------:R-:W-:-:S03]  /*19c30*/  LEA.HI R15, R17, 0x70, RZ, 0x1e ;  /* 0x00000070110f7811 */ /* 0x000fc600078ff0ff */
[----:B------:R-:W-:Y:S01]  /*19c40*/  STL [R1+0xe10], RZ ;  /* 0x000e10ff01007387 */ /* 0x000fe20000100800 */
[----:B------:R-:W-:-:S03]  /*19c50*/  LEA.HI R11, R17, 0x50, RZ, 0x1e ;  /* 0x00000050110b7811 */ /* 0x000fc600078ff0ff */
[----:B------:R-:W-:Y:S01]  /*19c60*/  STL [R1+0xe14], RZ ;  /* 0x000e14ff01007387 */ /* 0x000fe20000100800 */
[----:B------:R-:W-:-:S03]  /*19c70*/  LEA.HI R14, R17, 0x68, RZ, 0x1e ;  /* 0x00000068110e7811 */ /* 0x000fc600078ff0ff */
[----:B------:R-:W-:Y:S01]  /*19c80*/  STL [R1+0xe18], RZ ;  /* 0x000e18ff01007387 */ /* 0x000fe20000100800 */
[----:B------:R-:W-:-:S03]  /*19c90*/  LEA.HI R16, R17, 0x78, RZ, 0x1e ;  /* 0x0000007811107811 */ /* 0x000fc600078ff0ff */
[----:B------:R-:W-:Y:S01]  /*19ca0*/  STL [R1+0xe1c], RZ ;  /* 0x000e1cff01007387 */ /* 0x000fe20000100800 */
[C---:B------:R-:W-:Y:S02]  /*19cb0*/  LEA.HI R12, R17.reuse, 0x58, RZ, 0x1e ;  /* 0x00000058110c7811 */ /* 0x040fe400078ff0ff */
[C---:B------:R-:W-:Y:S01]  /*19cc0*/  LEA.HI R13, R17.reuse, 0x60, RZ, 0x1e ;  /* 0x00000060110d7811 */ /* 0x040fe200078ff0ff */
[----:B------:R-:W-:Y:S01]  /*19cd0*/  STL [R1+0xe20], RZ ;  /* 0x000e20ff01007387 */ /* 0x000fe20000100800 */
[C---:B------:R-:W-:Y:S02]  /*19ce0*/  LEA.HI R7, R17.reuse, 0x30, RZ, 0x1e ;  /* 0x0000003011077811 */ /* 0x040fe400078ff0ff */
[C---:B------:R-:W-:Y:S01]  /*19cf0*/  LEA.HI R8, R17.reuse, 0x38, RZ, 0x1e ;  /* 0x0000003811087811 */ /* 0x040fe200078ff0ff */
[----:B------:R-:W-:Y:S01]  /*19d00*/  STL [R1+0xe24], RZ ;  /* 0x000e24ff01007387 */ /* 0x000fe20000100800 */
[C---:B------:R-:W-:Y:S02]  /*19d10*/  LEA.HI R9, R17.reuse, 0x40, RZ, 0x1e ;  /* 0x0000004011097811 */ /* 0x040fe400078ff0ff */
[----:B------:R-:W-:Y:S01]  /*19d20*/  LEA.HI R10, R17, 0x48, RZ, 0x1e ;  /* 0x00000048110a7811 */ /* 0x000fe200078ff0ff */
[----:B------:R-:W-:Y:S01]  /*19d30*/  STL [R1+0xe28], RZ ;  /* 0x000e28ff01007387 */ /* 0x000fe20000100800 */
[----:B------:R-:W-:Y:S01]  /*19d40*/  SHF.R.U32.HI R0, RZ, 0x3, R18 ;  /* 0x00000003ff007819 */ /* 0x000fe20000011612 */
[----:B0-----:R-:W-:Y:S01]  /*19d50*/  IMAD.IADD R21, R19, 0x1, R15 ;  /* 0x0000000113157824 */ /* 0x001fe200078e020f */
[C---:B------:R-:W-:Y:S01]  /*19d60*/  LEA.HI R3, R17.reuse, 0x10, RZ, 0x1e ;  /* 0x0000001011037811 */ /* 0x040fe200078ff0ff */
[----:B------:R-:W-:Y:S01]  /*19d70*/  STL [R1+0xe2c], RZ ;  /* 0x000e2cff01007387 */ /* 0x000fe20000100800 */
[----:B------:R-:W-:-:S02]  /*19d80*/  LEA.HI R5, R17, 0x20, RZ, 0x1e ;  /* 0x0000002011057811 */ /* 0x000fc400078ff0ff */
[C---:B------:R-:W-:Y:S01]  /*19d90*/  LEA.HI R6, R17.reuse, 0x28, RZ, 0x1e ;  /* 0x0000002811067811 */ /* 0x040fe200078ff0ff */
[----:B------:R-:W-:Y:S01]  /*19da0*/  STL [R1+0xe30], RZ ;  /* 0x000e30ff01007387 */ /* 0x000fe20000100800 */
[C---:B------:R-:W-:Y:S02]  /*19db0*/  LEA.HI R18, R17.reuse, 0x8, RZ, 0x1e ;  /* 0x0000000811127811 */ /* 0x040fe400078ff0ff */
[----:B------:R-:W-:Y:S01]  /*19dc0*/  LEA.HI R4, R17, 0x18, RZ, 0x1e ;  /* 0x0000001811047811 */ /* 0x000fe200078ff0ff */
[----:B------:R-:W-:Y:S01]  /*19dd0*/  STL [R1+0xe34], RZ ;  /* 0x000e34ff01007387 */ /* 0x000fe20000100800 */
[C---:B------:R-:W-:Y:S02]  /*19de0*/  IADD3 R22, R19.reuse, R16, RZ ;  /* 0x0000001013167210 */ /* 0x040fe40007ffe0ff */
[C---:B-1----:R-:W-:Y:S01]  /*19df0*/  IADD3 R20, R19.reuse, R14, RZ ;  /* 0x0000000e13147210 */ /* 0x042fe20007ffe0ff */
[C---:B------:R-:W-:Y:S01]  /*19e00*/  IMAD.IADD R20, R19.reuse, 0x1, R11 ;  /* 0x0000000113147824 */ /* 0x040fe200078e020b */
[C---:B------:R-:W-:Y:S01]  /*19e10*/  IADD3 R22, R19.reuse, R13, RZ ;  /* 0x0000000d13167210 */ /* 0x040fe20007ffe0ff */
[----:B------:R-:W-:Y:S01]  /*19e20*/  STL [R1+0xe38], RZ ;  /* 0x000e38ff01007387 */ /* 0x000fe20000100800 */
[----:B------:R-:W-:-:S02]  /*19e30*/  IADD3 R21, R19, R12, RZ ;  /* 0x0000000c13157210 */ /* 0x000fc40007ffe0ff */
[----:B--2---:R-:W-:Y:S01]  /*19e40*/  LOP3.LUT R28, R28, 0x60, RZ, 0xc0, !PT ;  /* 0x000000601c1c7812 */ /* 0x004fe200078ec0ff */
[----:B------:R-:W-:Y:S01]  /*19e50*/  STL [R1+0xe3c], RZ ;  /* 0x000e3cff01007387 */ /* 0x000fe20000100800 */
[C---:B------:R-:W-:Y:S01]  /*19e60*/  IADD3 R22, R19.reuse, R10, RZ ;  /* 0x0000000a13167210 */ /* 0x040fe20007ffe0ff */
[C---:B------:R-:W-:Y:S01]  /*19e70*/  IMAD.IADD R22, R19.reuse, 0x1, R7 ;  /* 0x0000000113167824 */ /* 0x040fe200078e0207 */
[C---:B------:R-:W-:Y:S02]  /*19e80*/  IADD3 R21, R19.reuse, R9, RZ ;  /* 0x0000000913157210 */ /* 0x040fe40007ffe0ff */
[C---:B------:R-:W-:Y:S01]  /*19e90*/  IADD3 R20, R19.reuse, R8, RZ ;  /* 0x0000000813147210 */ /* 0x040fe20007ffe0ff */
[----:B------:R-:W-:Y:S01]  /*19ea0*/  STL [R1+0xe40], RZ ;  /* 0x000e40ff01007387 */ /* 0x000fe20000100800 */
[C---:B------:R-:W-:Y:S01]  /*19eb0*/  IADD3 R21, R19.reuse, R6, RZ ;  /* 0x0000000613157210 */ /* 0x040fe20007ffe0ff */
[C---:B------:R-:W-:Y:S01]  /*19ec0*/  IMAD.IADD R21, R19.reuse, 0x1, R3 ;  /* 0x0000000113157824 */ /* 0x040fe200078e0203 */
[C---:B------:R-:W-:Y:S01]  /*19ed0*/  IADD3 R20, R19.reuse, R5, RZ ;  /* 0x0000000513147210 */ /* 0x040fe20007ffe0ff */
[----:B------:R-:W-:Y:S01]  /*19ee0*/  STL [R1+0xe44], RZ ;  /* 0x000e44ff01007387 */ /* 0x000fe20000100800 */
[----:B------:R-:W-:-:S02]  /*19ef0*/  IADD3 R22, R19, R4, RZ ;  /* 0x0000000413167210 */ /* 0x000fc40007ffe0ff */
[----:B------:R-:W-:Y:S01]  /*19f00*/  IADD3 R20, R19, R18, RZ ;  /* 0x0000001213147210 */ /* 0x000fe20007ffe0ff */
[----:B------:R-:W-:Y:S01]  /*19f10*/  STL [R1+0xe48], RZ ;  /* 0x000e48ff01007387 */ /* 0x000fe20000100800 */
[----:B------:R-:W-:Y:S02]  /*19f20*/  LEA.HI R19, R28, R2, RZ, 0x1e ;  /* 0x000000021c137211 */ /* 0x000fe400078ff0ff */
[----:B------:R-:W-:Y:S01]  /*19f30*/  LOP3.LUT R0, R0, 0xc, RZ, 0xc0, !PT ;  /* 0x0000000c00007812 */ /* 0x000fe200078ec0ff */
[----:B------:R-:W-:Y:S01]  /*19f40*/  STL [R1+0xe4c], RZ ;  /* 0x000e4cff01007387 */ /* 0x000fe20000100800 */
[----:B------:R-:W-:-:S03]  /*19f50*/  SHF.L.U32 R2, R18, 0x4, RZ ;  /* 0x0000000412027819 */ /* 0x000fc600000006ff */
[----:B------:R-:W-:Y:S02]  /*19f60*/  STL [R1+0xe50], RZ ;  /* 0x000e50ff01007387 */ /* 0x000fe40000100800 */
[----:B------:R-:W-:Y:S02]  /*19f70*/  IMAD.IADD R2, R0, 0x1, R2 ;  /* 0x0000000100027824 */ /* 0x000fe400078e0202 */
[----:B------:R-:W-:Y:S01]  /*19f80*/  STL [R1+0xe54], RZ ;  /* 0x000e54ff01007387 */ /* 0x000fe20000100800 */
[----:B------:R-:W-:-:S03]  /*19f90*/  SHF.L.U32 R3, R3, 0x4, RZ ;  /* 0x0000000403037819 */ /* 0x000fc600000006ff */
[----:B------:R-:W-:Y:S04]  /*19fa0*/  STL [R1+0xe58], RZ ;  /* 0x000e58ff01007387 */ /* 0x000fe80000100800 */
[----:B------:R-:W-:Y:S01]  /*19fb0*/  STL [R1+0xe5c], RZ ;  /* 0x000e5cff01007387 */ /* 0x000fe20000100800 */
[----:B------:R-:W-:-:S03]  /*19fc0*/  IMAD.SHL.U32 R4, R4, 0x10, RZ ;  /* 0x0000001004047824 */ /* 0x000fc600078e00ff */
[----:B------:R-:W-:Y:S04]  /*19fd0*/  STL [R1+0xe60], RZ ;  /* 0x000e60ff01007387 */ /* 0x000fe80000100800 */
[----:B------:R-:W-:Y:S04]  /*19fe0*/  STL [R1+0xe64], RZ ;  /* 0x000e64ff01007387 */ /* 0x000fe80000100800 */
[----:B------:R-:W-:Y:S01]  /*19ff0*/  STL [R1+0xe68], RZ ;  /* 0x000e68ff01007387 */ /* 0x000fe20000100800 */
[----:B------:R-:W-:-:S03]  /*1a000*/  SHF.L.U32 R6, R6, 0x4, RZ ;  /* 0x0000000406067819 */ /* 0x000fc600000006ff */
[----:B------:R-:W-:Y:S01]  /*1a010*/  STL [R1+0xe6c], RZ ;  /* 0x000e6cff01007387 */ /* 0x000fe20000100800 */
[----:B------:R-:W-:-:S03]  /*1a020*/  SHF.L.U32 R5, R5, 0x4, RZ ;  /* 0x0000000405057819 */ /* 0x000fc600000006ff */
[----:B------:R0:W-:Y:S01]  /*1a030*/  STL [R1+0x100c], R2 ;  /* 0x00100c0201007387 */ /* 0x0001e20000100800 */
[----:B------:R-:W-:Y:S01]  /*1a040*/  IMAD.SHL.U32 R8, R8, 0x10, RZ ;  /* 0x0000001008087824 */ /* 0x000fe200078e00ff */
[----:B------:R-:W-:Y:S02]  /*1a050*/  SHF.L.U32 R9, R9, 0x4, RZ ;  /* 0x0000000409097819 */ /* 0x000fe400000006ff */
[----:B------:R-:W-:Y:S02]  /*1a060*/  SHF.L.U32 R10, R10, 0x4, RZ ;  /* 0x000000040a0a7819 */ /* 0x000fe400000006ff */
[----:B------:R-:W-:Y:S02]  /*1a070*/  SHF.L.U32 R11, R11, 0x4, RZ ;  /* 0x000000040b0b7819 */ /* 0x000fe400000006ff */
[C---:B0-----:R-:W-:Y:S02]  /*1a080*/  IADD3 R2, R0.reuse, R3, RZ ;  /* 0x0000000300027210 */ /* 0x041fe40007ffe0ff */
[----:B------:R-:W-:-:S02]  /*1a090*/  IADD3 R4, R0, R4, RZ ;  /* 0x0000000400047210 */ /* 0x000fc40007ffe0ff */
[C---:B------:R-:W-:Y:S01]  /*1a0a0*/  IADD3 R3, R0.reuse, R5, RZ ;  /* 0x0000000500037210 */ /* 0x040fe20007ffe0ff */
[----:B------:R0:W-:Y:S01]  /*1a0b0*/  STL [R1+0x1008], R2 ;  /* 0x0010080201007387 */ /* 0x0001e20000100800 */
[C---:B------:R-:W-:Y:S01]  /*1a0c0*/  IADD3 R3, R0.reuse, R8, RZ ;  /* 0x0000000800037210 */ /* 0x040fe20007ffe0ff */
[C---:B------:R-:W-:Y:S02]  /*1a0d0*/  IMAD.IADD R3, R0.reuse, 0x1, R10 ;  /* 0x0000000100037824 */ /* 0x040fe400078e020a */
[----:B------:R1:W-:Y:S01]  /*1a0e0*/  STL [R1+0x1004], R4 ;  /* 0x0010040401007387 */ /* 0x0003e20000100800 */
[C---:B0-----:R-:W-:Y:S01]  /*1a0f0*/  IMAD.IADD R2, R0.reuse, 0x1, R6 ;  /* 0x0000000100027824 */ /* 0x041fe200078e0206 */
[C---:B------:R-:W-:Y:S02]  /*1a100*/  IADD3 R2, R0.reuse, R9, RZ ;  /* 0x0000000900027210 */ /* 0x040fe40007ffe0ff */
[----:B------:R-:W-:Y:S01]  /*1a110*/  IADD3 R2, R0, R11, RZ ;  /* 0x0000000b00027210 */ /* 0x000fe20007ffe0ff */
[----:B------:R-:W2:Y:S04]  /*1a120*/  LDL.64 R8, [R1+0xd08] ;  /* 0x000d080001087983 */ /* 0x000ea80000100a00 */
[----:B------:R-:W3:Y:S01]  /*1a130*/  LDL.64 R10, [R1+0xd70] ;  /* 0x000d7000010a7983 */ /* 0x000ee20000100a00 */
[----:B------:R-:W-:-:S02]  /*1a140*/  SHF.L.U32 R7, R7, 0x4, RZ ;  /* 0x0000000407077819 */ /* 0x000fc400000006ff */
[----:B------:R-:W-:Y:S01]  /*1a150*/  SHF.L.U32 R13, R13, 0x4, RZ ;  /* 0x000000040d0d7819 */ /* 0x000fe200000006ff */
[----:B------:R-:W0:Y:S01]  /*1a160*/  S2R R2, SR_TID.X ;  /* 0x0000000000027919 */ /* 0x000e220000002100 */
[----:B-1----:R-:W-:-:S03]  /*1a170*/  IADD3 R4, R0, R7, RZ ;  /* 0x0000000700047210 */ /* 0x002fc60007ffe0ff */
[----:B------:R-:W-:-:S03]  /*1a180*/  IMAD.IADD R6, R0, 0x1, R13 ;  /* 0x0000000100067824 */ /* 0x000fc600078e020d */
[----:B------:R-:W1:Y:S04]  /*1a190*/  S2R R4, SR_TID.X ;  /* 0x0000000000047919 */ /* 0x000e680000002100 */
[----:B------:R-:W4:Y:S01]  /*1a1a0*/  S2R R6, SR_TID.X ;  /* 0x0000000000067919 */ /* 0x000f220000002100 */
[----:B------:R-:W-:-:S05]  /*1a1b0*/  IMAD.SHL.U32 R12, R12, 0x10, RZ ;  /* 0x000000100c0c7824 */ /* 0x000fca00078e00ff */
[----:B------:R-:W-:Y:S02]  /*1a1c0*/  IADD3 R3, R0, R12, RZ ;  /* 0x0000000c00037210 */ /* 0x000fe40007ffe0ff */
[----:B------:R-:W-:Y:S02]  /*1a1d0*/  SHF.L.U32 R14, R14, 0x4, RZ ;  /* 0x000000040e0e7819 */ /* 0x000fe400000006ff */
[C---:B0-----:R-:W-:Y:S02]  /*1a1e0*/  LOP3.LUT R3, R2.reuse, 0x7, RZ, 0xc0, !PT ;  /* 0x0000000702037812 */ /* 0x041fe400078ec0ff */
[----:B------:R-:W-:Y:S02]  /*1a1f0*/  SHF.L.U32 R15, R15, 0x4, RZ ;  /* 0x000000040f0f7819 */ /* 0x000fe400000006ff */
[----:B------:R-:W-:Y:S01]  /*1a200*/  LOP3.LUT R12, R2, 0x10, RZ, 0xc0, !PT ;  /* 0x00000010020c7812 */ /* 0x000fe200078ec0ff */
[----:B------:R-:W-:Y:S01]  /*1a210*/  IMAD R3, R3, 0x110, RZ ;  /* 0x0000011003037824 */ /* 0x000fe200078e02ff */
[----:B-1----:R-:W-:-:S02]  /*1a220*/  SHF.L.U32 R7, R4, 0x1, RZ ;  /* 0x0000000104077819 */ /* 0x002fc400000006ff */
[C---:B------:R-:W-:Y:S02]  /*1a230*/  IADD3 R5, R0.reuse, R14, RZ ;  /* 0x0000000e00057210 */ /* 0x040fe40007ffe0ff */
[----:B------:R-:W-:Y:S02]  /*1a240*/  IADD3 R5, R0, R15, RZ ;  /* 0x0000000f00057210 */ /* 0x000fe40007ffe0ff */
[----:B------:R-:W-:Y:S02]  /*1a250*/  SHF.L.U32 R12, R12, 0x7, RZ ;  /* 0x000000070c0c7819 */ /* 0x000fe400000006ff */
[----:B------:R-:W-:Y:S02]  /*1a260*/  LOP3.LUT R5, R3, 0x10, R7, 0x78, !PT ;  /* 0x0000001003057812 */ /* 0x000fe400078e7807 */
[----:B----4-:R-:W-:Y:S02]  /*1a270*/  LOP3.LUT R3, R6, 0x1c, RZ, 0xc0, !PT ;  /* 0x0000001c06037812 */ /* 0x010fe400078ec0ff */
[----:B------:R-:W-:-:S02]  /*1a280*/  LOP3.LUT R5, R5, R12, RZ, 0xfc, !PT ;  /* 0x0000000c05057212 */ /* 0x000fc400078efcff */
[----:B------:R-:W-:Y:S02]  /*1a290*/  SHF.L.U32 R12, R6, 0x6, RZ ;  /* 0x00000006060c7819 */ /* 0x000fe400000006ff */
[----:B------:R-:W-:Y:S02]  /*1a2a0*/  SHF.L.U32 R6, R3, 0x2, RZ ;  /* 0x0000000203067819 */ /* 0x000fe400000006ff */
[----:B------:R-:W-:Y:S01]  /*1a2b0*/  SHF.L.U32 R3, R2, 0x3, RZ ;  /* 0x0000000302037819 */ /* 0x000fe200000006ff */
[----:B------:R-:W-:-:S03]  /*1a2c0*/  IMAD.SHL.U32 R16, R16, 0x10, RZ ;  /* 0x0000001010107824 */ /* 0x000fc600078e00ff */
[----:B------:R-:W-:Y:S01]  /*1a2d0*/  LOP3.LUT R3, R3, 0x30, RZ, 0xc0, !PT ;  /* 0x0000003003037812 */ /* 0x000fe200078ec0ff */
[----:B------:R-:W-:-:S03]  /*1a2e0*/  IMAD.IADD R13, R0, 0x1, R16 ;  /* 0x00000001000d7824 */ /* 0x000fc600078e0210 */
[----:B------:R-:W-:Y:S01]  /*1a2f0*/  LOP3.LUT R3, R3, 0x3c0, R12, 0xf8, !PT ;  /* 0x000003c003037812 */ /* 0x000fe200078ef80c */
[----:B------:R-:W-:Y:S01]  /*1a300*/  IMAD.IADD R0, R6, 0x1, R0 ;  /* 0x0000000106007824 */ /* 0x000fe200078e0200 */
[----:B------:R-:W-:Y:S02]  /*1a310*/  LOP3.LUT R6, R4, 0x7, RZ, 0xc0, !PT ;  /* 0x0000000704067812 */ /* 0x000fe400078ec0ff */
[----:B------:R-:W-:Y:S02]  /*1a320*/  LOP3.LUT R2, R2, 0x60, RZ, 0xc0, !PT ;  /* 0x0000006002027812 */ /* 0x000fe400078ec0ff */
[--C-:B------:R-:W-:Y:S02]  /*1a330*/  LOP3.LUT R3, R3, 0x10, R4.reuse, 0x78, !PT ;  /* 0x0000001003037812 */ /* 0x100fe400078e7804 */
[----:B------:R-:W-:Y:S02]  /*1a340*/  SHF.R.S32.HI R4, RZ, 0x6, R4 ;  /* 0x00000006ff047819 */ /* 0x000fe40000011404 */
[----:B------:R-:W-:-:S02]  /*1a350*/  LEA R2, R2, R6, 0x4 ;  /* 0x0000000602027211 */ /* 0x000fc400078e20ff */
[----:B------:R-:W-:Y:S02]  /*1a360*/  SGXT R4, R4, 0x1 ;  /* 0x000000010404781a */ /* 0x000fe40000000200 */
[----:B------:R-:W-:Y:S02]  /*1a370*/  SHF.L.U32 R2, R2, 0x4, RZ ;  /* 0x0000000402027819 */ /* 0x000fe400000006ff */
[----:B------:R-:W-:Y:S02]  /*1a380*/  LOP3.LUT R4, R4, 0x90, RZ, 0xc0, !PT ;  /* 0x0000009004047812 */ /* 0x000fe400078ec0ff */
[--C-:B------:R-:W-:Y:S02]  /*1a390*/  LOP3.LUT R2, R2, 0x30, R7.reuse, 0x78, !PT ;  /* 0x0000003002027812 */ /* 0x100fe400078e7807 */
[----:B------:R-:W-:Y:S02]  /*1a3a0*/  LOP3.LUT R4, R4, 0x7e, R7, 0x78, !PT ;  /* 0x0000007e04047812 */ /* 0x000fe400078e7807 */
[----:B------:R-:W-:-:S02]  /*1a3b0*/  MOV R17, c[0x0][0x1a4] ;  /* 0x0000690000117a02 */ /* 0x000fc40000000f00 */
[----:B------:R-:W-:Y:S02]  /*1a3c0*/  LEA R2, R6, R2, 0xa ;  /* 0x0000000206027211 */ /* 0x000fe400078e50ff */
[C---:B------:R-:W-:Y:S02]  /*1a3d0*/  LOP3.LUT R0, R5.reuse, 0x40, RZ, 0x3c, !PT ;  /* 0x0000004005007812 */ /* 0x040fe400078e3cff */
[----:B------:R-:W-:Y:S02]  /*1a3e0*/  LOP3.LUT R4, R4, 0x20, RZ, 0x3c, !PT ;  /* 0x0000002004047812 */ /* 0x000fe400078e3cff */
[----:B------:R-:W-:Y:S02]  /*1a3f0*/  LOP3.LUT R0, R5, 0x60, RZ, 0x3c, !PT ;  /* 0x0000006005007812 */ /* 0x000fe400078e3cff */
[----:B------:R-:W-:Y:S02]  /*1a400*/  LOP3.LUT R3, R3, 0x20, RZ, 0x3c, !PT ;  /* 0x0000002003037812 */ /* 0x000fe400078e3cff */
[----:B------:R-:W-:-:S02]  /*1a410*/  LOP3.LUT R0, R2, 0x40, RZ, 0x3c, !PT ;  /* 0x0000004002007812 */ /* 0x000fc400078e3cff */
[----:B------:R-:W-:Y:S01]  /*1a420*/  SHF.L.U32 R18, R17, 0x1, RZ ;  /* 0x0000000111127819 */ /* 0x000fe200000006ff */
[----:B------:R-:W-:Y:S01]  /*1a430*/  STL [R1+0xfc0], R4 ;  /* 0x000fc00401007387 */ /* 0x000fe20000100800 */
[----:B------:R-:W-:-:S03]  /*1a440*/  LOP3.LUT R12, R5, 0x20, RZ, 0x3c, !PT ;  /* 0x00000020050c7812 */ /* 0x000fc600078e3cff */
[----:B------:R2:W-:Y:S01]  /*1a450*/  STL [R1+0x14ac], R3 ;  /* 0x0014ac0301007387 */ /* 0x0005e20000100800 */
[----:B------:R-:W-:-:S03]  /*1a460*/  IMAD R19, R17, 0x3, RZ ;  /* 0x0000000311137824 */ /* 0x000fc600078e02ff */
[----:B------:R-:W-:Y:S01]  /*1a470*/  STL [R1+0x14b0], R0 ;  /* 0x0014b00001007387 */ /* 0x000fe20000100800 */
[C---:B------:R-:W-:Y:S01]  /*1a480*/  SHF.L.U32 R20, R17.reuse, 0x2, RZ ;  /* 0x0000000211147819 */ /* 0x040fe200000006ff */
[C---:B------:R-:W-:Y:S02]  /*1a490*/  IMAD R21, R17.reuse, 0x5, RZ ;  /* 0x0000000511157824 */ /* 0x040fe400078e02ff */
[C---:B------:R-:W-:Y:S02]  /*1a4a0*/  IMAD R22, R17.reuse, 0x6, RZ ;  /* 0x0000000611167824 */ /* 0x040fe400078e02ff */
[C---:B------:R-:W-:Y:S02]  /*1a4b0*/  IMAD R23, R17.reuse, 0x7, RZ ;  /* 0x0000000711177824 */ /* 0x040fe400078e02ff */
[----:B--2---:R-:W-:-:S04]  /*1a4c0*/  IMAD.WIDE R2, R17, 0x2, R8 ;  /* 0x0000000211027825 */ /* 0x004fc800078e0208 */
[----:B---3--:R-:W-:-:S04]  /*1a4d0*/  IMAD.WIDE R6, R17, 0x2, R10 ;  /* 0x0000000211067825 */ /* 0x008fc800078e020a */
[C---:B------:R-:W-:Y:S01]  /*1a4e0*/  IMAD.WIDE R4, R18.reuse, 0x2, R10 ;  /* 0x0000000212047825 */ /* 0x040fe200078e020a */
[----:B------:R0:W-:Y:S04]  /*1a4f0*/  STL.64 [R1+0x18d0], R6 ;  /* 0x0018d00601007387 */ /* 0x0001e80000100a00 */
[----:B------:R1:W-:Y:S04]  /*1a500*/  STL.64 [R1+0x18c8], R2 ;  /* 0x0018c80201007387 */ /* 0x0003e80000100a00 */
[----:B------:R2:W-:Y:S01]  /*1a510*/  STL.64 [R1+0x1878], R4 ;  /* 0x0018780401007387 */ /* 0x0005e20000100a00 */
[----:B0-----:R-:W-:-:S04]  /*1a520*/  IMAD.WIDE R6, R18, 0x2, R8 ;  /* 0x0000000212067825 */ /* 0x001fc800078e0208 */
[C---:B-1----:R-:W-:Y:S01]  /*1a530*/  IMAD.WIDE R2, R19.reuse, 0x2, R10 ;  /* 0x0000000213027825 */ /* 0x042fe200078e020a */
[----:B------:R0:W-:Y:S03]  /*1a540*/  STL.64 [R1+0x1870], R6 ;  /* 0x0018700601007387 */ /* 0x0001e60000100a00 */
[----:B--2---:R-:W-:Y:S01]  /*1a550*/  IMAD.WIDE R4, R19, 0x2, R8 ;  /* 0x0000000213047825 */ /* 0x004fe200078e0208 */
[----:B------:R1:W-:Y:S04]  /*1a560*/  STL.64 [R1+0x1860], R2 ;  /* 0x0018600201007387 */ /* 0x0003e80000100a00 */
[----:B------:R2:W-:Y:S01]  /*1a570*/  STL.64 [R1+0x1858], R4 ;  /* 0x0018580401007387 */ /* 0x0005e20000100a00 */
[----:B0-----:R-:W-:-:S04]  /*1a580*/  IMAD.WIDE R6, R20, 0x2, R10 ;  /* 0x0000000214067825 */ /* 0x001fc800078e020a */
[----:B-1----:R-:W-:Y:S01]  /*1a590*/  IMAD.WIDE R2, R20, 0x2, R8 ;  /* 0x0000000214027825 */ /* 0x002fe200078e0208 */
[----:B------:R0:W-:Y:S03]  /*1a5a0*/  STL.64 [R1+0x1848], R6 ;  /* 0x0018480601007387 */ /* 0x0001e60000100a00 */
[C---:B--2---:R-:W-:Y:S01]  /*1a5b0*/  IMAD.WIDE R4, R21.reuse, 0x2, R10 ;  /* 0x0000000215047825 */ /* 0x044fe200078e020a */
[----:B------:R1:W-:Y:S04]  /*1a5c0*/  STL.64 [R1+0x1840], R2 ;  /* 0x0018400201007387 */ /* 0x0003e80000100a00 */
[----:B------:R2:W-:Y:S01]  /*1a5d0*/  STL.64 [R1+0x1830], R4 ;  /* 0x0018300401007387 */ /* 0x0005e20000100a00 */
[----:B0-----:R-:W-:-:S04]  /*1a5e0*/  IMAD.WIDE R6, R21, 0x2, R8 ;  /* 0x0000000215067825 */ /* 0x001fc800078e0208 */
[C---:B-1----:R-:W-:Y:S01]  /*1a5f0*/  IMAD.WIDE R2, R22.reuse, 0x2, R10 ;  /* 0x0000000216027825 */ /* 0x042fe200078e020a */
[----:B------:R0:W-:Y:S03]  /*1a600*/  STL.64 [R1+0x1828], R6 ;  /* 0x0018280601007387 */ /* 0x0001e60000100a00 */
[----:B--2---:R-:W-:Y:S01]  /*1a610*/  IMAD.WIDE R4, R22, 0x2, R8 ;  /* 0x0000000216047825 */ /* 0x004fe200078e0208 */
[----:B------:R-:W-:Y:S04]  /*1a620*/  STL.64 [R1+0x1818], R2 ;  /* 0x0018180201007387 */ /* 0x000fe80000100a00 */
[----:B------:R-:W-:Y:S01]  /*1a630*/  STL.64 [R1+0x1810], R4 ;  /* 0x0018100401007387 */ /* 0x000fe20000100a00 */
[----:B0-----:R-:W-:-:S05]  /*1a640*/  IMAD.WIDE R6, R23, 0x2, R10 ;  /* 0x0000000217067825 */ /* 0x001fca00078e020a */
[----:B------:R0:W-:Y:S04]  /*1a650*/  STL.64 [R1+0x1800], R6 ;  /* 0x0018000601007387 */ /* 0x0001e80000100a00 */
[----:B0-----:R-:W2:Y:S01]  /*1a660*/  LDL.64 R6, [R1+0xd00] ;  /* 0x000d000001067983 */ /* 0x001ea20000100a00 */
[----:B------:R-:W-:Y:S01]  /*1a670*/  SHF.L.U32 R24, R17, 0x3, RZ ;  /* 0x0000000311187819 */ /* 0x000fe200000006ff */
[----:B------:R-:W-:-:S04]  /*1a680*/  IMAD.WIDE R2, R23, 0x2, R8 ;  /* 0x0000000217027825 */ /* 0x000fc800078e0208 */
[--C-:B------:R-:W-:Y:S01]  /*1a690*/  IMAD.WIDE R4, R24, 0x2, R10.reuse ;  /* 0x0000000218047825 */ /* 0x100fe200078e020a */
[----:B------:R0:W-:Y:S03]  /*1a6a0*/  STL.64 [R1+0x17f8], R2 ;  /* 0x0017f80201007387 */ /* 0x0001e60000100a00 */
[C---:B------:R-:W-:Y:S01]  /*1a6b0*/  IMAD R25, R17.reuse, 0x9, RZ ;  /* 0x0000000911197824 */ /* 0x040fe200078e02ff */
[----:B------:R1:W-:Y:S01]  /*1a6c0*/  STL.64 [R1+0x17e8], R4 ;  /* 0x0017e80401007387 */ /* 0x0003e20000100a00 */
[----:B------:R-:W-:Y:S02]  /*1a6d0*/  IMAD R26, R17, 0xa, RZ ;  /* 0x0000000a111a7824 */ /* 0x000fe400078e02ff */
[----:B------:R-:W-:-:S04]  /*1a6e0*/  IMAD.WIDE R12, R25, 0x2, R10 ;  /* 0x00000002190c7825 */ /* 0x000fc800078e020a */
[----:B0-----:R-:W-:-:S04]  /*1a6f0*/  IMAD.WIDE R2, R24, 0x2, R8 ;  /* 0x0000000218027825 */ /* 0x001fc800078e0208 */
[----:B-1----:R-:W-:Y:S01]  /*1a700*/  IMAD.WIDE R4, R25, 0x2, R8 ;  /* 0x0000000219047825 */ /* 0x002fe200078e0208 */
[----:B------:R0:W-:Y:S03]  /*1a710*/  STL.64 [R1+0x17e0], R2 ;  /* 0x0017e00201007387 */ /* 0x0001e60000100a00 */
[C---:B------:R-:W-:Y:S01]  /*1a720*/  IMAD R27, R17.reuse, 0xb, RZ ;  /* 0x0000000b111b7824 */ /* 0x040fe200078e02ff */
[----:B------:R1:W-:Y:S01]  /*1a730*/  STL.64 [R1+0x17d0], R12 ;  /* 0x0017d00c01007387 */ /* 0x0003e20000100a00 */
[----:B------:R-:W-:-:S03]  /*1a740*/  IMAD R28, R17, 0xc, RZ ;  /* 0x0000000c111c7824 */ /* 0x000fc600078e02ff */
[----:B------:R3:W-:Y:S01]  /*1a750*/  STL.64 [R1+0x17c8], R4 ;  /* 0x0017c80401007387 */ /* 0x0007e20000100a00 */
[----:B0-----:R-:W-:-:S04]  /*1a760*/  IMAD.WIDE R2, R26, 0x2, R10 ;  /* 0x000000021a027825 */ /* 0x001fc800078e020a */
[----:B-1----:R-:W-:Y:S01]  /*1a770*/  IMAD.WIDE R12, R26, 0x2, R8 ;  /* 0x000000021a0c7825 */ /* 0x002fe200078e0208 */
[----:B------:R0:W-:Y:S03]  /*1a780*/  STL.64 [R1+0x17b8], R2 ;  /* 0x0017b80201007387 */ /* 0x0001e60000100a00 */
[----:B---3--:R-:W-:Y:S01]  /*1a790*/  IMAD.WIDE R4, R27, 0x2, R10 ;  /* 0x000000021b047825 */ /* 0x008fe200078e020a */
[----:B------:R1:W-:Y:S04]  /*1a7a0*/  STL.64 [R1+0x17b0], R12 ;  /* 0x0017b00c01007387 */ /* 0x0003e80000100a00 */
[----:B------:R3:W-:Y:S01]  /*1a7b0*/  STL.64 [R1+0x17a0], R4 ;  /* 0x0017a00401007387 */ /* 0x0007e20000100a00 */
[----:B------:R-:W-:-:S02]  /*1a7c0*/  IMAD R29, R17, 0xd, RZ ;  /* 0x0000000d111d7824 */ /* 0x000fc400078e02ff */
[----:B0-----:R-:W-:-:S04]  /*1a7d0*/  IMAD.WIDE R2, R27, 0x2, R8 ;  /* 0x000000021b027825 */ /* 0x001fc800078e0208 */
[C---:B-1----:R-:W-:Y:S01]  /*1a7e0*/  IMAD.WIDE R12, R28.reuse, 0x2, R10 ;  /* 0x000000021c0c7825 */ /* 0x042fe200078e020a */
[----:B------:R0:W-:Y:S03]  /*1a7f0*/  STL.64 [R1+0x1798], R2 ;  /* 0x0017980201007387 */ /* 0x0001e60000100a00 */
[----:B---3--:R-:W-:Y:S01]  /*1a800*/  IMAD.WIDE R4, R28, 0x2, R8 ;  /* 0x000000021c047825 */ /* 0x008fe200078e0208 */
[----:B------:R1:W-:Y:S04]  /*1a810*/  STL.64 [R1+0x1788], R12 ;  /* 0x0017880c01007387 */ /* 0x0003e80000100a00 */
[----:B------:R3:W-:Y:S01]  /*1a820*/  STL.64 [R1+0x1780], R4 ;  /* 0x0017800401007387 */ /* 0x0007e20000100a00 */
[----:B0-----:R-:W-:-:S02]  /*1a830*/  IMAD R2, R17, 0xe, RZ ;  /* 0x0000000e11027824 */ /* 0x001fc400078e02ff */
[----:B-1----:R-:W-:-:S04]  /*1a840*/  IMAD.WIDE R12, R29, 0x2, R10 ;  /* 0x000000021d0c7825 */ /* 0x002fc800078e020a */
[----:B---3--:R-:W-:Y:S01]  /*1a850*/  IMAD.WIDE R4, R29, 0x2, R8 ;  /* 0x000000021d047825 */ /* 0x008fe200078e0208 */
[----:B------:R0:W-:Y:S03]  /*1a860*/  STL.64 [R1+0x1770], R12 ;  /* 0x0017700c01007387 */ /* 0x0001e60000100a00 */
[C---:B------:R-:W-:Y:S01]  /*1a870*/  IMAD R0, R17.reuse, 0xf, RZ ;  /* 0x0000000f11007824 */ /* 0x040fe200078e02ff */
[----:B------:R1:W-:Y:S01]  /*1a880*/  STL.64 [R1+0x1768], R4 ;  /* 0x0017680401007387 */ /* 0x0003e20000100a00 */
[----:B------:R-:W-:Y:S02]  /*1a890*/  IMAD.SHL.U32 R16, R17, 0x10, RZ ;  /* 0x0000001011107824 */ /* 0x000fe400078e00ff */
[----:B0-----:R-:W-:-:S04]  /*1a8a0*/  IMAD.WIDE R12, R2, 0x2, R10 ;  /* 0x00000002020c7825 */ /* 0x001fc800078e020a */
[----:B-1----:R-:W-:Y:S01]  /*1a8b0*/  IMAD.WIDE R4, R2, 0x2, R8 ;  /* 0x0000000202047825 */ /* 0x002fe200078e0208 */
[----:B------:R-:W-:Y:S03]  /*1a8c0*/  STL.64 [R1+0x1758], R12 ;  /* 0x0017580c01007387 */ /* 0x000fe60000100a00 */
[----:B------:R-:W-:Y:S01]  /*1a8d0*/  IMAD.WIDE R2, R0, 0x2, R10 ;  /* 0x0000000200027825 */ /* 0x000fe200078e020a */
[----:B------:R0:W-:Y:S04]  /*1a8e0*/  STL.64 [R1+0x1750], R4 ;  /* 0x0017500401007387 */ /* 0x0001e80000100a00 */
[----:B------:R1:W-:Y:S01]  /*1a8f0*/  STL.64 [R1+0x1740], R2 ;  /* 0x0017400201007387 */ /* 0x0003e20000100a00 */
[----:B------:R-:W-:-:S02]  /*1a900*/  IMAD R15, R17, 0x11, RZ ;  /* 0x00000011110f7824 */ /* 0x000fc400078e02ff */
[----:B0-----:R-:W-:-:S04]  /*1a910*/  IMAD.WIDE R4, R0, 0x2, R8 ;  /* 0x0000000200047825 */ /* 0x001fc800078e0208 */
[----:B-1----:R-:W-:Y:S01]  /*1a920*/  IMAD.WIDE R2, R16, 0x2, R10 ;  /* 0x0000000210027825 */ /* 0x002fe200078e020a */
[----:B------:R0:W-:Y:S03]  /*1a930*/  STL.64 [R1+0x1738], R4 ;  /* 0x0017380401007387 */ /* 0x0001e60000100a00 */
[----:B------:R-:W-:Y:S01]  /*1a940*/  IMAD R14, R17, 0x12, RZ ;  /* 0x00000012110e7824 */ /* 0x000fe200078e02ff */
[----:B------:R1:W-:Y:S01]  /*1a950*/  STL.64 [R1+0x1728], R2 ;  /* 0x0017280201007387 */ /* 0x0003e20000100a00 */
[----:B------:R-:W-:-:S04]  /*1a960*/  IMAD.WIDE R12, R15, 0x2, R8 ;  /* 0x000000020f0c7825 */ /* 0x000fc800078e0208 */
[----:B0-----:R-:W-:-:S04]  /*1a970*/  IMAD.WIDE R4, R16, 0x2, R8 ;  /* 0x0000000210047825 */ /* 0x001fc800078e0208 */
[--C-:B-1----:R-:W-:Y:S01]  /*1a980*/  IMAD.WIDE R2, R15, 0x2, R10.reuse ;  /* 0x000000020f027825 */ /* 0x102fe200078e020a */
[----:B------:R0:W-:Y:S04]  /*1a990*/  STL.64 [R1+0x1720], R4 ;  /* 0x0017200401007387 */ /* 0x0001e80000100a00 */
[----:B------:R1:W-:Y:S04]  /*1a9a0*/  STL.64 [R1+0x1710], R2 ;  /* 0x0017100201007387 */ /* 0x0003e80000100a00 */
[----:B------:R3:W-:Y:S01]  /*1a9b0*/  STL.64 [R1+0x1708], R12 ;  /* 0x0017080c01007387 */ /* 0x0007e20000100a00 */
[----:B0-----:R-:W-:-:S04]  /*1a9c0*/  IMAD.WIDE R4, R14, 0x2, R10 ;  /* 0x000000020e047825 */ /* 0x001fc800078e020a */
[----:B-1----:R-:W-:Y:S01]  /*1a9d0*/  IMAD R2, R17, 0x13, RZ ;  /* 0x0000001311027824 */ /* 0x002fe200078e02ff */
[----:B------:R0:W-:Y:S01]  /*1a9e0*/  STL.64 [R1+0x16f8], R4 ;  /* 0x0016f80401007387 */ /* 0x0001e20000100a00 */
[----:B---3--:R-:W-:-:S03]  /*1a9f0*/  IMAD.WIDE R12, R14, 0x2, R8 ;  /* 0x000000020e0c7825 */ /* 0x008fc600078e0208 */
[----:B------:R1:W-:Y:S04]  /*1aa00*/  STL.64 [R1+0x18e8], R14 ;  /* 0x0018e80e01007387 */ /* 0x0003e80000100a00 */
[----:B0-----:R-:W3:Y:S01]  /*1aa10*/  LDL.64 R4, [R1+0x998] ;  /* 0x0009980001047983 */ /* 0x001ee20000100a00 */
[----:B-1----:R-:W-:-:S03]  /*1aa20*/  IMAD.WIDE R14, R2, 0x2, R10 ;  /* 0x00000002020e7825 */ /* 0x002fc600078e020a */
[----:B------:R0:W-:Y:S04]  /*1aa30*/  STL.64 [R1+0x16f0], R12 ;  /* 0x0016f00c01007387 */ /* 0x0001e80000100a00 */
[----:B------:R1:W-:Y:S01]  /*1aa40*/  STL.64 [R1+0x16e0], R14 ;  /* 0x0016e00e01007387 */ /* 0x0003e20000100a00 */
[----:B0-----:R-:W-:Y:S02]  /*1aa50*/  IMAD R13, R17, 0x14, RZ ;  /* 0x00000014110d7824 */ /* 0x001fe400078e02ff */
[----:B-1----:R-:W-:-:S05]  /*1aa60*/  IMAD.WIDE R14, R2, 0x2, R8 ;  /* 0x00000002020e7825 */ /* 0x002fca00078e0208 */
[----:B------:R0:W-:Y:S01]  /*1aa70*/  STL.64 [R1+0x16d8], R14 ;  /* 0x0016d80e01007387 */ /* 0x0001e20000100a00 */
[----:B------:R-:W-:Y:S02]  /*1aa80*/  IMAD R12, R17, 0x15, RZ ;  /* 0x00000015110c7824 */ /* 0x000fe400078e02ff */
[----:B0-----:R-:W-:-:S05]  /*1aa90*/  IMAD.WIDE R14, R13, 0x2, R10 ;  /* 0x000000020d0e7825 */ /* 0x001fca00078e020a */
[----:B------:R0:W-:Y:S02]  /*1aaa0*/  STL.64 [R1+0x16c8], R14 ;  /* 0x0016c80e01007387 */ /* 0x0001e40000100a00 */
[----:B0-----:R-:W-:-:S05]  /*1aab0*/  IMAD.WIDE R14, R13, 0x2, R8 ;  /* 0x000000020d0e7825 */ /* 0x001fca00078e0208 */
[----:B------:R0:W-:Y:S01]  /*1aac0*/  STL.64 [R1+0x16c0], R14 ;  /* 0x0016c00e01007387 */ /* 0x0001e20000100a00 */
[----:B------:R-:W-:Y:S02]  /*1aad0*/  IMAD R3, R17, 0x16, RZ ;  /* 0x0000001611037824 */ /* 0x000fe400078e02ff */
[----:B0-----:R-:W-:-:S05]  /*1aae0*/  IMAD.WIDE R14, R12, 0x2, R10 ;  /* 0x000000020c0e7825 */ /* 0x001fca00078e020a */
[----:B------:R0:W-:Y:S02]  /*1aaf0*/  STL.64 [R1+0x16b0], R14 ;  /* 0x0016b00e01007387 */ /* 0x0001e40000100a00 */
[----:B0-----:R-:W-:-:S05]  /*1ab00*/  IMAD.WIDE R14, R12, 0x2, R8 ;  /* 0x000000020c0e7825 */ /* 0x001fca00078e0208 */
[----:B------:R0:W-:Y:S04]  /*1ab10*/  STL.64 [R1+0x16a8], R14 ;  /* 0x0016a80e01007387 */ /* 0x0001e80000100a00 */
[----:B------:R-:W-:Y:S01]  /*1ab20*/  STL.64 [R1+0x18e0], R10 ;  /* 0x0018e00a01007387 */ /* 0x000fe20000100a00 */
[----:B0-----:R-:W-:-:S05]  /*1ab30*/  IMAD.WIDE R14, R3, 0x2, R10 ;  /* 0x00000002030e7825 */ /* 0x001fca00078e020a */
[----:B------:R0:W-:Y:S02]  /*1ab40*/  STL.64 [R1+0x1698], R14 ;  /* 0x0016980e01007387 */ /* 0x0001e40000100a00 */
[----:B0-----:R-:W-:-:S05]  /*1ab50*/  IMAD.WIDE R14, R3, 0x2, R8 ;  /* 0x00000002030e7825 */ /* 0x001fca00078e0208 */
[----:B------:R0:W-:Y:S01]  /*1ab60*/  STL.64 [R1+0x1690], R14 ;  /* 0x0016900e01007387 */ /* 0x0001e20000100a00 */
[----:B--2---:R-:W-:-:S04]  /*1ab70*/  IMAD.WIDE R10, R17, 0x2, R6 ;  /* 0x00000002110a7825 */ /* 0x004fc800078e0206 */
[--C-:B0-----:R-:W-:Y:S01]  /*1ab80*/  IMAD.WIDE R14, R18, 0x2, R6.reuse ;  /* 0x00000002120e7825 */ /* 0x101fe200078e0206 */
[----:B------:R0:W-:Y:S04]  /*1ab90*/  STL.64 [R1+0x18c0], R10 ;  /* 0x0018c00a01007387 */ /* 0x0001e80000100a00 */
[----:B------:R1:W-:Y:S01]  /*1aba0*/  STL.64 [R1+0x1868], R14 ;  /* 0x0018680e01007387 */ /* 0x0003e20000100a00 */
[----:B0-----:R-:W-:-:S04]  /*1abb0*/  IMAD.WIDE R10, R19, 0x2, R6 ;  /* 0x00000002130a7825 */ /* 0x001fc800078e0206 */
[--C-:B-1----:R-:W-:Y:S01]  /*1abc0*/  IMAD.WIDE R14, R20, 0x2, R6.reuse ;  /* 0x00000002140e7825 */ /* 0x102fe200078e0206 */
        /* <DEDUP_REMOVED lines=12> */
[----:B------:R-:W-:Y:S04]  /*1ac90*/  STL.64 [R1+0x17c0], R10 ;  /* 0x0017c00a01007387 */ /* 0x000fe80000100a00 */
[----:B------:R0:W-:Y:S02]  /*1aca0*/  STL.64 [R1+0x17a8], R14 ;  /* 0x0017a80e01007387 */ /* 0x0001e40000100a00 */
[----:B0-----:R-:W-:-:S05]  /*1acb0*/  IMAD.WIDE R14, R27, 0x2, R6 ;  /* 0x000000021b0e7825 */ /* 0x001fca00078e0206 */
[----:B------:R0:W-:Y:S02]  /*1acc0*/  STL.64 [R1+0x1790], R14 ;  /* 0x0017900e01007387 */ /* 0x0001e40000100a00 */
[----:B0-----:R-:W-:-:S05]  /*1acd0*/  IMAD.WIDE R14, R28, 0x2, R6 ;  /* 0x000000021c0e7825 */ /* 0x001fca00078e0206 */
[----:B------:R0:W-:Y:S02]  /*1ace0*/  STL.64 [R1+0x1778], R14 ;  /* 0x0017780e01007387 */ /* 0x0001e40000100a00 */
[----:B0-----:R-:W-:-:S05]  /*1acf0*/  IMAD.WIDE R14, R29, 0x2, R6 ;  /* 0x000000021d0e7825 */ /* 0x001fca00078e0206 */
[----:B------:R0:W-:Y:S04]  /*1ad00*/  STL.64 [R1+0x1760], R14 ;  /* 0x0017600e01007387 */ /* 0x0001e80000100a00 */
[----:B0-----:R-:W2:Y:S01]  /*1ad10*/  LDL.LU.64 R14, [R1+0x18e8] ;  /* 0x0018e800010e7983 */ /* 0x001ea20000300a00 */
[----:B------:R-:W-:-:S04]  /*1ad20*/  IMAD R11, R17, 0xe, RZ ;  /* 0x0000000e110b7824 */ /* 0x000fc800078e02ff */
[----:B------:R-:W-:-:S05]  /*1ad30*/  IMAD.WIDE R10, R11, 0x2, R6 ;  /* 0x000000020b0a7825 */ /* 0x000fca00078e0206 */
[----:B------:R0:W-:Y:S02]  /*1ad40*/  STL.64 [R1+0x1748], R10 ;  /* 0x0017480a01007387 */ /* 0x0001e40000100a00 */
[----:B0-----:R-:W-:-:S05]  /*1ad50*/  IMAD.WIDE R10, R0, 0x2, R6 ;  /* 0x00000002000a7825 */ /* 0x001fca00078e0206 */
[----:B------:R0:W-:Y:S02]  /*1ad60*/  STL.64 [R1+0x1730], R10 ;  /* 0x0017300a01007387 */ /* 0x0001e40000100a00 */
[----:B0-----:R-:W-:-:S05]  /*1ad70*/  IMAD.WIDE R10, R16, 0x2, R6 ;  /* 0x00000002100a7825 */ /* 0x001fca00078e0206 */
[----:B------:R2:W-:Y:S02]  /*1ad80*/  STL.64 [R1+0x1718], R10 ;  /* 0x0017180a01007387 */ /* 0x0005e40000100a00 */
[----:B--2---:R-:W-:-:S05]  /*1ad90*/  IMAD.WIDE R10, R15, 0x2, R6 ;  /* 0x000000020f0a7825 */ /* 0x004fca00078e0206 */
[----:B------:R0:W-:Y:S02]  /*1ada0*/  STL.64 [R1+0x1700], R10 ;  /* 0x0017000a01007387 */ /* 0x0001e40000100a00 */
[----:B0-----:R-:W-:-:S05]  /*1adb0*/  IMAD.WIDE R10, R14, 0x2, R6 ;  /* 0x000000020e0a7825 */ /* 0x001fca00078e0206 */
        /* <DEDUP_REMOVED lines=9> */
[----:B---3--:R-:W-:-:S05]  /*1ae50*/  IMAD.WIDE R10, R17, 0x2, R4 ;  /* 0x00000002110a7825 */ /* 0x008fca00078e0204 */
[----:B------:R0:W-:Y:S02]  /*1ae60*/  STL.64 [R1+0x18b8], R10 ;  /* 0x0018b80a01007387 */ /* 0x0001e40000100a00 */
[----:B0-----:R-:W-:-:S05]  /*1ae70*/  IMAD.WIDE R10, R18, 0x2, R4 ;  /* 0x00000002120a7825 */ /* 0x001fca00078e0204 */
[----:B------:R0:W-:Y:S04]  /*1ae80*/  STL.64 [R1+0x1680], R10 ;  /* 0x0016800a01007387 */ /* 0x0001e80000100a00 */
[----:B0-----:R-:W2:Y:S01]  /*1ae90*/  LDL.LU.64 R10, [R1+0x18e0] ;  /* 0x0018e000010a7983 */ /* 0x001ea20000300a00 */
[----:B------:R-:W-:-:S05]  /*1aea0*/  IMAD.WIDE R18, R19, 0x2, R4 ;  /* 0x0000000213127825 */ /* 0x000fca00078e0204 */
[----:B------:R0:W-:Y:S02]  /*1aeb0*/  STL.64 [R1+0x1678], R18 ;  /* 0x0016781201007387 */ /* 0x0001e40000100a00 */
[----:B0-----:R-:W-:-:S05]  /*1aec0*/  IMAD.WIDE R18, R20, 0x2, R4 ;  /* 0x0000000214127825 */ /* 0x001fca00078e0204 */
[----:B------:R0:W-:Y:S02]  /*1aed0*/  STL.64 [R1+0x1670], R18 ;  /* 0x0016701201007387 */ /* 0x0001e40000100a00 */
[----:B0-----:R-:W-:-:S04]  /*1aee0*/  IMAD.WIDE R18, R21, 0x2, R4 ;  /* 0x0000000215127825 */ /* 0x001fc800078e0204 */
[--C-:B------:R-:W-:Y:S01]  /*1aef0*/  IMAD.WIDE R20, R22, 0x2, R4.reuse ;  /* 0x0000000216147825 */ /* 0x100fe200078e0204 */
[----:B------:R0:W-:Y:S04]  /*1af00*/  STL.64 [R1+0x1668], R18 ;  /* 0x0016681201007387 */ /* 0x0001e80000100a00 */
[----:B------:R1:W-:Y:S01]  /*1af10*/  STL.64 [R1+0x1660], R20 ;  /* 0x0016601401007387 */ /* 0x0003e20000100a00 */
[----:B0-----:R-:W-:-:S04]  /*1af20*/  IMAD.WIDE R18, R23, 0x2, R4 ;  /* 0x0000000217127825 */ /* 0x001fc800078e0204 */
[--C-:B------:R-:W-:Y:S01]  /*1af30*/  IMAD.WIDE R22, R24, 0x2, R4.reuse ;  /* 0x0000000218167825 */ /* 0x100fe200078e0204 */
[----:B------:R0:W-:Y:S03]  /*1af40*/  STL.64 [R1+0x1658], R18 ;  /* 0x0016581201007387 */ /* 0x0001e60000100a00 */
[--C-:B-1----:R-:W-:Y:S01]  /*1af50*/  IMAD.WIDE R20, R25, 0x2, R4.reuse ;  /* 0x0000000219147825 */ /* 0x102fe200078e0204 */
[----:B------:R1:W-:Y:S04]  /*1af60*/  STL.64 [R1+0x1650], R22 ;  /* 0x0016501601007387 */ /* 0x0003e80000100a00 */
[----:B------:R3:W-:Y:S01]  /*1af70*/  STL.64 [R1+0x1648], R20 ;  /* 0x0016481401007387 */ /* 0x0007e20000100a00 */
[----:B0-----:R-:W-:-:S05]  /*1af80*/  IMAD.WIDE R18, R26, 0x2, R4 ;  /* 0x000000021a127825 */ /* 0x001fca00078e0204 */
[----:B------:R0:W-:Y:S01]  /*1af90*/  STL.64 [R1+0x1640], R18 ;  /* 0x0016401201007387 */ /* 0x0001e20000100a00 */
[----:B------:R-:W-:Y:S02]  /*1afa0*/  IMAD R17, R17, 0xe, RZ ;  /* 0x0000000e11117824 */ /* 0x000fe400078e02ff */
[----:B-1----:R-:W-:-:S04]  /*1afb0*/  IMAD.WIDE R22, R28, 0x2, R4 ;  /* 0x000000021c167825 */ /* 0x002fc800078e0204 */
[----:B---3--:R-:W-:-:S04]  /*1afc0*/  IMAD.WIDE R20, R29, 0x2, R4 ;  /* 0x000000021d147825 */ /* 0x008fc800078e0204 */
[----:B0-----:R-:W-:-:S05]  /*1afd0*/  IMAD.WIDE R18, R27, 0x2, R4 ;  /* 0x000000021b127825 */ /* 0x001fca00078e0204 */
[----:B------:R0:W-:Y:S04]  /*1afe0*/  STL.64 [R1+0x1638], R18 ;  /* 0x0016381201007387 */ /* 0x0001e80000100a00 */
[----:B------:R1:W-:Y:S04]  /*1aff0*/  STL.64 [R1+0x1630], R22 ;  /* 0x0016301601007387 */ /* 0x0003e80000100a00 */
[----:B------:R3:W-:Y:S01]  /*1b000*/  STL.64 [R1+0x1628], R20 ;  /* 0x0016281401007387 */ /* 0x0007e20000100a00 */
[----:B0-----:R-:W-:-:S04]  /*1b010*/  IMAD.WIDE R18, R17, 0x2, R4 ;  /* 0x0000000211127825 */ /* 0x001fc800078e0204 */
[--C-:B-1----:R-:W-:Y:S01]  /*1b020*/  IMAD.WIDE R22, R0, 0x2, R4.reuse ;  /* 0x0000000200167825 */ /* 0x102fe200078e0204 */
[----:B------:R0:W-:Y:S03]  /*1b030*/  STL.64 [R1+0x1620], R18 ;  /* 0x0016201201007387 */ /* 0x0001e60000100a00 */
[----:B---3--:R-:W-:-:S04]  /*1b040*/  IMAD.WIDE R20, R16, 0x2, R4 ;  /* 0x0000000210147825 */ /* 0x008fc800078e0204 */
[----:B------:R-:W-:-:S04]  /*1b050*/  IMAD.WIDE R16, R14, 0x2, R4 ;  /* 0x000000020e107825 */ /* 0x000fc800078e0204 */
[----:B0-----:R-:W-:-:S04]  /*1b060*/  IMAD.WIDE R18, R15, 0x2, R4 ;  /* 0x000000020f127825 */ /* 0x001fc800078e0204 */
[----:B------:R-:W-:Y:S01]  /*1b070*/  IMAD.WIDE R14, R2, 0x2, R4 ;  /* 0x00000002020e7825 */ /* 0x000fe200078e0204 */
[----:B------:R-:W-:Y:S01]  /*1b080*/  MOV R2, c[0x0][0x1a4] ;  /* 0x0000690000027a02 */ /* 0x000fe20000000f00 */
[----:B------:R-:W-:Y:S04]  /*1b090*/  STL.64 [R1+0x1618], R22 ;  /* 0x0016181601007387 */ /* 0x000fe80000100a00 */
[----:B------:R-:W-:Y:S01]  /*1b0a0*/  STL.64 [R1+0x1610], R20 ;  /* 0x0016101401007387 */ /* 0x000fe20000100a00 */
[----:B------:R-:W-:-:S03]  /*1b0b0*/  IMAD R2, R2, 0x17, RZ ;  /* 0x0000001702027824 */ /* 0x000fc600078e02ff */
[----:B------:R0:W-:Y:S04]  /*1b0c0*/  STL.64 [R1+0x1608], R18 ;  /* 0x0016081201007387 */ /* 0x0001e80000100a00 */
[----:B------:R1:W-:Y:S04]  /*1b0d0*/  STL.64 [R1+0x1600], R16 ;  /* 0x0016001001007387 */ /* 0x0003e80000100a00 */
[----:B------:R3:W-:Y:S01]  /*1b0e0*/  STL.64 [R1+0x15f8], R14 ;  /* 0x0015f80e01007387 */ /* 0x0007e20000100a00 */
[----:B0-----:R-:W-:-:S04]  /*1b0f0*/  IMAD.WIDE R18, R13, 0x2, R4 ;  /* 0x000000020d127825 */ /* 0x001fc800078e0204 */
[--C-:B-1----:R-:W-:Y:S01]  /*1b100*/  IMAD.WIDE R16, R12, 0x2, R4.reuse ;  /* 0x000000020c107825 */ /* 0x102fe200078e0204 */
[----:B------:R-:W-:Y:S03]  /*1b110*/  STL.64 [R1+0x15f0], R18 ;  /* 0x0015f01201007387 */ /* 0x000fe60000100a00 */
[----:B---3--:R-:W-:Y:S01]  /*1b120*/  IMAD.WIDE R14, R3, 0x2, R4 ;  /* 0x00000002030e7825 */ /* 0x008fe200078e0204 */
[----:B------:R0:W-:Y:S01]  /*1b130*/  STL.64 [R1+0x15e8], R16 ;  /* 0x0015e81001007387 */ /* 0x0001e20000100a00 */
[----:B------:R-:W-:-:S03]  /*1b140*/  MOV R3, c[0x0][0x1a4] ;  /* 0x0000690000037a02 */ /* 0x000fc60000000f00 */
[----:B------:R1:W-:Y:S02]  /*1b150*/  STL.64 [R1+0x15e0], R14 ;  /* 0x0015e00e01007387 */ /* 0x0003e40000100a00 */
[----:B------:R-:W-:Y:S02]  /*1b160*/  IMAD R3, R3, 0x18, RZ ;  /* 0x0000001803037824 */ /* 0x000fe400078e02ff */
[----:B0-----:R-:W-:-:S04]  /*1b170*/  IMAD.WIDE R16, R2, 0x2, R6 ;  /* 0x0000000202107825 */ /* 0x001fc800078e0206 */
[C---:B-1----:R-:W-:Y:S01]  /*1b180*/  IMAD.WIDE R14, R2.reuse, 0x2, R4 ;  /* 0x00000002020e7825 */ /* 0x042fe200078e0204 */
[----:B------:R-:W-:Y:S02]  /*1b190*/  UMOV UR4, URZ ;  /* 0x0000003f00047c82 */ /* 0x000fe40008000000 */
[----:B------:R-:W-:Y:S01]  /*1b1a0*/  UMOV UR5, URZ ;  /* 0x0000003f00057c82 */ /* 0x000fe20008000000 */
[----:B--2---:R-:W-:-:S05]  /*1b1b0*/  IMAD.WIDE R12, R2, 0x2, R10 ;  /* 0x00000002020c7825 */ /* 0x004fca00078e020a */
[----:B------:R0:W-:Y:S02]  /*1b1c0*/  STL.64 [R1+0x15d8], R12 ;  /* 0x0015d80c01007387 */ /* 0x0001e40000100a00 */
[----:B0-----:R-:W-:Y:S01]  /*1b1d0*/  IMAD.WIDE R12, R2, 0x2, R8 ;  /* 0x00000002020c7825 */ /* 0x001fe200078e0208 */
[----:B------:R-:W-:-:S04]  /*1b1e0*/  MOV R2, c[0x0][0x1a4] ;  /* 0x0000690000027a02 */ /* 0x000fc80000000f00 */
[----:B------:R0:W-:Y:S04]  /*1b1f0*/  STL.64 [R1+0x15d0], R12 ;  /* 0x0015d00c01007387 */ /* 0x0001e80000100a00 */
[----:B------:R1:W-:Y:S04]  /*1b200*/  STL.64 [R1+0x15c8], R16 ;  /* 0x0015c81001007387 */ /* 0x0003e80000100a00 */
[----:B------:R2:W-:Y:S01]  /*1b210*/  STL.64 [R1+0x15c0], R14 ;  /* 0x0015c00e01007387 */ /* 0x0005e20000100a00 */
[----:B0-----:R-:W-:-:S05]  /*1b220*/  IMAD.WIDE R12, R3, 0x2, R10 ;  /* 0x00000002030c7825 */ /* 0x001fca00078e020a */
[----:B------:R0:W-:Y:S01]  /*1b230*/  STL.64 [R1+0x15b8], R12 ;  /* 0x0015b80c01007387 */ /* 0x0001e20000100a00 */
[----:B------:R-:W-:Y:S02]  /*1b240*/  IMAD R2, R2, 0x19, RZ ;  /* 0x0000001902027824 */ /* 0x000fe400078e02ff */
[----:B-1----:R-:W-:-:S04]  /*1b250*/  IMAD.WIDE R16, R3, 0x2, R6 ;  /* 0x0000000203107825 */ /* 0x002fc800078e0206 */
[----:B--2---:R-:W-:-:S04]  /*1b260*/  IMAD.WIDE R14, R3, 0x2, R4 ;  /* 0x00000002030e7825 */ /* 0x004fc800078e0204 */
[----:B0-----:R-:W-:-:S05]  /*1b270*/  IMAD.WIDE R12, R3, 0x2, R8 ;  /* 0x00000002030c7825 */ /* 0x001fca00078e0208 */
[----:B------:R0:W-:Y:S01]  /*1b280*/  STL.64 [R1+0x15b0], R12 ;  /* 0x0015b00c01007387 */ /* 0x0001e20000100a00 */
[----:B------:R-:W-:-:S03]  /*1b290*/  IMAD.MOV.U32 R3, RZ, RZ, c[0x0][0x1a4] ;  /* 0x00006900ff037624 */ /* 0x000fc600078e00ff */
[----:B------:R1:W-:Y:S04]  /*1b2a0*/  STL.64 [R1+0x15a8], R16 ;  /* 0x0015a81001007387 */ /* 0x0003e80000100a00 */
[----:B------:R2:W-:Y:S01]  /*1b2b0*/  STL.64 [R1+0x15a0], R14 ;  /* 0x0015a00e01007387 */ /* 0x0005e20000100a00 */
[----:B0-----:R-:W-:-:S05]  /*1b2c0*/  IMAD.WIDE R12, R2, 0x2, R10 ;  /* 0x00000002020c7825 */ /* 0x001fca00078e020a */
[----:B------:R0:W-:Y:S01]  /*1b2d0*/  STL.64 [R1+0x1598], R12 ;  /* 0x0015980c01007387 */ /* 0x0001e20000100a00 */
[----:B------:R-:W-:Y:S02]  /*1b2e0*/  IMAD R3, R3, 0x1a, RZ ;  /* 0x0000001a03037824 */ /* 0x000fe400078e02ff */
[----:B-1----:R-:W-:-:S04]  /*1b2f0*/  IMAD.WIDE R16, R2, 0x2, R6 ;  /* 0x0000000202107825 */ /* 0x002fc800078e0206 */
[----:B--2---:R-:W-:-:S04]  /*1b300*/  IMAD.WIDE R14, R2, 0x2, R4 ;  /* 0x00000002020e7825 */ /* 0x004fc800078e0204 */
        /* <DEDUP_REMOVED lines=42> */
[----:B------:R0:W-:Y:S01]  /*1b5b0*/  STL.64 [R1+0x1510], R12 ;  /* 0x0015100c01007387 */ /* 0x0001e20000100a00 */
[----:B------:R-:W-:-:S03]  /*1b5c0*/  IMAD R2, R2, 0x1f, RZ ;  /* 0x0000001f02027824 */ /* 0x000fc600078e02ff */
[----:B------:R1:W-:Y:S04]  /*1b5d0*/  STL.64 [R1+0x1508], R16 ;  /* 0x0015081001007387 */ /* 0x0003e80000100a00 */
[----:B------:R2:W-:Y:S01]  /*1b5e0*/  STL.64 [R1+0x1500], R14 ;  /* 0x0015000e01007387 */ /* 0x0005e20000100a00 */
[----:B0-----:R-:W-:-:S04]  /*1b5f0*/  IMAD.WIDE R12, R3, 0x2, R10 ;  /* 0x00000002030c7825 */ /* 0x001fc800078e020a */
[C---:B-1----:R-:W-:Y:S01]  /*1b600*/  IMAD.WIDE R16, R3.reuse, 0x2, R8 ;  /* 0x0000000203107825 */ /* 0x042fe200078e0208 */
[----:B------:R0:W-:Y:S03]  /*1b610*/  STL.64 [R1+0x14f8], R12 ;  /* 0x0014f80c01007387 */ /* 0x0001e60000100a00 */
[C---:B--2---:R-:W-:Y:S01]  /*1b620*/  IMAD.WIDE R14, R3.reuse, 0x2, R6 ;  /* 0x00000002030e7825 */ /* 0x044fe200078e0206 */
[----:B------:R1:W-:Y:S03]  /*1b630*/  STL.64 [R1+0x14f0], R16 ;  /* 0x0014f01001007387 */ /* 0x0003e60000100a00 */
[----:B------:R-:W-:Y:S01]  /*1b640*/  IMAD.WIDE R10, R2, 0x2, R10 ;  /* 0x00000002020a7825 */ /* 0x000fe200078e020a */
[----:B------:R1:W-:Y:S03]  /*1b650*/  STL.64 [R1+0x14e8], R14 ;  /* 0x0014e80e01007387 */ /* 0x0003e60000100a00 */
[----:B0-----:R-:W-:-:S04]  /*1b660*/  IMAD.WIDE R12, R3, 0x2, R4 ;  /* 0x00000002030c7825 */ /* 0x001fc800078e0204 */
[C---:B------:R-:W-:Y:S01]  /*1b670*/  IMAD.WIDE R8, R2.reuse, 0x2, R8 ;  /* 0x0000000202087825 */ /* 0x040fe200078e0208 */
[----:B------:R1:W-:Y:S03]  /*1b680*/  STL.64 [R1+0x14e0], R12 ;  /* 0x0014e00c01007387 */ /* 0x0003e60000100a00 */
[C---:B------:R-:W-:Y:S01]  /*1b690*/  IMAD.WIDE R6, R2.reuse, 0x2, R6 ;  /* 0x0000000202067825 */ /* 0x040fe200078e0206 */
[----:B------:R1:W-:Y:S03]  /*1b6a0*/  STL.64 [R1+0x14d8], R10 ;  /* 0x0014d80a01007387 */ /* 0x0003e60000100a00 */
[----:B------:R-:W-:Y:S01]  /*1b6b0*/  IMAD.WIDE R2, R2, 0x2, R4 ;  /* 0x0000000202027825 */ /* 0x000fe200078e0204 */
[----:B------:R1:W-:Y:S04]  /*1b6c0*/  STL.64 [R1+0x14d0], R8 ;  /* 0x0014d00801007387 */ /* 0x0003e80000100a00 */
[----:B------:R1:W-:Y:S04]  /*1b6d0*/  STL.64 [R1+0x14c8], R6 ;  /* 0x0014c80601007387 */ /* 0x0003e80000100a00 */
[----:B------:R1:W-:Y:S02]  /*1b6e0*/  STL.64 [R1+0x14b8], R2 ;  /* 0x0014b80201007387 */ /* 0x0003e40000100a00 */
.L_x_35:
[----:B01----:R-:W2:Y:S04]  /*1b6f0*/  LDL.64 R2, [R1+0xd08] ;  /* 0x000d080001027983 */ /* 0x003ea80000100a00 */
[----:B------:R-:W2:Y:S04]  /*1b700*/  LDL R0, [R1+0x378] ;  /* 0x0003780001007983 */ /* 0x000ea80000100800 */
[----:B------:R-:W3:Y:S04]  /*1b710*/  LDL.64 R6, [R1+0xd70] ;  /* 0x000d700001067983 */ /* 0x000ee80000100a00 */
[----:B------:R-:W4:Y:S04]  /*1b720*/  LDL.64 R4, [R1+0xd00] ;  /* 0x000d000001047983 */ /* 0x000f280000100a00 */
[----:B------:R-:W4:Y:S04]  /*1b730*/  LDL.64 R12, [R1+0x998] ;  /* 0x00099800010c7983 */ /* 0x000f280000100a00 */
[----:B------:R-:W4:Y:S04]  /*1b740*/  LDL.64 R8, [R1+0x18d0] ;  /* 0x0018d00001087983 */ /* 0x000f280000100a00 */
[----:B------:R-:W4:Y:S04]  /*1b750*/  LDL.64 R10, [R1+0x18c8] ;  /* 0x0018c800010a7983 */ /* 0x000f280000100a00 */
[----:B------:R-:W4:Y:S04]  /*1b760*/  LDL.64 R16, [R1+0x18c0] ;  /* 0x0018c00001107983 */ /* 0x000f280000100a00 */
[----:B------:R-:W4:Y:S04]  /*1b770*/  LDL.64 R24, [R1+0x1870] ;  /* 0x0018700001187983 */ /* 0x000f280000100a00 */
[----:B------:R-:W4:Y:S04]  /*1b780*/  LDL.64 R18, [R1+0x18b8] ;  /* 0x0018b80001127983 */ /* 0x000f280000100a00 */
[----:B------:R-:W4:Y:S04]  /*1b790*/  LDL.64 R14, [R1+0x1878] ;  /* 0x00187800010e7983 */ /* 0x000f280000100a00 */
[----:B------:R-:W4:Y:S01]  /*1b7a0*/  LDL.64 R20, [R1+0x1680] ;  /* 0x0016800001147983 */ /* 0x000f220000100a00 */
[----:B--2---:R-:W-:-:S04]  /*1b7b0*/  IMAD.WIDE R2, R0, 0x2, R2 ;  /* 0x0000000200027825 */ /* 0x004fc800078e0202 */
[C---:B---3--:R-:W-:Y:S01]  /*1b7c0*/  IMAD.WIDE R6, R0.reuse, 0x2, R6 ;  /* 0x0000000200067825 */ /* 0x048fe200078e0206 */
[----:B------:R0:W2:Y:S04]  /*1b7d0*/  LDG.E.U16 R23, [R2.64] ;  /* 0x0000000602177981 */ /* 0x0000a8000c1e1500 */
[----:B------:R1:W3:Y:S01]  /*1b7e0*/  LDG.E.U16 R22, [R6.64] ;  /* 0x0000000606167981 */ /* 0x0002e2000c1e1500 */
[----:B----4-:R-:W-:-:S05]  /*1b7f0*/  IMAD.WIDE R4, R0, 0x2, R4 ;  /* 0x0000000200047825 */ /* 0x010fca00078e0204 */
[----:B------:R4:W3:Y:S01]  /*1b800*/  LDG.E.U16 R29, [R4.64] ;  /* 0x00000006041d7981 */ /* 0x0008e2000c1e1500 */
[----:B------:R-:W-:-:S04]  /*1b810*/  IMAD.WIDE R8, R0, 0x2, R8 ;  /* 0x0000000200087825 */ /* 0x000fc800078e0208 */
[C---:B-1----:R-:W-:Y:S01]  /*1b820*/  IMAD.WIDE R6, R0.reuse, 0x2, R12 ;  /* 0x0000000200067825 */ /* 0x042fe200078e020c */
[----:B------:R1:W3:Y:S03]  /*1b830*/  LDG.E.U16 R26, [R8.64] ;  /* 0x00000006081a7981 */ /* 0x0002e6000c1e1500 */
[C---:B------:R-:W-:Y:S01]  /*1b840*/  IMAD.WIDE R10, R0.reuse, 0x2, R10 ;  /* 0x00000002000a7825 */ /* 0x040fe200078e020a */
[----:B------:R-:W3:Y:S03]  /*1b850*/  LDL.64 R12, [R1+0x1868] ;  /* 0x00186800010c7983 */ /* 0x000ee60000100a00 */
[C---:B0-----:R-:W-:Y:S01]  /*1b860*/  IMAD.WIDE R2, R0.reuse, 0x2, R16 ;  /* 0x0000000200027825 */ /* 0x041fe200078e0210 */
[----:B------:R0:W3:Y:S03]  /*1b870*/  LDG.E.U16 R28, [R6.64] ;  /* 0x00000006061c7981 */ /* 0x0000e6000c1e1500 */
[C---:B-1----:R-:W-:Y:S01]  /*1b880*/  IMAD.WIDE R8, R0.reuse, 0x2, R24 ;  /* 0x0000000200087825 */ /* 0x042fe200078e0218 */
[----:B------:R1:W3:Y:S03]  /*1b890*/  LDG.E.U16 R27, [R10.64] ;  /* 0x000000060a1b7981 */ /* 0x0002e6000c1e1500 */
[C---:B----4-:R-:W-:Y:S01]  /*1b8a0*/  IMAD.WIDE R4, R0.reuse, 0x2, R18 ;  /* 0x0000000200047825 */ /* 0x050fe200078e0212 */
[----:B------:R4:W4:Y:S03]  /*1b8b0*/  LDG.E.U16 R25, [R2.64] ;  /* 0x0000000602197981 */ /* 0x000926000c1e1500 */
[C---:B0-----:R-:W-:Y:S01]  /*1b8c0*/  IMAD.WIDE R6, R0.reuse, 0x2, R14 ;  /* 0x0000000200067825 */ /* 0x041fe200078e020e */
[----:B--2---:R-:W-:Y:S04]  /*1b8d0*/  STL [R1+0x188], R23 ;  /* 0x0001881701007387 */ /* 0x004fe80000100800 */
[----:B---3--:R0:W-:Y:S04]  /*1b8e0*/  STL [R1+0x18c], R22 ;  /* 0x00018c1601007387 */ /* 0x0081e80000100800 */
[----:B------:R-:W2:Y:S04]  /*1b8f0*/  LDL.64 R18, [R1+0x1850] ;  /* 0x0018500001127983 */ /* 0x000ea80000100a00 */
[----:B------:R-:W3:Y:S04]  /*1b900*/  LDL.64 R16, [R1+0x1858] ;  /* 0x0018580001107983 */ /* 0x000ee80000100a00 */
[----:B0-----:R-:W3:Y:S04]  /*1b910*/  LDL.64 R22, [R1+0x1860] ;  /* 0x0018600001167983 */ /* 0x001ee80000100a00 */
[----:B------:R-:W3:Y:S04]  /*1b920*/  LDL.64 R14, [R1+0x1678] ;  /* 0x00167800010e7983 */ /* 0x000ee80000100a00 */
[----:B------:R0:W-:Y:S04]  /*1b930*/  STL [R1+0x184], R29 ;  /* 0x0001841d01007387 */ /* 0x0001e80000100800 */
[----:B0-----:R3:W3:Y:S01]  /*1b940*/  LDG.E.U16 R29, [R4.64] ;  /* 0x00000006041d7981 */ /* 0x0016e2000c1e1500 */
[----:B-1----:R-:W-:-:S03]  /*1b950*/  IMAD.WIDE R10, R0, 0x2, R12 ;  /* 0x00000002000a7825 */ /* 0x002fc600078e020c */
[----:B------:R0:W-:Y:S01]  /*1b960*/  STL [R1+0x180], R28 ;  /* 0x0001801c01007387 */ /* 0x0001e20000100800 */
[----:B----4-:R-:W-:-:S03]  /*1b970*/  IMAD.WIDE R2, R0, 0x2, R20 ;  /* 0x0000000200027825 */ /* 0x010fc600078e0214 */
[----:B------:R1:W-:Y:S04]  /*1b980*/  STL [R1+0x17c], R26 ;  /* 0x00017c1a01007387 */ /* 0x0003e80000100800 */
[----:B------:R-:W4:Y:S04]  /*1b990*/  LDL.64 R12, [R1+0x1848] ;  /* 0x00184800010c7983 */ /* 0x000f280000100a00 */
[----:B0-----:R0:W4:Y:S04]  /*1b9a0*/  LDG.E.U16 R28, [R6.64] ;  /* 0x00000006061c7981 */ /* 0x001128000c1e1500 */
[----:B-1----:R2:W4:Y:S04]  /*1b9b0*/  LDG.E.U16 R26, [R8.64] ;  /* 0x00000006081a7981 */ /* 0x002528000c1e1500 */
[----:B------:R1:W-:Y:S04]  /*1b9c0*/  STL [R1+0x178], R27 ;  /* 0x0001781b01007387 */ /* 0x0003e80000100800 */
[----:B------:R0:W-:Y:S04]  /*1b9d0*/  STL [R1+0x174], R25 ;  /* 0x0001741901007387 */ /* 0x0001e80000100800 */
[----:B------:R-:W4:Y:S04]  /*1b9e0*/  LDL.64 R20, [R1+0x1838] ;  /* 0x0018380001147983 */ /* 0x000f280000100a00 */
[----:B-1----:R1:W4:Y:S04]  /*1b9f0*/  LDG.E.U16 R27, [R10.64] ;  /* 0x000000060a1b7981 */ /* 0x002328000c1e1500 */
[----:B0-----:R-:W4:Y:S01]  /*1ba00*/  LDL.64 R24, [R1+0x1840] ;  /* 0x0018400001187983 */ /* 0x001f220000100a00 */
[----:B--2---:R-:W-:-:S03]  /*1ba10*/  IMAD.WIDE R8, R0, 0x2, R18 ;  /* 0x0000000200087825 */ /* 0x004fc600078e0212 */
[----:B------:R4:W2:Y:S01]  /*1ba20*/  LDG.E.U16 R19, [R2.64] ;  /* 0x0000000602137981 */ /* 0x0008a2000c1e1500 */
[----:B---3--:R-:W-:-:S03]  /*1ba30*/  IMAD.WIDE R4, R0, 0x2, R22 ;  /* 0x0000000200047825 */ /* 0x008fc600078e0216 */
[----:B------:R-:W3:Y:S01]  /*1ba40*/  LDL.64 R22, [R1+0x1670] ;  /* 0x0016700001167983 */ /* 0x000ee20000100a00 */
[----:B------:R-:W-:-:S03]  /*1ba50*/  IMAD.WIDE R6, R0, 0x2, R16 ;  /* 0x0000000200067825 */ /* 0x000fc600078e0210 */
[----:B------:R-:W3:Y:S04]  /*1ba60*/  LDL.64 R16, [R1+0x1830] ;  /* 0x0018300001107983 */ /* 0x000ee80000100a00 */
[----:B------:R0:W-:Y:S04]  /*1ba70*/  STL [R1+0x170], R29 ;  /* 0x0001701d01007387 */ /* 0x0001e80000100800 */
[----:B0-----:R0:W3:Y:S01]  /*1ba80*/  LDG.E.U16 R29, [R4.64] ;  /* 0x00000006041d7981 */ /* 0x0010e2000c1e1500 */
[----:B-1----:R-:W-:-:S04]  /*1ba90*/  IMAD.WIDE R10, R0, 0x2, R14 ;  /* 0x00000002000a7825 */ /* 0x002fc800078e020e */
[C---:B----4-:R-:W-:Y:S01]  /*1baa0*/  IMAD.WIDE R2, R0.reuse, 0x2, R12 ;  /* 0x0000000200027825 */ /* 0x050fe200078e020c */
[----:B------:R1:W-:Y:S04]  /*1bab0*/  STL [R1+0x16c], R28 ;  /* 0x00016c1c01007387 */ /* 0x0003e80000100800 */
[----:B------:R4:W-:Y:S04]  /*1bac0*/  STL [R1+0x168], R26 ;  /* 0x0001681a01007387 */ /* 0x0009e80000100800 */
[----:B------:R-:W3:Y:S04]  /*1bad0*/  LDL.64 R14, [R1+0x1828] ;  /* 0x00182800010e7983 */ /* 0x000ee80000100a00 */
[----:B-1----:R1:W3:Y:S04]  /*1bae0*/  LDG.E.U16 R28, [R6.64] ;  /* 0x00000006061c7981 */ /* 0x0022e8000c1e1500 */
[----:B----4-:R3:W4:Y:S04]  /*1baf0*/  LDG.E.U16 R26, [R8.64] ;  /* 0x00000006081a7981 */ /* 0x010728000c1e1500 */
[----:B------:R0:W-:Y:S01]  /*1bb00*/  STL [R1+0x164], R27 ;  /* 0x0001641b01007387 */ /* 0x0001e20000100800 */
[----:B-1----:R-:W-:-:S03]  /*1bb10*/  IMAD.WIDE R6, R0, 0x2, R20 ;  /* 0x0000000200067825 */ /* 0x002fc600078e0214 */
[----:B0-----:R0:W4:Y:S01]  /*1bb20*/  LDG.E.U16 R27, [R10.64] ;  /* 0x000000060a1b7981 */ /* 0x001122000c1e1500 */
[----:B------:R-:W-:-:S03]  /*1bb30*/  IMAD.WIDE R4, R0, 0x2, R24 ;  /* 0x0000000200047825 */ /* 0x000fc600078e0218 */
[----:B--2---:R1:W-:Y:S04]  /*1bb40*/  STL [R1+0x160], R19 ;  /* 0x0001601301007387 */ /* 0x0043e80000100800 */
[----:B------:R-:W2:Y:S01]  /*1bb50*/  LDL.64 R12, [R1+0x1668] ;  /* 0x00166800010c7983 */ /* 0x000ea20000100a00 */
[----:B---3--:R-:W-:-:S03]  /*1bb60*/  IMAD.WIDE R8, R0, 0x2, R22 ;  /* 0x0000000200087825 */ /* 0x008fc600078e0216 */
[----:B------:R-:W3:Y:S04]  /*1bb70*/  LDL.64 R20, [R1+0x1810] ;  /* 0x0018100001147983 */ /* 0x000ee80000100a00 */
[----:B------:R0:W3:Y:S04]  /*1bb80*/  LDG.E.U16 R23, [R2.64] ;  /* 0x0000000602177981 */ /* 0x0000e8000c1e1500 */
[----:B-1----:R-:W3:Y:S04]  /*1bb90*/  LDL.64 R18, [R1+0x1820] ;  /* 0x0018200001127983 */ /* 0x002ee80000100a00 */
[----:B------:R-:W3:Y:S04]  /*1bba0*/  LDL.64 R24, [R1+0x1818] ;  /* 0x0018180001187983 */ /* 0x000ee80000100a00 */
[----:B------:R1:W-:Y:S04]  /*1bbb0*/  STL [R1+0x15c], R29 ;  /* 0x00015c1d01007387 */ /* 0x0003e80000100800 */
[----:B-1----:R1:W3:Y:S01]  /*1bbc0*/  LDG.E.U16 R29, [R4.64] ;  /* 0x00000006041d7981 */ /* 0x0022e2000c1e1500 */
[----:B0-----:R-:W-:-:S03]  /*1bbd0*/  IMAD.WIDE R10, R0, 0x2, R16 ;  /* 0x00000002000a7825 */ /* 0x001fc600078e0210 */
[----:B------:R0:W-:Y:S01]  /*1bbe0*/  STL [R1+0x158], R28 ;  /* 0x0001581c01007387 */ /* 0x0001e20000100800 */
[----:B------:R-:W-:-:S03]  /*1bbf0*/  IMAD.WIDE R2, R0, 0x2, R14 ;  /* 0x0000000200027825 */ /* 0x000fc600078e020e */
[----:B------:R-:W3:Y:S04]  /*1bc00*/  LDL.64 R16, [R1+0x1808] ;  /* 0x0018080001107983 */ /* 0x000ee80000100a00 */
[----:B----4-:R4:W-:Y:S04]  /*1bc10*/  STL [R1+0x154], R26 ;  /* 0x0001541a01007387 */ /* 0x0109e80000100800 */
[----:B0-----:R2:W3:Y:S04]  /*1bc20*/  LDG.E.U16 R28, [R6.64] ;  /* 0x00000006061c7981 */ /* 0x0014e8000c1e1500 */
[----:B------:R0:W-:Y:S04]  /*1bc30*/  STL [R1+0x150], R27 ;  /* 0x0001501b01007387 */ /* 0x0001e80000100800 */
[----:B----4-:R4:W3:Y:S04]  /*1bc40*/  LDG.E.U16 R26, [R8.64] ;  /* 0x00000006081a7981 */ /* 0x0108e8000c1e1500 */
[----:B0-----:R3:W3:Y:S01]  /*1bc50*/  LDG.E.U16 R27, [R10.64] ;  /* 0x000000060a1b7981 */ /* 0x0016e2000c1e1500 */
[----:B--2---:R-:W-:-:S04]  /*1bc60*/  IMAD.WIDE R6, R0, 0x2, R12 ;  /* 0x0000000200067825 */ /* 0x004fc800078e020c */
[C---:B---3--:R-:W-:Y:S02]  /*1bc70*/  IMAD.WIDE R10, R0.reuse, 0x2, R20 ;  /* 0x00000002000a7825 */ /* 0x048fe400078e0214 */
[----:B------:R0:W2:Y:S04]  /*1bc80*/  LDG.E.U16 R21, [R2.64] ;  /* 0x0000000602157981 */ /* 0x0000a8000c1e1500 */
[----:B------:R3:W-:Y:S01]  /*1bc90*/  STL [R1+0x14c], R23 ;  /* 0x00014c1701007387 */ /* 0x0007e20000100800 */
[----:B-1----:R-:W-:-:S03]  /*1bca0*/  IMAD.WIDE R4, R0, 0x2, R18 ;  /* 0x0000000200047825 */ /* 0x002fc600078e0212 */
[----:B------:R-:W2:Y:S01]  /*1bcb0*/  LDL.64 R14, [R1+0x1800] ;  /* 0x00180000010e7983 */ /* 0x000ea20000100a00 */
[----:B----4-:R-:W-:-:S03]  /*1bcc0*/  IMAD.WIDE R8, R0, 0x2, R24 ;  /* 0x0000000200087825 */ /* 0x010fc600078e0218 */
[----:B------:R-:W4:Y:S04]  /*1bcd0*/  LDL.64 R18, [R1+0x17f8] ;  /* 0x0017f80001127983 */ /* 0x000f280000100a00 */
[----:B---3--:R-:W3:Y:S04]  /*1bce0*/  LDL.64 R22, [R1+0x1660] ;  /* 0x0016600001167983 */ /* 0x008ee80000100a00 */
[----:B------:R1:W4:Y:S04]  /*1bcf0*/  LDG.E.U16 R25, [R6.64] ;  /* 0x0000000606197981 */ /* 0x000328000c1e1500 */
[----:B------:R-:W4:Y:S04]  /*1bd00*/  LDL.64 R12, [R1+0x17f0] ;  /* 0x0017f000010c7983 */ /* 0x000f280000100a00 */
[----:B------:R3:W4:Y:S04]  /*1bd10*/  LDG.E.U16 R24, [R4.64] ;  /* 0x0000000604187981 */ /* 0x000728000c1e1500 */
[----:B------:R0:W-:Y:S04]  /*1bd20*/  STL [R1+0x148], R29 ;  /* 0x0001481d01007387 */ /* 0x0001e80000100800 */
[----:B0-----:R4:W4:Y:S01]  /*1bd30*/  LDG.E.U16 R29, [R8.64] ;  /* 0x00000006081d7981 */ /* 0x001922000c1e1500 */
[----:B------:R-:W-:-:S06]  /*1bd40*/  IMAD.WIDE R2, R0, 0x2, R16 ;  /* 0x0000000200027825 */ /* 0x000fcc00078e0210 */
[----:B------:R-:W4:Y:S04]  /*1bd50*/  LDG.E.U16 R3, [R2.64] ;  /* 0x0000000602037981 */ /* 0x000f28000c1e1500 */
[----:B------:R0:W-:Y:S04]  /*1bd60*/  STL [R1+0x144], R28 ;  /* 0x0001441c01007387 */ /* 0x0001e80000100800 */
[----:B0-----:R0:W4:Y:S04]  /*1bd70*/  LDG.E.U16 R28, [R10.64] ;  /* 0x000000060a1c7981 */ /* 0x001128000c1e1500 */
[----:B------:R-:W-:Y:S04]  /*1bd80*/  STL [R1+0x13c], R27 ;  /* 0x00013c1b01007387 */ /* 0x000fe80000100800 */
[----:B------:R0:W-:Y:S04]  /*1bd90*/  STL [R1+0x140], R26 ;  /* 0x0001401a01007387 */ /* 0x0001e80000100800 */
[----:B0-----:R-:W4:Y:S04]  /*1bda0*/  LDL.64 R26, [R1+0x1658] ;  /* 0x00165800011a7983 */ /* 0x001f280000100a00 */
[----:B--2---:R0:W-:Y:S04]  /*1bdb0*/  STL [R1+0x138], R21 ;  /* 0x0001381501007387 */ /* 0x0041e80000100800 */
[----:B------:R-:W2:Y:S01]  /*1bdc0*/  LDL.64 R16, [R1+0x17e0] ;  /* 0x0017e00001107983 */ /* 0x000ea20000100a00 */
[----:B-1----:R-:W-:-:S03]  /*1bdd0*/  IMAD.WIDE R6, R0, 0x2, R14 ;  /* 0x0000000200067825 */ /* 0x002fc600078e020e */
[----:B0-----:R-:W2:Y:S01]  /*1bde0*/  LDL.64 R20, [R1+0x17e8] ;  /* 0x0017e80001147983 */ /* 0x001ea20000100a00 */
[----:B---3--:R-:W-:-:S03]  /*1bdf0*/  IMAD.WIDE R4, R0, 0x2, R22 ;  /* 0x0000000200047825 */ /* 0x008fc600078e0216 */
[----:B------:R-:W3:Y:S01]  /*1be00*/  LDG.E.U16 R7, [R6.64] ;  /* 0x0000000606077981 */ /* 0x000ee2000c1e1500 */
[----:B----4-:R-:W-:-:S03]  /*1be10*/  IMAD.WIDE R8, R0, 0x2, R18 ;  /* 0x0000000200087825 */ /* 0x010fc600078e0212 */
[----:B------:R-:W-:Y:S04]  /*1be20*/  STL [R1+0x130], R25 ;  /* 0x0001301901007387 */ /* 0x000fe80000100800 */
[----:B------:R-:W4:Y:S04]  /*1be30*/  LDG.E.U16 R5, [R4.64] ;  /* 0x0000000604057981 */ /* 0x000f28000c1e1500 */
[----:B------:R0:W-:Y:S04]  /*1be40*/  STL [R1+0x134], R24 ;  /* 0x0001341801007387 */ /* 0x0001e80000100800 */
[----:B------:R-:W2:Y:S04]  /*1be50*/  LDL.64 R14, [R1+0x1650] ;  /* 0x00165000010e7983 */ /* 0x000ea80000100a00 */
[----:B0-----:R-:W2:Y:S04]  /*1be60*/  LDL.64 R24, [R1+0x17d8] ;  /* 0x0017d80001187983 */ /* 0x001ea80000100a00 */
[----:B------:R0:W-:Y:S01]  /*1be70*/  STL [R1+0x12c], R29 ;  /* 0x00012c1d01007387 */ /* 0x0001e20000100800 */
[----:B------:R-:W-:-:S03]  /*1be80*/  IMAD.WIDE R10, R0, 0x2, R12 ;  /* 0x00000002000a7825 */ /* 0x000fc600078e020c */
[----:B------:R-:W2:Y:S04]  /*1be90*/  LDL.64 R22, [R1+0x17d0] ;  /* 0x0017d00001167983 */ /* 0x000ea80000100a00 */
[----:B------:R-:W2:Y:S04]  /*1bea0*/  LDL.64 R18, [R1+0x17c8] ;  /* 0x0017c80001127983 */ /* 0x000ea80000100a00 */
[----:B0-----:R-:W2:Y:S04]  /*1beb0*/  LDG.E.U16 R29, [R8.64] ;  /* 0x00000006081d7981 */ /* 0x001ea8000c1e1500 */
[----:B------:R-:W2:Y:S04]  /*1bec0*/  LDL.64 R12, [R1+0x17c0] ;  /* 0x0017c000010c7983 */ /* 0x000ea80000100a00 */
[----:B------:R0:W-:Y:S04]  /*1bed0*/  STL [R1+0x128], R28 ;  /* 0x0001281c01007387 */ /* 0x0001e80000100800 */
[----:B------:R1:W-:Y:S04]  /*1bee0*/  STL [R1+0x124], R3 ;  /* 0x0001240301007387 */ /* 0x0003e80000100800 */
[----:B0-----:R0:W2:Y:S01]  /*1bef0*/  LDG.E.U16 R28, [R10.64] ;  /* 0x000000060a1c7981 */ /* 0x0010a2000c1e1500 */
[----:B-1----:R-:W-:-:S03]  /*1bf00*/  IMAD.WIDE R2, R0, 0x2, R26 ;  /* 0x0000000200027825 */ /* 0x002fc600078e021a */
[----:B----4-:R2:W-:Y:S04]  /*1bf10*/  STL [R1+0x120], R5 ;  /* 0x0001200501007387 */ /* 0x0105e80000100800 */
[----:B---3--:R1:W-:Y:S01]  /*1bf20*/  STL [R1+0x11c], R7 ;  /* 0x00011c0701007387 */ /* 0x0083e20000100800 */
[----:B--2---:R-:W-:-:S03]  /*1bf30*/  IMAD.WIDE R4, R0, 0x2, R20 ;  /* 0x0000000200047825 */ /* 0x004fc600078e0214 */
[----:B------:R-:W2:Y:S01]  /*1bf40*/  LDL.64 R20, [R1+0x1648] ;  /* 0x0016480001147983 */ /* 0x000ea20000100a00 */
[----:B-1----:R-:W-:-:S03]  /*1bf50*/  IMAD.WIDE R6, R0, 0x2, R16 ;  /* 0x0000000200067825 */ /* 0x002fc600078e0210 */
[----:B------:R-:W3:Y:S04]  /*1bf60*/  LDL.64 R16, [R1+0x17b8] ;  /* 0x0017b80001107983 */ /* 0x000ee80000100a00 */
[----:B------:R1:W4:Y:S04]  /*1bf70*/  LDG.E.U16 R27, [R6.64] ;  /* 0x00000006061b7981 */ /* 0x000328000c1e1500 */
[----:B------:R0:W2:Y:S04]  /*1bf80*/  LDG.E.U16 R26, [R4.64] ;  /* 0x00000006041a7981 */ /* 0x0000a8000c1e1500 */
[----:B------:R0:W-:Y:S04]  /*1bf90*/  STL [R1+0x118], R29 ;  /* 0x0001181d01007387 */ /* 0x0001e80000100800 */
[----:B0-----:R0:W2:Y:S01]  /*1bfa0*/  LDG.E.U16 R29, [R2.64] ;  /* 0x00000006021d7981 */ /* 0x0010a2000c1e1500 */
[----:B------:R-:W-:-:S03]  /*1bfb0*/  IMAD.WIDE R10, R0, 0x2, R14 ;  /* 0x00000002000a7825 */ /* 0x000fc600078e020e */
[----:B------:R-:W4:Y:S01]  /*1bfc0*/  LDL.64 R14, [R1+0x17b0] ;  /* 0x0017b000010e7983 */ /* 0x000f220000100a00 */
[----:B------:R-:W-:-:S03]  /*1bfd0*/  IMAD.WIDE R8, R0, 0x2, R24 ;  /* 0x0000000200087825 */ /* 0x000fc600078e0218 */
[----:B------:R3:W4:Y:S01]  /*1bfe0*/  LDG.E.U16 R25, [R10.64] ;  /* 0x000000060a197981 */ /* 0x000722000c1e1500 */
[----:B------:R-:W-:-:S03]  /*1bff0*/  IMAD.WIDE R4, R0, 0x2, R18 ;  /* 0x0000000200047825 */ /* 0x000fc600078e0212 */
[----:B------:R2:W4:Y:S01]  /*1c000*/  LDG.E.U16 R24, [R8.64] ;  /* 0x0000000608187981 */ /* 0x000522000c1e1500 */
[----:B0-----:R-:W-:-:S03]  /*1c010*/  IMAD.WIDE R2, R0, 0x2, R22 ;  /* 0x0000000200027825 */ /* 0x001fc600078e0216 */
[----:B------:R0:W4:Y:S01]  /*1c020*/  LDG.E.U16 R4, [R4.64] ;  /* 0x0000000604047981 */ /* 0x000122000c1e1500 */
[----:B-1----:R-:W-:-:S05]  /*1c030*/  IMAD.WIDE R6, R0, 0x2, R12 ;  /* 0x0000000200067825 */ /* 0x002fca00078e020c */
[----:B0-----:R-:W4:Y:S01]  /*1c040*/  LDG.E.U16 R5, [R6.64] ;  /* 0x0000000606057981 */ /* 0x001f22000c1e1500 */
[----:B---3--:R-:W-:-:S03]  /*1c050*/  IMAD.WIDE R10, R0, 0x2, R16 ;  /* 0x00000002000a7825 */ /* 0x008fc600078e0210 */
[----:B------:R0:W3:Y:S04]  /*1c060*/  LDG.E.U16 R17, [R2.64] ;  /* 0x0000000602117981 */ /* 0x0000e8000c1e1500 */
[----:B--2---:R-:W-:Y:S04]  /*1c070*/  STL [R1+0x110], R29 ;  /* 0x0001101d01007387 */ /* 0x004fe80000100800 */
[----:B------:R1:W-:Y:S04]  /*1c080*/  STL [R1+0x114], R28 ;  /* 0x0001141c01007387 */ /* 0x0003e80000100800 */
[----:B------:R-:W2:Y:S04]  /*1c090*/  LDL.64 R22, [R1+0x1640] ;  /* 0x0016400001167983 */ /* 0x000ea80000100a00 */
[----:B------:R-:W2:Y:S04]  /*1c0a0*/  LDL.64 R18, [R1+0x17a0] ;  /* 0x0017a00001127983 */ /* 0x000ea80000100a00 */
[----:B-1----:R-:W2:Y:S01]  /*1c0b0*/  LDL.64 R28, [R1+0x17a8] ;  /* 0x0017a800011c7983 */ /* 0x002ea20000100a00 */
[----:B------:R-:W-:-:S03]  /*1c0c0*/  IMAD.WIDE R8, R0, 0x2, R20 ;  /* 0x0000000200087825 */ /* 0x000fc600078e0214 */
[----:B0-----:R0:W2:Y:S04]  /*1c0d0*/  LDG.E.U16 R3, [R10.64] ;  /* 0x000000060a037981 */ /* 0x0010a8000c1e1500 */
[----:B------:R1:W2:Y:S04]  /*1c0e0*/  LDG.E.U16 R2, [R8.64] ;  /* 0x0000000608027981 */ /* 0x0002a8000c1e1500 */
[----:B------:R-:W2:Y:S04]  /*1c0f0*/  LDL.64 R12, [R1+0x1798] ;  /* 0x00179800010c7983 */ /* 0x000ea80000100a00 */
[----:B----4-:R-:W-:Y:S04]  /*1c100*/  STL [R1+0x108], R27 ;  /* 0x0001081b01007387 */ /* 0x010fe80000100800 */
[----:B------:R4:W-:Y:S01]  /*1c110*/  STL [R1+0x10c], R26 ;  /* 0x00010c1a01007387 */ /* 0x0009e20000100800 */
[----:B-1----:R-:W-:-:S06]  /*1c120*/  IMAD.WIDE R8, R0, 0x2, R14 ;  /* 0x0000000200087825 */ /* 0x002fcc00078e020e */
[----:B------:R1:W2:Y:S04]  /*1c130*/  LDG.E.U16 R8, [R8.64] ;  /* 0x0000000608087981 */ /* 0x0002a8000c1e1500 */
[----:B----4-:R-:W4:Y:S04]  /*1c140*/  LDL.64 R26, [R1+0x1790] ;  /* 0x00179000011a7983 */ /* 0x010f280000100a00 */
[----:B------:R-:W-:Y:S04]  /*1c150*/  STL [R1+0x100], R25 ;  /* 0x0001001901007387 */ /* 0x000fe80000100800 */
[----:B------:R0:W-:Y:S04]  /*1c160*/  STL [R1+0x104], R24 ;  /* 0x0001041801007387 */ /* 0x0001e80000100800 */
[----:B------:R-:W4:Y:S04]  /*1c170*/  LDL.64 R20, [R1+0x1788] ;  /* 0x0017880001147983 */ /* 0x000f280000100a00 */
[----:B0-----:R-:W4:Y:S04]  /*1c180*/  LDL.64 R24, [R1+0x1638] ;  /* 0x0016380001187983 */ /* 0x001f280000100a00 */
[----:B---3--:R0:W-:Y:S04]  /*1c190*/  STL [R1+0xfc], R17 ;  /* 0x0000fc1101007387 */ /* 0x0081e80000100800 */
[----:B------:R-:W3:Y:S04]  /*1c1a0*/  LDL.64 R14, [R1+0x1778] ;  /* 0x00177800010e7983 */ /* 0x000ee80000100a00 */
[----:B0-----:R-:W3:Y:S04]  /*1c1b0*/  LDL.64 R16, [R1+0x1780] ;  /* 0x0017800001107983 */ /* 0x001ee80000100a00 */
[----:B------:R-:W-:Y:S04]  /*1c1c0*/  STL [R1+0xf4], R5 ;  /* 0x0000f40501007387 */ /* 0x000fe80000100800 */
[----:B------:R0:W-:Y:S01]  /*1c1d0*/  STL [R1+0xf8], R4 ;  /* 0x0000f80401007387 */ /* 0x0001e20000100800 */
[----:B--2---:R-:W-:-:S04]  /*1c1e0*/  IMAD.WIDE R6, R0, 0x2, R22 ;  /* 0x0000000200067825 */ /* 0x004fc800078e0216 */
[C---:B------:R-:W-:Y:S02]  /*1c1f0*/  IMAD.WIDE R10, R0.reuse, 0x2, R28 ;  /* 0x00000002000a7825 */ /* 0x040fe400078e021c */
[----:B------:R-:W2:Y:S04]  /*1c200*/  LDG.E.U16 R7, [R6.64] ;  /* 0x0000000606077981 */ /* 0x000ea8000c1e1500 */
[----:B-1----:R4:W2:Y:S01]  /*1c210*/  LDG.E.U16 R9, [R10.64] ;  /* 0x000000060a097981 */ /* 0x0028a2000c1e1500 */
[----:B0-----:R-:W-:-:S05]  /*1c220*/  IMAD.WIDE R4, R0, 0x2, R18 ;  /* 0x0000000200047825 */ /* 0x001fca00078e0212 */
[----:B------:R0:W2:Y:S04]  /*1c230*/  LDG.E.U16 R28, [R4.64] ;  /* 0x00000006041c7981 */ /* 0x0000a8000c1e1500 */
[----:B------:R-:W-:Y:S04]  /*1c240*/  STL [R1+0xec], R3 ;  /* 0x0000ec0301007387 */ /* 0x000fe80000100800 */
[----:B------:R1:W-:Y:S04]  /*1c250*/  STL [R1+0xf0], R2 ;  /* 0x0000f00201007387 */ /* 0x0003e80000100800 */
[----:B------:R-:W2:Y:S04]  /*1c260*/  LDL.64 R18, [R1+0x1630] ;  /* 0x0016300001127983 */ /* 0x000ea80000100a00 */
[----:B------:R-:W2:Y:S01]  /*1c270*/  LDL.64 R22, [R1+0x1770] ;  /* 0x0017700001167983 */ /* 0x000ea20000100a00 */
[----:B-1----:R-:W-:-:S03]  /*1c280*/  IMAD.WIDE R2, R0, 0x2, R12 ;  /* 0x0000000200027825 */ /* 0x002fc600078e020c */
[----:B------:R-:W2:Y:S01]  /*1c290*/  LDL.64 R12, [R1+0x1768] ;  /* 0x00176800010c7983 */ /* 0x000ea20000100a00 */
[----:B----4-:R-:W-:-:S03]  /*1c2a0*/  IMAD.WIDE R10, R0, 0x2, R26 ;  /* 0x00000002000a7825 */ /* 0x010fc600078e021a */
[----:B------:R3:W4:Y:S04]  /*1c2b0*/  LDG.E.U16 R29, [R2.64] ;  /* 0x00000006021d7981 */ /* 0x000728000c1e1500 */
[----:B------:R-:W4:Y:S01]  /*1c2c0*/  LDG.E.U16 R11, [R10.64] ;  /* 0x000000060a0b7981 */ /* 0x000f22000c1e1500 */
[----:B---3--:R-:W-:-:S05]  /*1c2d0*/  IMAD.WIDE R2, R0, 0x2, R14 ;  /* 0x0000000200027825 */ /* 0x008fca00078e020e */
[----:B------:R1:W3:Y:S01]  /*1c2e0*/  LDG.E.U16 R27, [R2.64] ;  /* 0x00000006021b7981 */ /* 0x0002e2000c1e1500 */
[----:B0-----:R-:W-:-:S03]  /*1c2f0*/  IMAD.WIDE R4, R0, 0x2, R16 ;  /* 0x0000000200047825 */ /* 0x001fc600078e0210 */
[----:B--2---:R-:W-:Y:S04]  /*1c300*/  STL [R1+0xe4], R9 ;  /* 0x0000e40901007387 */ /* 0x004fe80000100800 */
[----:B------:R0:W-:Y:S04]  /*1c310*/  STL [R1+0xe8], R8 ;  /* 0x0000e80801007387 */ /* 0x0001e80000100800 */
[----:B------:R2:W-:Y:S04]  /*1c320*/  STL [R1+0xe0], R7 ;  /* 0x0000e00701007387 */ /* 0x0005e80000100800 */
[----:B------:R-:W3:Y:S01]  /*1c330*/  LDL.64 R16, [R1+0x1628] ;  /* 0x0016280001107983 */ /* 0x000ee20000100a00 */
[----:B0-----:R-:W-:-:S04]  /*1c340*/  IMAD.WIDE R8, R0, 0x2, R24 ;  /* 0x0000000200087825 */ /* 0x001fc800078e0218 */
[C---:B--2---:R-:W-:Y:S01]  /*1c350*/  IMAD.WIDE R6, R0.reuse, 0x2, R20 ;  /* 0x0000000200067825 */ /* 0x044fe200078e0214 */
[----:B------:R0:W2:Y:S04]  /*1c360*/  LDG.E.U16 R25, [R8.64] ;  /* 0x0000000608197981 */ /* 0x0000a8000c1e1500 */
[----:B------:R-:W2:Y:S04]  /*1c370*/  LDL.64 R20, [R1+0x1760] ;  /* 0x0017600001147983 */ /* 0x000ea80000100a00 */
[----:B------:R0:W-:Y:S04]  /*1c380*/  STL [R1+0xdc], R28 ;  /* 0x0000dc1c01007387 */ /* 0x0001e80000100800 */
[----:B------:R-:W2:Y:S04]  /*1c390*/  LDL.64 R14, [R1+0x1758] ;  /* 0x00175800010e7983 */ /* 0x000ea80000100a00 */
[----:B------:R4:W2:Y:S01]  /*1c3a0*/  LDG.E.U16 R24, [R6.64] ;  /* 0x0000000606187981 */ /* 0x0008a2000c1e1500 */
[----:B-1----:R-:W-:-:S03]  /*1c3b0*/  IMAD.WIDE R2, R0, 0x2, R12 ;  /* 0x0000000200027825 */ /* 0x002fc600078e020c */
[----:B------:R-:W2:Y:S04]  /*1c3c0*/  LDL.64 R12, [R1+0x1748] ;  /* 0x00174800010c7983 */ /* 0x000ea80000100a00 */
[----:B0-----:R0:W2:Y:S01]  /*1c3d0*/  LDG.E.U16 R28, [R4.64] ;  /* 0x00000006041c7981 */ /* 0x0010a2000c1e1500 */
[----:B----4-:R-:W-:-:S03]  /*1c3e0*/  IMAD.WIDE R6, R0, 0x2, R18 ;  /* 0x0000000200067825 */ /* 0x010fc600078e0212 */
[----:B------:R-:W4:Y:S04]  /*1c3f0*/  LDL.64 R18, [R1+0x1750] ;  /* 0x0017500001127983 */ /* 0x000f280000100a00 */
[----:B------:R-:W4:Y:S04]  /*1c400*/  LDL.64 R8, [R1+0x1620] ;  /* 0x0016200001087983 */ /* 0x000f280000100a00 */
[----:B------:R1:W-:Y:S04]  /*1c410*/  STL [R1+0xd8], R29 ;  /* 0x0000d81d01007387 */ /* 0x0003e80000100800 */
[----:B------:R1:W-:Y:S01]  /*1c420*/  STL [R1+0xd4], R11 ;  /* 0x0000d40b01007387 */ /* 0x0003e20000100800 */
[----:B0-----:R-:W-:-:S03]  /*1c430*/  IMAD.WIDE R4, R0, 0x2, R22 ;  /* 0x0000000200047825 */ /* 0x001fc600078e0216 */
[----:B------:R0:W4:Y:S04]  /*1c440*/  LDG.E.U16 R26, [R6.64] ;  /* 0x00000006061a7981 */ /* 0x000128000c1e1500 */
[----:B-1----:R3:W4:Y:S04]  /*1c450*/  LDG.E.U16 R29, [R2.64] ;  /* 0x00000006021d7981 */ /* 0x002728000c1e1500 */
[----:B------:R-:W4:Y:S04]  /*1c460*/  LDL.64 R10, [R1+0x1740] ;  /* 0x00174000010a7983 */ /* 0x000f280000100a00 */
[----:B------:R1:W4:Y:S01]  /*1c470*/  LDG.E.U16 R22, [R4.64] ;  /* 0x0000000604167981 */ /* 0x000322000c1e1500 */
[----:B---3--:R-:W-:-:S03]  /*1c480*/  IMAD.WIDE R2, R0, 0x2, R16 ;  /* 0x0000000200027825 */ /* 0x008fc600078e0210 */
[----:B------:R-:W3:Y:S04]  /*1c490*/  LDL.64 R16, [R1+0x1738] ;  /* 0x0017380001107983 */ /* 0x000ee80000100a00 */
[----:B--2---:R2:W-:Y:S04]  /*1c4a0*/  STL [R1+0xd0], R25 ;  /* 0x0000d01901007387 */ /* 0x0045e80000100800 */
[----:B--2---:R2:W3:Y:S02]  /*1c4b0*/  LDG.E.U16 R25, [R2.64] ;  /* 0x0000000602197981 */ /* 0x0044e4000c1e1500 */
[----:B--2---:R-:W-:-:S02]  /*1c4c0*/  IMAD.WIDE R2, R0, 0x2, R14 ;  /* 0x0000000200027825 */ /* 0x004fc400078e020e */
[----:B------:R-:W2:Y:S04]  /*1c4d0*/  LDL.64 R14, [R1+0x1730] ;  /* 0x00173000010e7983 */ /* 0x000ea80000100a00 */
[----:B------:R1:W-:Y:S04]  /*1c4e0*/  STL [R1+0xcc], R24 ;  /* 0x0000cc1801007387 */ /* 0x0003e80000100800 */
[----:B0-----:R-:W2:Y:S04]  /*1c4f0*/  LDL.64 R6, [R1+0x1618] ;  /* 0x0016180001067983 */ /* 0x001ea80000100a00 */
[----:B-1----:R4:W2:Y:S01]  /*1c500*/  LDG.E.U16 R24, [R2.64] ;  /* 0x0000000602187981 */ /* 0x0028a2000c1e1500 */
[----:B------:R-:W-:-:S05]  /*1c510*/  IMAD.WIDE R4, R0, 0x2, R20 ;  /* 0x0000000200047825 */ /* 0x000fca00078e0214 */
[----:B------:R0:W2:Y:S01]  /*1c520*/  LDG.E.U16 R20, [R4.64] ;  /* 0x0000000604147981 */ /* 0x0000a2000c1e1500 */
[----:B----4-:R-:W-:-:S05]  /*1c530*/  IMAD.WIDE R2, R0, 0x2, R18 ;  /* 0x0000000200027825 */ /* 0x010fca00078e0212 */
[----:B------:R1:W4:Y:S02]  /*1c540*/  LDG.E.U16 R19, [R2.64] ;  /* 0x0000000602137981 */ /* 0x000324000c1e1500 */
[C---:B-1----:R-:W-:Y:S02]  /*1c550*/  IMAD.WIDE R2, R0.reuse, 0x2, R12 ;  /* 0x0000000200027825 */ /* 0x042fe400078e020c */
[----:B------:R-:W4:Y:S04]  /*1c560*/  LDL.64 R12, [R1+0x1728] ;  /* 0x00172800010c7983 */ /* 0x000f280000100a00 */
[----:B------:R1:W-:Y:S04]  /*1c570*/  STL [R1+0xc8], R28 ;  /* 0x0000c81c01007387 */ /* 0x0003e80000100800 */
[----:B-1----:R1:W4:Y:S02]  /*1c580*/  LDG.E.U16 R28, [R2.64] ;  /* 0x00000006021c7981 */ /* 0x002324000c1e1500 */
[----:B-1----:R-:W-:-:S02]  /*1c590*/  IMAD.WIDE R2, R0, 0x2, R8 ;  /* 0x0000000200027825 */ /* 0x002fc400078e0208 */
[----:B------:R-:W4:Y:S04]  /*1c5a0*/  LDL.64 R8, [R1+0x1720] ;  /* 0x0017200001087983 */ /* 0x000f280000100a00 */
[----:B------:R1:W-:Y:S04]  /*1c5b0*/  STL [R1+0xc4], R27 ;  /* 0x0000c41b01007387 */ /* 0x0003e80000100800 */
[----:B0-----:R-:W4:Y:S04]  /*1c5c0*/  LDL.64 R4, [R1+0x1610] ;  /* 0x0016100001047983 */ /* 0x001f280000100a00 */
[----:B-1----:R0:W4:Y:S02]  /*1c5d0*/  LDG.E.U16 R27, [R2.64] ;  /* 0x00000006021b7981 */ /* 0x002124000c1e1500 */
[----:B0-----:R-:W-:-:S02]  /*1c5e0*/  IMAD.WIDE R2, R0, 0x2, R10 ;  /* 0x0000000200027825 */ /* 0x001fc400078e020a */
[----:B------:R-:W4:Y:S04]  /*1c5f0*/  LDL.64 R10, [R1+0x1718] ;  /* 0x00171800010a7983 */ /* 0x000f280000100a00 */
[----:B------:R3:W4:Y:S02]  /*1c600*/  LDG.E.U16 R18, [R2.64] ;  /* 0x0000000602127981 */ /* 0x000724000c1e1500 */
[----:B---3--:R-:W-:-:S05]  /*1c610*/  IMAD.WIDE R2, R0, 0x2, R16 ;  /* 0x0000000200027825 */ /* 0x008fca00078e0210 */
[----:B------:R2:W3:Y:S02]  /*1c620*/  LDG.E.U16 R23, [R2.64] ;  /* 0x0000000602177981 */ /* 0x0004e4000c1e1500 */
[C---:B--2---:R-:W-:Y:S02]  /*1c630*/  IMAD.WIDE R2, R0.reuse, 0x2, R14 ;  /* 0x0000000200027825 */ /* 0x044fe400078e020e */
[----:B------:R-:W2:Y:S04]  /*1c640*/  LDL.64 R14, [R1+0x1710] ;  /* 0x00171000010e7983 */ /* 0x000ea80000100a00 */
[----:B------:R0:W-:Y:S04]  /*1c650*/  STL [R1+0xc0], R26 ;  /* 0x0000c01a01007387 */ /* 0x0001e80000100800 */
[----:B------:R1:W-:Y:S04]  /*1c660*/  STL [R1+0xbc], R22 ;  /* 0x0000bc1601007387 */ /* 0x0003e80000100800 */
[----:B0-----:R0:W3:Y:S02]  /*1c670*/  LDG.E.U16 R26, [R2.64] ;  /* 0x00000006021a7981 */ /* 0x0010e4000c1e1500 */
[----:B0-----:R-:W-:-:S02]  /*1c680*/  IMAD.WIDE R2, R0, 0x2, R6 ;  /* 0x0000000200027825 */ /* 0x001fc400078e0206 */
[----:B------:R-:W3:Y:S04]  /*1c690*/  LDL.64 R6, [R1+0x1708] ;  /* 0x0017080001067983 */ /* 0x000ee80000100a00 */
[----:B-1----:R4:W3:Y:S04]  /*1c6a0*/  LDG.E.U16 R22, [R2.64] ;  /* 0x0000000602167981 */ /* 0x0028e8000c1e1500 */
[----:B------:R-:W-:Y:S01]  /*1c6b0*/  STL [R1+0xb8], R29 ;  /* 0x0000b81d01007387 */ /* 0x000fe20000100800 */
[----:B----4-:R-:W-:-:S03]  /*1c6c0*/  IMAD.WIDE R2, R0, 0x2, R12 ;  /* 0x0000000200027825 */ /* 0x010fc600078e020c */
[----:B------:R-:W4:Y:S04]  /*1c6d0*/  LDL.64 R12, [R1+0x1700] ;  /* 0x00170000010c7983 */ /* 0x000f280000100a00 */
[----:B------:R0:W4:Y:S04]  /*1c6e0*/  LDG.E.U16 R21, [R2.64] ;  /* 0x0000000602157981 */ /* 0x000128000c1e1500 */
[----:B------:R1:W-:Y:S01]  /*1c6f0*/  STL [R1+0xb4], R20 ;  /* 0x0000b41401007387 */ /* 0x0003e20000100800 */
[----:B0-----:R-:W-:-:S03]  /*1c700*/  IMAD.WIDE R2, R0, 0x2, R8 ;  /* 0x0000000200027825 */ /* 0x001fc600078e0208 */
[----:B------:R-:W4:Y:S04]  /*1c710*/  LDL.64 R8, [R1+0x1608] ;  /* 0x0016080001087983 */ /* 0x000f280000100a00 */
[----:B-1----:R0:W4:Y:S04]  /*1c720*/  LDG.E.U16 R20, [R2.64] ;  /* 0x0000000602147981 */ /* 0x002128000c1e1500 */
        /* <DEDUP_REMOVED lines=9> */
[----:B--2---:R-:W-:-:S03]  /*1c7c0*/  IMAD.WIDE R2, R0, 0x2, R14 ;  /* 0x0000000200027825 */ /* 0x004fc600078e020e */
[----:B------:R-:W2:Y:S04]  /*1c7d0*/  LDL.64 R14, [R1+0x16e8] ;  /* 0x0016e800010e7983 */ /* 0x000ea80000100a00 */
[----:B0-----:R3:W2:Y:S04]  /*1c7e0*/  LDG.E.U16 R19, [R2.64] ;  /* 0x0000000602137981 */ /* 0x0016a8000c1e1500 */
[----:B------:R-:W-:Y:S01]  /*1c7f0*/  STL [R1+0xa4], R28 ;  /* 0x0000a41c01007387 */ /* 0x000fe20000100800 */
[----:B---3--:R-:W-:-:S03]  /*1c800*/  IMAD.WIDE R2, R0, 0x2, R6 ;  /* 0x0000000200027825 */ /* 0x008fc600078e0206 */
[----:B------:R-:W3:Y:S04]  /*1c810*/  LDL.64 R6, [R1+0x1600] ;  /* 0x0016000001067983 */ /* 0x000ee80000100a00 */
[----:B------:R4:W3:Y:S04]  /*1c820*/  LDG.E.U16 R17, [R2.64] ;  /* 0x0000000602117981 */ /* 0x0008e8000c1e1500 */
        /* <DEDUP_REMOVED lines=20> */
[----:B------:R0:W-:Y:S01]  /*1c970*/  STL [R1+0x8c], R21 ;  /* 0x00008c1501007387 */ /* 0x0001e20000100800 */
[----:B---3--:R-:W-:-:S03]  /*1c980*/  IMAD.WIDE R2, R0, 0x2, R6 ;  /* 0x0000000200027825 */ /* 0x008fc600078e0206 */
[----:B------:R-:W3:Y:S04]  /*1c990*/  LDL.64 R6, [R1+0x16c0] ;  /* 0x0016c00001067983 */ /* 0x000ee80000100a00 */
[----:B0-----:R4:W3:Y:S04]  /*1c9a0*/  LDG.E.U16 R21, [R2.64] ;  /* 0x0000000602157981 */ /* 0x0018e8000c1e1500 */
[----:B------:R0:W-:Y:S01]  /*1c9b0*/  STL [R1+0x88], R20 ;  /* 0x0000881401007387 */ /* 0x0001e20000100800 */
[----:B----4-:R-:W-:-:S03]  /*1c9c0*/  IMAD.WIDE R2, R0, 0x2, R12 ;  /* 0x0000000200027825 */ /* 0x010fc600078e020c */
[----:B------:R-:W4:Y:S04]  /*1c9d0*/  LDL.64 R12, [R1+0x16b8] ;  /* 0x0016b800010c7983 */ /* 0x000f280000100a00 */
[----:B0-----:R0:W4:Y:S04]  /*1c9e0*/  LDG.E.U16 R20, [R2.64] ;  /* 0x0000000602147981 */ /* 0x001128000c1e1500 */
        /* <DEDUP_REMOVED lines=28> */
[----:B------:R-:W-:Y:S01]  /*1cbb0*/  STL [R1+0x68], R26 ;  /* 0x0000681a01007387 */ /* 0x000fe20000100800 */
[----:B0-----:R-:W-:-:S03]  /*1cbc0*/  IMAD.WIDE R2, R0, 0x2, R10 ;  /* 0x0000000200027825 */ /* 0x001fc600078e020a */
[----:B------:R-:W4:Y:S04]  /*1cbd0*/  LDL.64 R10, [R1+0x1688] ;  /* 0x00168800010a7983 */ /* 0x000f280000100a00 */
[----:B------:R0:W4:Y:S04]  /*1cbe0*/  LDG.E.U16 R28, [R2.64] ;  /* 0x00000006021c7981 */ /* 0x000128000c1e1500 */
        /* <DEDUP_REMOVED lines=15> */
[----:B------:R1:W4:Y:S04]  /*1cce0*/  LDG.E.U16 R27, [R2.64] ;  /* 0x00000006021b7981 */ /* 0x000328000c1e1500 */
[----:B------:R0:W-:Y:S01]  /*1ccf0*/  STL [R1+0x54], R24 ;  /* 0x0000541801007387 */ /* 0x0001e20000100800 */
[----:B-1----:R-:W-:-:S03]  /*1cd00*/  IMAD.WIDE R2, R0, 0x2, R8 ;  /* 0x0000000200027825 */ /* 0x002fc600078e0208 */
[----:B------:R-:W4:Y:S04]  /*1cd10*/  LDL.64 R8, [R1+0x15c0] ;  /* 0x0015c00001087983 */ /* 0x000f280000100a00 */
[----:B------:R1:W4:Y:S04]  /*1cd20*/  LDG.E.U16 R26, [R2.64] ;  /* 0x00000006021a7981 */ /* 0x000328000c1e1500 */
[----:B------:R-:W-:Y:S01]  /*1cd30*/  STL [R1+0x50], R19 ;  /* 0x0000501301007387 */ /* 0x000fe20000100800 */
[----:B-1----:R-:W-:-:S03]  /*1cd40*/  IMAD.WIDE R2, R0, 0x2, R10 ;  /* 0x0000000200027825 */ /* 0x002fc600078e020a */
[----:B------:R-:W4:Y:S04]  /*1cd50*/  LDL.64 R10, [R1+0x15b8] ;  /* 0x0015b800010a7983 */ /* 0x000f280000100a00 */
[----:B0-----:R0:W4:Y:S04]  /*1cd60*/  LDG.E.U16 R25, [R2.64] ;  /* 0x0000000602197981 */ /* 0x001128000c1e1500 */
[----:B------:R-:W-:Y:S01]  /*1cd70*/  STL [R1+0x4c], R17 ;  /* 0x00004c1101007387 */ /* 0x000fe20000100800 */
[----:B0-----:R-:W-:-:S03]  /*1cd80*/  IMAD.WIDE R2, R0, 0x2, R4 ;  /* 0x0000000200027825 */ /* 0x001fc600078e0204 */
[----:B------:R-:W4:Y:S04]  /*1cd90*/  LDL.64 R4, [R1+0x15b0] ;  /* 0x0015b00001047983 */ /* 0x000f280000100a00 */
[----:B------:R0:W-:Y:S04]  /*1cda0*/  STL [R1+0x48], R16 ;  /* 0x0000481001007387 */ /* 0x0001e80000100800 */
[----:B------:R2:W4:Y:S04]  /*1cdb0*/  LDG.E.U16 R24, [R2.64] ;  /* 0x0000000602187981 */ /* 0x000528000c1e1500 */
[----:B0-----:R-:W4:Y:S04]  /*1cdc0*/  LDL.64 R16, [R1+0x15a8] ;  /* 0x0015a80001107983 */ /* 0x001f280000100a00 */
[----:B------:R0:W-:Y:S01]  /*1cdd0*/  STL [R1+0x44], R18 ;  /* 0x0000441201007387 */ /* 0x0001e20000100800 */
[----:B--2---:R-:W-:-:S03]  /*1cde0*/  IMAD.WIDE R2, R0, 0x2, R14 ;  /* 0x0000000200027825 */ /* 0x004fc600078e020e */
[----:B------:R-:W2:Y:S04]  /*1cdf0*/  LDL.64 R14, [R1+0x15a0] ;  /* 0x0015a000010e7983 */ /* 0x000ea80000100a00 */
[----:B------:R3:W2:Y:S04]  /*1ce00*/  LDG.E.U16 R19, [R2.64] ;  /* 0x0000000602137981 */ /* 0x0006a8000c1e1500 */
[----:B------:R1:W-:Y:S01]  /*1ce10*/  STL [R1+0x40], R23 ;  /* 0x0000401701007387 */ /* 0x0003e20000100800 */
[----:B---3--:R-:W-:-:S03]  /*1ce20*/  IMAD.WIDE R2, R0, 0x2, R6 ;  /* 0x0000000200027825 */ /* 0x008fc600078e0206 */
[----:B------:R-:W3:Y:S04]  /*1ce30*/  LDL.64 R6, [R1+0x1598] ;  /* 0x0015980001067983 */ /* 0x000ee80000100a00 */
[----:B0-----:R4:W3:Y:S02]  /*1ce40*/  LDG.E.U16 R18, [R2.64] ;  /* 0x0000000602127981 */ /* 0x0018e4000c1e1500 */
[C---:B----4-:R-:W-:Y:S02]  /*1ce50*/  IMAD.WIDE R2, R0.reuse, 0x2, R12 ;  /* 0x0000000200027825 */ /* 0x050fe400078e020c */
[----:B------:R-:W-:Y:S04]  /*1ce60*/  STL [R1+0x3c], R28 ;  /* 0x00003c1c01007387 */ /* 0x000fe80000100800 */
[----:B-1----:R0:W4:Y:S04]  /*1ce70*/  LDG.E.U16 R23, [R2.64] ;  /* 0x0000000602177981 */ /* 0x002128000c1e1500 */
[----:B------:R-:W4:Y:S01]  /*1ce80*/  LDL.64 R12, [R1+0x1590] ;  /* 0x00159000010c7983 */ /* 0x000f220000100a00 */
[----:B0-----:R-:W-:-:S03]  /*1ce90*/  IMAD.WIDE R2, R0, 0x2, R8 ;  /* 0x0000000200027825 */ /* 0x001fc600078e0208 */
[----:B------:R-:W4:Y:S04]  /*1cea0*/  LDL.64 R8, [R1+0x1588] ;  /* 0x0015880001087983 */ /* 0x000f280000100a00 */
[----:B------:R0:W-:Y:S04]  /*1ceb0*/  STL [R1+0x38], R22 ;  /* 0x0000381601007387 */ /* 0x0001e80000100800 */
[----:B0-----:R0:W4:Y:S02]  /*1cec0*/  LDG.E.U16 R22, [R2.64] ;  /* 0x0000000602167981 */ /* 0x001124000c1e1500 */
[----:B0-----:R-:W-:-:S02]  /*1ced0*/  IMAD.WIDE R2, R0, 0x2, R10 ;  /* 0x0000000200027825 */ /* 0x001fc400078e020a */
[----:B------:R-:W4:Y:S04]  /*1cee0*/  LDL.64 R10, [R1+0x1580] ;  /* 0x00158000010a7983 */ /* 0x000f280000100a00 */
[----:B------:R0:W-:Y:S04]  /*1cef0*/  STL [R1+0x34], R21 ;  /* 0x0000341501007387 */ /* 0x0001e80000100800 */
[----:B0-----:R0:W4:Y:S02]  /*1cf00*/  LDG.E.U16 R21, [R2.64] ;  /* 0x0000000602157981 */ /* 0x001124000c1e1500 */
[----:B0-----:R-:W-:-:S02]  /*1cf10*/  IMAD.WIDE R2, R0, 0x2, R4 ;  /* 0x0000000200027825 */ /* 0x001fc400078e0204 */
[----:B------:R-:W4:Y:S04]  /*1cf20*/  LDL.64 R4, [R1+0x1578] ;  /* 0x0015780001047983 */ /* 0x000f280000100a00 */
[----:B------:R0:W-:Y:S04]  /*1cf30*/  STL [R1+0x30], R20 ;  /* 0x0000301401007387 */ /* 0x0001e80000100800 */
[----:B0-----:R0:W4:Y:S02]  /*1cf40*/  LDG.E.U16 R20, [R2.64] ;  /* 0x0000000602147981 */ /* 0x001124000c1e1500 */
[----:B0-----:R-:W-:-:S05]  /*1cf50*/  IMAD.WIDE R2, R0, 0x2, R16 ;  /* 0x0000000200027825 */ /* 0x001fca00078e0210 */
[----:B------:R2:W4:Y:S02]  /*1cf60*/  LDG.E.U16 R16, [R2.64] ;  /* 0x0000000602107981 */ /* 0x000524000c1e1500 */
[----:B--2---:R-:W-:-:S05]  /*1cf70*/  IMAD.WIDE R2, R0, 0x2, R14 ;  /* 0x0000000200027825 */ /* 0x004fca00078e020e */
[----:B------:R3:W2:Y:S02]  /*1cf80*/  LDG.E.U16 R17, [R2.64] ;  /* 0x0000000602117981 */ /* 0x0006a4000c1e1500 */
[----:B---3--:R-:W-:-:S05]  /*1cf90*/  IMAD.WIDE R2, R0, 0x2, R6 ;  /* 0x0000000200027825 */ /* 0x008fca00078e0206 */
[----:B------:R-:W3:Y:S04]  /*1cfa0*/  LDG.E.U16 R29, [R2.64] ;  /* 0x00000006021d7981 */ /* 0x000ee8000c1e1500 */
[----:B------:R-:W-:Y:S04]  /*1cfb0*/  STL [R1+0x2c], R27 ;  /* 0x00002c1b01007387 */ /* 0x000fe80000100800 */
[----:B------:R-:W-:Y:S04]  /*1cfc0*/  STL [R1+0x28], R26 ;  /* 0x0000281a01007387 */ /* 0x000fe80000100800 */
[----:B------:R-:W2:Y:S04]  /*1cfd0*/  LDL.64 R6, [R1+0x1570] ;  /* 0x0015700001067983 */ /* 0x000ea80000100a00 */
[----:B------:R-:W-:Y:S04]  /*1cfe0*/  STL [R1+0x24], R25 ;  /* 0x0000241901007387 */ /* 0x000fe80000100800 */
[----:B---3--:R0:W-:Y:S04]  /*1cff0*/  STL [R1+0x2b78], R29 ;  /* 0x002b781d01007387 */ /* 0x0081e80000100800 */
[----:B0-----:R-:W4:Y:S02]  /*1d000*/  LDL R29, [R1+0x378] ;  /* 0x00037800011d7983 */ /* 0x001f240000100800 */
[----:B----4-:R-:W-:-:S05]  /*1d010*/  IMAD.WIDE R2, R29, 0x2, R12 ;  /* 0x000000021d027825 */ /* 0x010fca00078e020c */
[----:B------:R0:W3:Y:S02]  /*1d020*/  LDG.E.U16 R28, [R2.64] ;  /* 0x00000006021c7981 */ /* 0x0000e4000c1e1500 */
[----:B0-----:R-:W-:-:S05]  /*1d030*/  IMAD.WIDE R2, R29, 0x2, R8 ;  /* 0x000000021d027825 */ /* 0x001fca00078e0208 */
[----:B------:R0:W4:Y:S02]  /*1d040*/  LDG.E.U16 R27, [R2.64] ;  /* 0x00000006021b7981 */ /* 0x000124000c1e1500 */
[----:B0-----:R-:W-:-:S05]  /*1d050*/  IMAD.WIDE R2, R29, 0x2, R10 ;  /* 0x000000021d027825 */ /* 0x001fca00078e020a */
[----:B------:R0:W2:Y:S04]  /*1d060*/  LDG.E.U16 R25, [R2.64] ;  /* 0x0000000602197981 */ /* 0x0000a8000c1e1500 */
[----:B------:R-:W-:Y:S01]  /*1d070*/  STL [R1+0x20], R24 ;  /* 0x0000201801007387 */ /* 0x000fe20000100800 */
[----:B0-----:R-:W-:-:S03]  /*1d080*/  IMAD.WIDE R2, R29, 0x2, R4 ;  /* 0x000000021d027825 */ /* 0x001fc600078e0204 */
[----:B---3--:R-:W-:Y:S04]  /*1d090*/  STL [R1+0x2b7c], R28 ;  /* 0x002b7c1c01007387 */ /* 0x008fe80000100800 */
[----:B------:R-:W-:Y:S04]  /*1d0a0*/  STL [R1+0x1c], R19 ;  /* 0x00001c1301007387 */ /* 0x000fe80000100800 */
[----:B------:R-:W3:Y:S04]  /*1d0b0*/  LDL.64 R8, [R1+0x1568] ;  /* 0x0015680001087983 */ /* 0x000ee80000100a00 */
[----:B----4-:R-:W-:Y:S04]  /*1d0c0*/  STL [R1+0x2b80], R27 ;  /* 0x002b801b01007387 */ /* 0x010fe80000100800 */
[----:B------:R0:W-:Y:S04]  /*1d0d0*/  STL [R1+0x18], R18 ;  /* 0x0000181201007387 */ /* 0x0001e80000100800 */
[----:B0-----:R-:W4:Y:S04]  /*1d0e0*/  LDL.64 R18, [R1+0x1560] ;  /* 0x0015600001127983 */ /* 0x001f280000100a00 */
[----:B--2---:R-:W-:Y:S04]  /*1d0f0*/  STL [R1+0x2b84], R25 ;  /* 0x002b841901007387 */ /* 0x004fe80000100800 */
[----:B------:R0:W-:Y:S04]  /*1d100*/  STL [R1+0x14], R23 ;  /* 0x0000141701007387 */ /* 0x0001e80000100800 */
[----:B------:R-:W2:Y:S04]  /*1d110*/  LDL.64 R10, [R1+0x1558] ;  /* 0x00155800010a7983 */ /* 0x000ea80000100a00 */
[----:B------:R-:W2:Y:S04]  /*1d120*/  LDL.64 R4, [R1+0x1550] ;  /* 0x0015500001047983 */ /* 0x000ea80000100a00 */
[----:B0-----:R0:W2:Y:S04]  /*1d130*/  LDG.E.U16 R23, [R2.64] ;  /* 0x0000000602177981 */ /* 0x0010a8000c1e1500 */
[----:B------:R-:W-:Y:S01]  /*1d140*/  STL [R1+0x10], R22 ;  /* 0x0000101601007387 */ /* 0x000fe20000100800 */
[----:B0-----:R-:W-:-:S03]  /*1d150*/  IMAD.WIDE R2, R29, 0x2, R6 ;  /* 0x000000021d027825 */ /* 0x001fc600078e0206 */
[----:B--2---:R-:W-:Y:S04]  /*1d160*/  STL [R1+0x2b5c], R23 ;  /* 0x002b5c1701007387 */ /* 0x004fe80000100800 */
[----:B------:R-:W2:Y:S04]  /*1d170*/  LDL.64 R12, [R1+0x1548] ;  /* 0x00154800010c7983 */ /* 0x000ea80000100a00 */
[----:B------:R0:W-:Y:S04]  /*1d180*/  STL [R1+0xc], R21 ;  /* 0x00000c1501007387 */ /* 0x0001e80000100800 */
[----:B------:R-:W2:Y:S04]  /*1d190*/  LDL.64 R6, [R1+0x1540] ;  /* 0x0015400001067983 */ /* 0x000ea80000100a00 */
[----:B0-----:R3:W2:Y:S02]  /*1d1a0*/  LDG.E.U16 R21, [R2.64] ;  /* 0x0000000602157981 */ /* 0x0016a4000c1e1500 */
[----:B---3--:R-:W-:-:S02]  /*1d1b0*/  IMAD.WIDE R2, R29, 0x2, R8 ;  /* 0x000000021d027825 */ /* 0x008fc400078e0208 */
[----:B--2---:R-:W-:Y:S04]  /*1d1c0*/  STL [R1+0x2b60], R21 ;  /* 0x002b601501007387 */ /* 0x004fe80000100800 */
[----:B------:R-:W-:Y:S04]  /*1d1d0*/  STL [R1+0x8], R20 ;  /* 0x0000081401007387 */ /* 0x000fe80000100800 */
[----:B------:R-:W2:Y:S04]  /*1d1e0*/  LDL.64 R14, [R1+0x1538] ;  /* 0x00153800010e7983 */ /* 0x000ea80000100a00 */
[----:B------:R0:W-:Y:S01]  /*1d1f0*/  STL [R1+0x4], R16 ;  /* 0x0000041001007387 */ /* 0x0001e20000100800 */
[----:B------:R-:W-:-:S03]  /*1d200*/  IMAD.WIDE R4, R29, 0x2, R4 ;  /* 0x000000021d047825 */ /* 0x000fc600078e0204 */
[----:B------:R-:W3:Y:S04]  /*1d210*/  LDL.64 R8, [R1+0x1530] ;  /* 0x0015300001087983 */ /* 0x000ee80000100a00 */
[----:B0-----:R4:W3:Y:S02]  /*1d220*/  LDG.E.U16 R16, [R2.64] ;  /* 0x0000000602107981 */ /* 0x0018e4000c1e1500 */
[----:B----4-:R-:W-:-:S05]  /*1d230*/  IMAD.WIDE R2, R29, 0x2, R18 ;  /* 0x000000021d027825 */ /* 0x010fca00078e0212 */
[----:B------:R0:W4:Y:S02]  /*1d240*/  LDG.E.U16 R0, [R2.64] ;  /* 0x0000000602007981 */ /* 0x000124000c1e1500 */
[----:B0-----:R-:W-:-:S06]  /*1d250*/  IMAD.WIDE R2, R29, 0x2, R10 ;  /* 0x000000021d027825 */ /* 0x001fcc00078e020a */
[----:B------:R0:W4:Y:S01]  /*1d260*/  LDG.E.U16 R2, [R2.64] ;  /* 0x0000000602027981 */ /* 0x000122000c1e1500 */
[----:B------:R-:W-:-:S03]  /*1d270*/  IMAD.WIDE R6, R29, 0x2, R6 ;  /* 0x000000021d067825 */ /* 0x000fc600078e0206 */
[----:B0-----:R0:W4:Y:S02]  /*1d280*/  LDG.E.U16 R3, [R4.64] ;  /* 0x0000000604037981 */ /* 0x001124000c1e1500 */
[----:B0-----:R-:W-:-:S06]  /*1d290*/  IMAD.WIDE R4, R29, 0x2, R12 ;  /* 0x000000021d047825 */ /* 0x001fcc00078e020c */
[----:B------:R0:W4:Y:S04]  /*1d2a0*/  LDG.E.U16 R4, [R4.64] ;  /* 0x0000000604047981 */ /* 0x000128000c1e1500 */
[----:B0-----:R2:W4:Y:S02]  /*1d2b0*/  LDG.E.U16 R5, [R6.64] ;  /* 0x0000000606057981 */ /* 0x001524000c1e1500 */
[----:B--2---:R-:W-:-:S06]  /*1d2c0*/  IMAD.WIDE R6, R29, 0x2, R14 ;  /* 0x000000021d067825 */ /* 0x004fcc00078e020e */
[----:B------:R-:W2:Y:S04]  /*1d2d0*/  LDG.E.U16 R6, [R6.64] ;  /* 0x0000000606067981 */ /* 0x000ea8000c1e1500 */
[----:B------:R-:W-:Y:S04]  /*1d2e0*/  STL [R1], R17 ;  /* 0x0000001101007387 */ /* 0x000fe80000100800 */
[----:B---3--:R0:W-:Y:S04]  /*1d2f0*/  STL [R1+0x2b64], R16 ;  /* 0x002b641001007387 */ /* 0x0081e80000100800 */
[----:B----4-:R-:W-:Y:S04]  /*1d300*/  STL [R1+0x2b68], R0 ;  /* 0x002b680001007387 */ /* 0x010fe80000100800 */
[----:B0-----:R-:W3:Y:S04]  /*1d310*/  LDL.64 R16, [R1+0x1528] ;  /* 0x0015280001107983 */ /* 0x001ee80000100a00 */
[----:B------:R-:W4:Y:S04]  /*1d320*/  LDL.64 R10, [R1+0x1520] ;  /* 0x00152000010a7983 */ /* 0x000f280000100a00 */
[----:B------:R-:W-:Y:S04]  /*1d330*/  STL [R1+0x2b6c], R2 ;  /* 0x002b6c0201007387 */ /* 0x000fe80000100800 */
[----:B------:R0:W-:Y:S04]  /*1d340*/  STL [R1+0x2b70], R3 ;  /* 0x002b700301007387 */ /* 0x0001e80000100800 */
[----:B------:R-:W4:Y:S04]  /*1d350*/  LDL.64 R12, [R1+0x1518] ;  /* 0x00151800010c7983 */ /* 0x000f280000100a00 */
[----:B0-----:R-:W4:Y:S04]  /*1d360*/  LDL.64 R2, [R1+0x1510] ;  /* 0x0015100001027983 */ /* 0x001f280000100a00 */
[----:B------:R-:W-:Y:S04]  /*1d370*/  STL [R1+0x2b74], R4 ;  /* 0x002b740401007387 */ /* 0x000fe80000100800 */
[----:B------:R0:W-:Y:S04]  /*1d380*/  STL [R1+0x2b88], R5 ;  /* 0x002b880501007387 */ /* 0x0001e80000100800 */
[----:B--2---:R-:W-:Y:S04]  /*1d390*/  STL [R1+0x2b38], R6 ;  /* 0x002b380601007387 */ /* 0x004fe80000100800 */
[----:B------:R-:W2:Y:S01]  /*1d3a0*/  LDL.64 R14, [R1+0x1508] ;  /* 0x00150800010e7983 */ /* 0x000ea20000100a00 */
[----:B------:R-:W-:-:S03]  /*1d3b0*/  IMAD.WIDE R8, R29, 0x2, R8 ;  /* 0x000000021d087825 */ /* 0x000fc600078e0208 */
[----:B0-----:R-:W2:Y:S04]  /*1d3c0*/  LDL.64 R4, [R1+0x1500] ;  /* 0x0015000001047983 */ /* 0x001ea80000100a00 */
[----:B------:R3:W2:Y:S02]  /*1d3d0*/  LDG.E.U16 R7, [R8.64] ;  /* 0x0000000608077981 */ /* 0x0006a4000c1e1500 */
[----:B---3--:R-:W-:-:S04]  /*1d3e0*/  IMAD.WIDE R8, R29, 0x2, R16 ;  /* 0x000000021d087825 */ /* 0x008fc800078e0210 */
[C---:B----4-:R-:W-:Y:S02]  /*1d3f0*/  IMAD.WIDE R10, R29.reuse, 0x2, R10 ;  /* 0x000000021d0a7825 */ /* 0x050fe400078e020a */
[----:B------:R0:W3:Y:S04]  /*1d400*/  LDG.E.U16 R8, [R8.64] ;  /* 0x0000000608087981 */ /* 0x0000e8000c1e1500 */
[----:B0-----:R0:W4:Y:S02]  /*1d410*/  LDG.E.U16 R9, [R10.64] ;  /* 0x000000060a097981 */ /* 0x001124000c1e1500 */
[----:B0-----:R-:W-:-:S06]  /*1d420*/  IMAD.WIDE R10, R29, 0x2, R12 ;  /* 0x000000021d0a7825 */ /* 0x001fcc00078e020c */
[----:B------:R0:W4:Y:S01]  /*1d430*/  LDG.E.U16 R10, [R10.64] ;  /* 0x000000060a0a7981 */ /* 0x000122000c1e1500 */
[----:B------:R-:W-:-:S05]  /*1d440*/  IMAD.WIDE R12, R29, 0x2, R2 ;  /* 0x000000021d0c7825 */ /* 0x000fca00078e0202 */
[----:B0-----:R2:W4:Y:S02]  /*1d450*/  LDG.E.U16 R11, [R12.64] ;  /* 0x000000060c0b7981 */ /* 0x001524000c1e1500 */
[----:B--2---:R-:W-:-:S06]  /*1d460*/  IMAD.WIDE R12, R29, 0x2, R14 ;  /* 0x000000021d0c7825 */ /* 0x004fcc00078e020e */
[----:B------:R0:W2:Y:S04]  /*1d470*/  LDG.E.U16 R12, [R12.64] ;  /* 0x000000060c0c7981 */ /* 0x0000a8000c1e1500 */
[----:B------:R1:W-:Y:S04]  /*1d480*/  STL [R1+0x2b3c], R7 ;  /* 0x002b3c0701007387 */ /* 0x0003e80000100800 */
[----:B---3--:R-:W-:Y:S04]  /*1d490*/  STL [R1+0x2b40], R8 ;  /* 0x002b400801007387 */ /* 0x008fe80000100800 */
[----:B------:R-:W3:Y:S04]  /*1d4a0*/  LDL.64 R16, [R1+0x14f8] ;  /* 0x0014f80001107983 */ /* 0x000ee80000100a00 */
[----:B----4-:R4:W-:Y:S04]  /*1d4b0*/  STL [R1+0x2b44], R9 ;  /* 0x002b440901007387 */ /* 0x0109e80000100800 */
[----:B-1----:R-:W4:Y:S04]  /*1d4c0*/  LDL.64 R6, [R1+0x14f0] ;  /* 0x0014f00001067983 */ /* 0x002f280000100a00 */
[----:B------:R-:W-:Y:S04]  /*1d4d0*/  STL [R1+0x2b48], R10 ;  /* 0x002b480a01007387 */ /* 0x000fe80000100800 */
[----:B------:R-:W4:Y:S04]  /*1d4e0*/  LDL.64 R20, [R1+0x14e8] ;  /* 0x0014e80001147983 */ /* 0x000f280000100a00 */
[----:B------:R-:W4:Y:S01]  /*1d4f0*/  LDL.64 R2, [R1+0x14e0] ;  /* 0x0014e00001027983 */ /* 0x000f220000100a00 */
[----:B------:R-:W-:-:S03]  /*1d500*/  IMAD.WIDE R14, R29, 0x2, R4 ;  /* 0x000000021d0e7825 */ /* 0x000fc600078e0204 */
[----:B------:R-:W-:Y:S04]  /*1d510*/  STL [R1+0x2b4c], R11 ;  /* 0x002b4c0b01007387 */ /* 0x000fe80000100800 */
[----:B0-----:R3:W4:Y:S04]  /*1d520*/  LDG.E.U16 R13, [R14.64] ;  /* 0x000000060e0d7981 */ /* 0x001728000c1e1500 */
[----:B--2---:R-:W-:Y:S04]  /*1d530*/  STL [R1+0x2b50], R12 ;  /* 0x002b500c01007387 */ /* 0x004fe80000100800 */
[----:B------:R-:W2:Y:S01]  /*1d540*/  LDL.64 R4, [R1+0x14d8] ;  /* 0x0014d80001047983 */ /* 0x000ea20000100a00 */
[----:B---3--:R-:W-:-:S05]  /*1d550*/  IMAD.WIDE R14, R29, 0x2, R16 ;  /* 0x000000021d0e7825 */ /* 0x008fca00078e0210 */
[----:B------:R4:W3:Y:S02]  /*1d560*/  LDG.E.U16 R17, [R14.64] ;  /* 0x000000060e117981 */ /* 0x0008e4000c1e1500 */
[----:B----4-:R-:W-:-:S05]  /*1d570*/  IMAD.WIDE R14, R29, 0x2, R6 ;  /* 0x000000021d0e7825 */ /* 0x010fca00078e0206 */
[----:B------:R0:W4:Y:S02]  /*1d580*/  LDG.E.U16 R18, [R14.64] ;  /* 0x000000060e127981 */ /* 0x000124000c1e1500 */
[----:B0-----:R-:W-:-:S05]  /*1d590*/  IMAD.WIDE R14, R29, 0x2, R20 ;  /* 0x000000021d0e7825 */ /* 0x001fca00078e0214 */
[----:B------:R0:W4:Y:S02]  /*1d5a0*/  LDG.E.U16 R19, [R14.64] ;  /* 0x000000060e137981 */ /* 0x000124000c1e1500 */
[----:B0-----:R-:W-:-:S05]  /*1d5b0*/  IMAD.WIDE R14, R29, 0x2, R2 ;  /* 0x000000021d0e7825 */ /* 0x001fca00078e0202 */
[----:B------:R2:W4:Y:S02]  /*1d5c0*/  LDG.E.U16 R20, [R14.64] ;  /* 0x000000060e147981 */ /* 0x000524000c1e1500 */
[----:B--2---:R-:W-:-:S05]  /*1d5d0*/  IMAD.WIDE R14, R29, 0x2, R4 ;  /* 0x000000021d0e7825 */ /* 0x004fca00078e0204 */
[----:B------:R-:W2:Y:S04]  /*1d5e0*/  LDG.E.U16 R22, [R14.64] ;  /* 0x000000060e167981 */ /* 0x000ea8000c1e1500 */
[----:B------:R-:W-:Y:S04]  /*1d5f0*/  STL [R1+0x2b54], R13 ;  /* 0x002b540d01007387 */ /* 0x000fe80000100800 */
[----:B------:R-:W2:Y:S04]  /*1d600*/  LDL.64 R8, [R1+0x14d0] ;  /* 0x0014d00001087983 */ /* 0x000ea80000100a00 */
[----:B---3--:R-:W-:Y:S04]  /*1d610*/  STL [R1+0x2b28], R17 ;  /* 0x002b281101007387 */ /* 0x008fe80000100800 */
[----:B------:R-:W3:Y:S04]  /*1d620*/  LDL.64 R6, [R1+0x14c8] ;  /* 0x0014c80001067983 */ /* 0x000ee80000100a00 */
[----:B----4-:R-:W-:Y:S04]  /*1d630*/  STL [R1+0x2b2c], R18 ;  /* 0x002b2c1201007387 */ /* 0x010fe80000100800 */
[----:B------:R-:W-:Y:S04]  /*1d640*/  STL [R1+0x2b30], R19 ;  /* 0x002b301301007387 */ /* 0x000fe80000100800 */
[----:B------:R-:W4:Y:S04]  /*1d650*/  LDL.64 R2, [R1+0x14b8] ;  /* 0x0014b80001027983 */ /* 0x000f280000100a00 */
[----:B------:R-:W-:Y:S04]  /*1d660*/  STL [R1+0x2b34], R20 ;  /* 0x002b341401007387 */ /* 0x000fe80000100800 */
[----:B--2---:R-:W-:Y:S04]  /*1d670*/  STL [R1+0x2b58], R22 ;  /* 0x002b581601007387 */ /* 0x004fe80000100800 */
[----:B------:R-:W2:Y:S01]  /*1d680*/  LDL.LU R16, [R1+0x188] ;  /* 0x0001880001107983 */ /* 0x000ea20000300800 */
[----:B------:R-:W-:-:S05]  /*1d690*/  IMAD.WIDE R14, R29, 0x2, R8 ;  /* 0x000000021d0e7825 */ /* 0x000fca00078e0208 */
[----:B------:R3:W4:Y:S04]  /*1d6a0*/  LDG.E.U16 R24, [R14.64] ;  /* 0x000000060e187981 */ /* 0x000728000c1e1500 */
[----:B------:R-:W0:Y:S01]  /*1d6b0*/  S2R R4, SR_TID.X ;  /* 0x0000000000047919 */ /* 0x000e220000002100 */
[----:B---3--:R-:W-:-:S05]  /*1d6c0*/  IMAD.WIDE R14, R29, 0x2, R6 ;  /* 0x000000021d0e7825 */ /* 0x008fca00078e0206 */
[----:B------:R4:W3:Y:S04]  /*1d6d0*/  LDG.E.U16 R26, [R14.64] ;  /* 0x000000060e1a7981 */ /* 0x0008e8000c1e1500 */
[----:B--2---:R1:W-:Y:S04]  /*1d6e0*/  STL [R1+0x2b8c], R16 ;  /* 0x002b8c1001007387 */ /* 0x0043e80000100800 */
[----:B-1----:R-:W2:Y:S01]  /*1d6f0*/  LDL.LU R16, [R1+0x18c] ;  /* 0x00018c0001107983 */ /* 0x002ea20000300800 */
[----:B----4-:R-:W-:-:S03]  /*1d700*/  IMAD.WIDE R14, R29, 0x2, R2 ;  /* 0x000000021d0e7825 */ /* 0x010fc600078e0202 */
[----:B------:R-:W4:Y:S04]  /*1d710*/  LDL.LU R5, [R1+0x184] ;  /* 0x0001840001057983 */ /* 0x000f280000300800 */
[----:B------:R1:W3:Y:S04]  /*1d720*/  LDG.E.U16 R14, [R14.64] ;  /* 0x000000060e0e7981 */ /* 0x0002e8000c1e1500 */
[----:B------:R-:W3:Y:S04]  /*1d730*/  LDL.LU R21, [R1+0x180] ;  /* 0x0001800001157983 */ /* 0x000ee80000300800 */
[----:B------:R-:W3:Y:S04]  /*1d740*/  LDL.LU R23, [R1+0x10c] ;  /* 0x00010c0001177983 */ /* 0x000ee80000300800 */
[----:B------:R-:W3:Y:S04]  /*1d750*/  LDL.LU R25, [R1+0x108] ;  /* 0x0001080001197983 */ /* 0x000ee80000300800 */
[----:B------:R-:W3:Y:S04]  /*1d760*/  LDL.LU R8, [R1+0x104] ;  /* 0x0001040001087983 */ /* 0x000ee80000300800 */
[----:B------:R-:W3:Y:S04]  /*1d770*/  LDL.LU R27, [R1+0x100] ;  /* 0x00010000011b7983 */ /* 0x000ee80000300800 */
[----:B------:R-:W3:Y:S04]  /*1d780*/  LDL.LU R28, [R1+0x8c] ;  /* 0x00008c00011c7983 */ /* 0x000ee80000300800 */
[----:B------:R-:W3:Y:S04]  /*1d790*/  LDL.LU R29, [R1+0x88] ;  /* 0x00008800011d7983 */ /* 0x000ee80000300800 */
[----:B------:R-:W3:Y:S01]  /*1d7a0*/  LDL.LU R22, [R1+0x84] ;  /* 0x0000840001167983 */ /* 0x000ee20000300800 */
[----:B0-----:R-:W-:-:S03]  /*1d7b0*/  LOP3.LUT R7, R4, 0x7f, RZ, 0xc0, !PT ;  /* 0x0000007f04077812 */ /* 0x001fc600078ec0ff */
[----:B------:R-:W3:Y:S04]  /*1d7c0*/  LDL.LU R20, [R1+0x80] ;  /* 0x0000800001147983 */ /* 0x000ee80000300800 */
[----:B------:R-:W3:Y:S04]  /*1d7d0*/  LDL.LU R19, [R1+0xc] ;  /* 0x00000c0001137983 */ /* 0x000ee80000300800 */
[----:B------:R-:W3:Y:S04]  /*1d7e0*/  LDL.LU R18, [R1+0x8] ;  /* 0x0000080001127983 */ /* 0x000ee80000300800 */
[----:B------:R-:W3:Y:S01]  /*1d7f0*/  LDL.LU R17, [R1+0x4] ;  /* 0x0000040001117983 */ /* 0x000ee20000300800 */
[----:B-1----:R-:W-:-:S03]  /*1d800*/  SHF.L.U32 R15, R7, 0x1, RZ ;  /* 0x00000001070f7819 */ /* 0x002fc600000006ff */
[----:B------:R-:W-:Y:S06]  /*1d810*/  BAR.SYNC.DEFER_BLOCKING 0x0 ;  /* 0x0000000000007b1d */ /* 0x000fec0000010000 */
[----:B------:R-:W3:Y:S04]  /*1d820*/  LDL.LU R13, [R1] ;  /* 0x00000000010d7983 */ /* 0x000ee80000300800 */
        /* <DEDUP_REMOVED lines=9> */
[----:B0-----:R-:W2:Y:S01]  /*1d8c0*/  LDL.LU R16, [R1+0x2b8c] ;  /* 0x002b8c0001107983 */ /* 0x001ea20000300800 */
[----:B------:R-:W-:-:S04]  /*1d8d0*/  LOP3.LUT R4, R4, 0x7f, RZ, 0xc0, !PT ;  /* 0x0000007f04047812 */ /* 0x000fc800078ec0ff */
[----:B------:R-:W-:-:S04]  /*1d8e0*/  SHF.L.U32 R4, R4, 0x1, RZ ;  /* 0x0000000104047819 */ /* 0x000fc800000006ff */
[----:B------:R-:W-:Y:S01]  /*1d8f0*/  LOP3.LUT R4, R4, 0x10, RZ, 0x3c, !PT ;  /* 0x0000001004047812 */ /* 0x000fe200078e3cff */
[----:B--2---:R0:W-:Y:S04]  /*1d900*/  STS.U16 [R15+0x20100], R16 ;  /* 0x020100100f007388 */ /* 0x0041e80000000400 */
[----:B----4-:R1:W-:Y:S04]  /*1d910*/  STS.U16 [R15+0x20200], R5 ;  /* 0x020200050f007388 */ /* 0x0103e80000000400 */
[----:B---3--:R2:W-:Y:S04]  /*1d920*/  STS.U16 [R15+0x20300], R21 ;  /* 0x020300150f007388 */ /* 0x0085e80000000400 */
[----:B0-----:R-:W3:Y:S04]  /*1d930*/  LDL.LU R16, [R1+0x7c] ;  /* 0x00007c0001107983 */ /* 0x001ee80000300800 */
[----:B-1----:R-:W4:Y:S04]  /*1d940*/  LDL.LU R5, [R1+0x2b88] ;  /* 0x002b880001057983 */ /* 0x002f280000300800 */
[----:B------:R0:W-:Y:S04]  /*1d950*/  STS.U16 [R15+0x22000], R23 ;  /* 0x022000170f007388 */ /* 0x0001e80000000400 */
[----:B--2---:R-:W2:Y:S04]  /*1d960*/  LDL.LU R21, [R1+0x78] ;  /* 0x0000780001157983 */ /* 0x004ea80000300800 */
[----:B0-----:R-:W2:Y:S04]  /*1d970*/  LDL.LU R23, [R1+0x74] ;  /* 0x0000740001177983 */ /* 0x001ea80000300800 */
[----:B------:R0:W-:Y:S04]  /*1d980*/  STS.U16 [R15+0x22100], R25 ;  /* 0x022100190f007388 */ /* 0x0001e80000000400 */
[----:B------:R1:W-:Y:S04]  /*1d990*/  STS.U16 [R15+0x22200], R8 ;  /* 0x022200080f007388 */ /* 0x0003e80000000400 */
[----:B------:R0:W-:Y:S04]  /*1d9a0*/  STS.U16 [R15+0x22300], R27 ;  /* 0x0223001b0f007388 */ /* 0x0001e80000000400 */
[----:B------:R0:W-:Y:S04]  /*1d9b0*/  STS.U16 [R15+0x24000], R28 ;  /* 0x0240001c0f007388 */ /* 0x0001e80000000400 */
[----:B------:R0:W-:Y:S04]  /*1d9c0*/  STS.U16 [R15+0x24100], R29 ;  /* 0x0241001d0f007388 */ /* 0x0001e80000000400 */
[----:B------:R-:W-:Y:S04]  /*1d9d0*/  STS.U16 [R15+0x24200], R22 ;  /* 0x024200160f007388 */ /* 0x000fe80000000400 */
[----:B------:R-:W-:Y:S04]  /*1d9e0*/  STS.U16 [R15+0x24300], R20 ;  /* 0x024300140f007388 */ /* 0x000fe80000000400 */
[----:B0-----:R-:W4:Y:S04]  /*1d9f0*/  LDL.LU R25, [R1+0x2b84] ;  /* 0x002b840001197983 */ /* 0x001f280000300800 */
[----:B------:R-:W-:Y:S04]  /*1da00*/  STS.U16 [R15+0x26000], R19 ;  /* 0x026000130f007388 */ /* 0x000fe80000000400 */
[----:B-1----:R-:W4:Y:S04]  /*1da10*/  LDL.LU R8, [R1+0x70] ;  /* 0x0000700001087983 */ /* 0x002f280000300800 */
[----:B------:R-:W-:Y:S04]  /*1da20*/  STS.U16 [R15+0x26100], R18 ;  /* 0x026100120f007388 */ /* 0x000fe80000000400 */
[----:B------:R-:W4:Y:S04]  /*1da30*/  LDL.LU R27, [R1+0x2b80] ;  /* 0x002b8000011b7983 */ /* 0x000f280000300800 */
[----:B------:R-:W-:Y:S04]  /*1da40*/  STS.U16 [R15+0x26200], R17 ;  /* 0x026200110f007388 */ /* 0x000fe80000000400 */
[----:B------:R-:W4:Y:S04]  /*1da50*/  LDL.LU R28, [R1+0x2b7c] ;  /* 0x002b7c00011c7983 */ /* 0x000f280000300800 */
[----:B------:R-:W-:Y:S04]  /*1da60*/  STS.U16 [R15+0x26300], R13 ;  /* 0x0263000d0f007388 */ /* 0x000fe80000000400 */
[----:B------:R-:W4:Y:S04]  /*1da70*/  LDL.LU R29, [R1+0x2b78] ;  /* 0x002b7800011d7983 */ /* 0x000f280000300800 */
[----:B------:R-:W-:Y:S04]  /*1da80*/  STS.U16 [R4+0x20400], R12 ;  /* 0x0204000c04007388 */ /* 0x000fe80000000400 */
[----:B------:R-:W-:Y:S04]  /*1da90*/  STS.U16 [R4+0x20500], R11 ;  /* 0x0205000b04007388 */ /* 0x000fe80000000400 */
[----:B------:R-:W-:Y:S04]  /*1daa0*/  STS.U16 [R4+0x20600], R10 ;  /* 0x0206000a04007388 */ /* 0x000fe80000000400 */
[----:B------:R-:W-:Y:S04]  /*1dab0*/  STS.U16 [R4+0x20700], R9 ;  /* 0x0207000904007388 */ /* 0x000fe80000000400 */
[----:B------:R-:W-:Y:S04]  /*1dac0*/  STS.U16 [R4+0x22400], R6 ;  /* 0x0224000604007388 */ /* 0x000fe80000000400 */
[----:B------:R0:W-:Y:S04]  /*1dad0*/  STS.U16 [R4+0x22500], R3 ;  /* 0x0225000304007388 */ /* 0x0001e80000000400 */
[----:B------:R1:W-:Y:S04]  /*1dae0*/  STS.U16 [R4+0x22600], R2 ;  /* 0x0226000204007388 */ /* 0x0003e80000000400 */
[----:B------:R1:W-:Y:S04]  /*1daf0*/  STS.U16 [R4+0x22700], R0 ;  /* 0x0227000004007388 */ /* 0x0003e80000000400 */
[----:B0-----:R-:W4:Y:S04]  /*1db00*/  LDL.LU R3, [R1+0x16c] ;  /* 0x00016c0001037983 */ /* 0x001f280000300800 */
[----:B-1----:R-:W4:Y:S04]  /*1db10*/  LDL.LU R2, [R1+0x168] ;  /* 0x0001680001027983 */ /* 0x002f280000300800 */
[----:B------:R-:W4:Y:S04]  /*1db20*/  LDL.LU R0, [R1+0x164] ;  /* 0x0001640001007983 */ /* 0x000f280000300800 */
[----:B------:R-:W4:Y:S04]  /*1db30*/  LDL.LU R6, [R1+0x160] ;  /* 0x0001600001067983 */ /* 0x000f280000300800 */
[----:B---3--:R0:W-:Y:S04]  /*1db40*/  STS.U16 [R4+0x24400], R16 ;  /* 0x0244001004007388 */ /* 0x0081e80000000400 */
[----:B0-----:R-:W3:Y:S04]  /*1db50*/  LDL.LU R16, [R1+0xec] ;  /* 0x0000ec0001107983 */ /* 0x001ee80000300800 */
[----:B------:R-:W3:Y:S04]  /*1db60*/  LDL.LU R18, [R1+0xe8] ;  /* 0x0000e80001127983 */ /* 0x000ee80000300800 */
[----:B------:R-:W3:Y:S04]  /*1db70*/  LDL.LU R17, [R1+0xe4] ;  /* 0x0000e40001117983 */ /* 0x000ee80000300800 */
[----:B--2---:R0:W-:Y:S04]  /*1db80*/  STS.U16 [R4+0x24500], R21 ;  /* 0x0245001504007388 */ /* 0x0041e80000000400 */
[----:B------:R1:W-:Y:S04]  /*1db90*/  STS.U16 [R4+0x24600], R23 ;  /* 0x0246001704007388 */ /* 0x0003e80000000400 */
[----:B0-----:R-:W2:Y:S04]  /*1dba0*/  LDL.LU R21, [R1+0xe0] ;  /* 0x0000e00001157983 */ /* 0x001ea80000300800 */
[----:B-1----:R-:W2:Y:S01]  /*1dbb0*/  LDL.LU R23, [R1+0x6c] ;  /* 0x00006c0001177983 */ /* 0x002ea20000300800 */
[----:B------:R-:W-:-:S03]  /*1dbc0*/  IMAD.SHL.U32 R22, R7, 0x2, RZ ;  /* 0x0000000207167824 */ /* 0x000fc600078e00ff */
[----:B------:R-:W2:Y:S04]  /*1dbd0*/  LDL.LU R20, [R1+0x15c] ;  /* 0x00015c0001147983 */ /* 0x000ea80000300800 */
[----:B------:R-:W2:Y:S04]  /*1dbe0*/  LDL.LU R19, [R1+0x158] ;  /* 0x0001580001137983 */ /* 0x000ea80000300800 */
[----:B------:R-:W2:Y:S04]  /*1dbf0*/  LDL.LU R13, [R1+0x154] ;  /* 0x00015400010d7983 */ /* 0x000ea80000300800 */
[----:B------:R-:W2:Y:S04]  /*1dc00*/  LDL.LU R12, [R1+0x150] ;  /* 0x00015000010c7983 */ /* 0x000ea80000300800 */
[----:B------:R-:W2:Y:S04]  /*1dc10*/  LDL.LU R11, [R1+0xdc] ;  /* 0x0000dc00010b7983 */ /* 0x000ea80000300800 */
[----:B----4-:R0:W-:Y:S04]  /*1dc20*/  STS.U16 [R4+0x24700], R8 ;  /* 0x0247000804007388 */ /* 0x0101e80000000400 */
[----:B------:R-:W2:Y:S04]  /*1dc30*/  LDL.LU R10, [R1+0xd8] ;  /* 0x0000d800010a7983 */ /* 0x000ea80000300800 */
[----:B------:R-:W2:Y:S04]  /*1dc40*/  LDL.LU R9, [R1+0xd4] ;  /* 0x0000d40001097983 */ /* 0x000ea80000300800 */
[----:B0-----:R-:W2:Y:S04]  /*1dc50*/  LDL.LU R8, [R1+0xd0] ;  /* 0x0000d00001087983 */ /* 0x001ea80000300800 */
[----:B------:R-:W2:Y:S04]  /*1dc60*/  LDL.LU R7, [R1+0x5c] ;  /* 0x00005c0001077983 */ /* 0x000ea80000300800 */
[----:B------:R0:W-:Y:S04]  /*1dc70*/  STS.U16 [R4+0x26400], R29 ;  /* 0x0264001d04007388 */ /* 0x0001e80000000400 */
[----:B------:R1:W-:Y:S04]  /*1dc80*/  STS.U16 [R4+0x26500], R28 ;  /* 0x0265001c04007388 */ /* 0x0003e80000000400 */
[----:B------:R1:W-:Y:S01]  /*1dc90*/  STS.U16 [R4+0x26600], R27 ;  /* 0x0266001b04007388 */ /* 0x0003e20000000400 */
[----:B0-----:R-:W-:-:S03]  /*1dca0*/  LOP3.LUT R29, R22, 0x20, RZ, 0x3c, !PT ;  /* 0x00000020161d7812 */ /* 0x001fc600078e3cff */
[----:B------:R0:W-:Y:S04]  /*1dcb0*/  STS.U16 [R4+0x26700], R25 ;  /* 0x0267001904007388 */ /* 0x0001e80000000400 */
[----:B-1----:R-:W2:Y:S04]  /*1dcc0*/  LDL.LU R28, [R1+0x60] ;  /* 0x00006000011c7983 */ /* 0x002ea80000300800 */
[----:B------:R-:W2:Y:S04]  /*1dcd0*/  LDL.LU R27, [R1+0x64] ;  /* 0x00006400011b7983 */ /* 0x000ea80000300800 */
[----:B0-----:R-:W2:Y:S04]  /*1dce0*/  LDL.LU R4, [R1+0x2b74] ;  /* 0x002b740001047983 */ /* 0x001ea80000300800 */
[----:B------:R-:W2:Y:S04]  /*1dcf0*/  LDL.LU R25, [R1+0x68] ;  /* 0x0000680001197983 */ /* 0x000ea80000300800 */
        /* <DEDUP_REMOVED lines=8> */
[----:B---3--:R0:W-:Y:S04]  /*1dd80*/  STS.U16 [R29+0x22800], R16 ;  /* 0x022800101d007388 */ /* 0x0081e80000000400 */
[----:B------:R1:W-:Y:S04]  /*1dd90*/  STS.U16 [R29+0x22900], R18 ;  /* 0x022900121d007388 */ /* 0x0003e80000000400 */
[----:B------:R3:W-:Y:S04]  /*1dda0*/  STS.U16 [R29+0x22a00], R17 ;  /* 0x022a00111d007388 */ /* 0x0007e80000000400 */
[----:B0-----:R-:W4:Y:S04]  /*1ddb0*/  LDL.LU R16, [R1+0x2b64] ;  /* 0x002b640001107983 */ /* 0x001f280000300800 */
[----:B-1----:R-:W4:Y:S04]  /*1ddc0*/  LDL.LU R18, [R1+0x54] ;  /* 0x0000540001127983 */ /* 0x002f280000300800 */
[----:B---3--:R-:W3:Y:S04]  /*1ddd0*/  LDL.LU R17, [R1+0x50] ;  /* 0x0000500001117983 */ /* 0x008ee80000300800 */
[----:B--2---:R0:W-:Y:S04]  /*1dde0*/  STS.U16 [R29+0x22b00], R21 ;  /* 0x022b00151d007388 */ /* 0x0041e80000000400 */
[----:B------:R1:W-:Y:S04]  /*1ddf0*/  STS.U16 [R29+0x24800], R23 ;  /* 0x024800171d007388 */ /* 0x0003e80000000400 */
[----:B0-----:R-:W2:Y:S04]  /*1de00*/  LDL.LU R21, [R1+0x2b60] ;  /* 0x002b600001157983 */ /* 0x001ea80000300800 */
[----:B-1----:R-:W2:Y:S01]  /*1de10*/  LDL.LU R23, [R1+0x2b5c] ;  /* 0x002b5c0001177983 */ /* 0x002ea20000300800 */
[----:B------:R-:W-:-:S03]  /*1de20*/  LOP3.LUT R22, R22, 0x30, RZ, 0x3c, !PT ;  /* 0x0000003016167812 */ /* 0x000fc600078e3cff */
[----:B------:R-:W-:Y:S04]  /*1de30*/  STS.U16 [R29+0x24900], R25 ;  /* 0x024900191d007388 */ /* 0x000fe80000000400 */
[----:B------:R-:W-:Y:S04]  /*1de40*/  STS.U16 [R29+0x24a00], R27 ;  /* 0x024a001b1d007388 */ /* 0x000fe80000000400 */
[----:B------:R-:W-:Y:S04]  /*1de50*/  STS.U16 [R29+0x24b00], R28 ;  /* 0x024b001c1d007388 */ /* 0x000fe80000000400 */
[----:B--2---:R-:W-:Y:S04]  /*1de60*/  STS.U16 [R29+0x26800], R23 ;  /* 0x026800171d007388 */ /* 0x004fe80000000400 */
[----:B------:R-:W-:Y:S04]  /*1de70*/  STS.U16 [R29+0x26900], R21 ;  /* 0x026900151d007388 */ /* 0x000fe80000000400 */
[----:B----4-:R-:W-:Y:S04]  /*1de80*/  STS.U16 [R29+0x26a00], R16 ;  /* 0x026a00101d007388 */ /* 0x010fe80000000400 */
        /* <DEDUP_REMOVED lines=8> */
[----:B------:R0:W-:Y:S04]  /*1df10*/  STS.U16 [R22+0x22d00], R10 ;  /* 0x022d000a16007388 */ /* 0x0001e80000000400 */
[----:B--2---:R-:W2:Y:S04]  /*1df20*/  LDL.LU R11, [R1+0x144] ;  /* 0x00014400010b7983 */ /* 0x004ea80000300800 */
[----:B------:R1:W-:Y:S04]  /*1df30*/  STS.U16 [R22+0x22e00], R9 ;  /* 0x022e000916007388 */ /* 0x0003e80000000400 */
[----:B0-----:R-:W2:Y:S04]  /*1df40*/  LDL.LU R10, [R1+0x140] ;  /* 0x00014000010a7983 */ /* 0x001ea80000300800 */
[----:B------:R0:W-:Y:S04]  /*1df50*/  STS.U16 [R22+0x22f00], R8 ;  /* 0x022f000816007388 */ /* 0x0001e80000000400 */
[----:B-1----:R-:W2:Y:S04]  /*1df60*/  LDL.LU R9, [R1+0xcc] ;  /* 0x0000cc0001097983 */ /* 0x002ea80000300800 */
[----:B------:R-:W2:Y:S04]  /*1df70*/  LDL.LU R28, [R1+0xc8] ;  /* 0x0000c800011c7983 */ /* 0x000ea80000300800 */
[----:B------:R1:W-:Y:S04]  /*1df80*/  STS.U16 [R22+0x24c00], R7 ;  /* 0x024c000716007388 */ /* 0x0003e80000000400 */
[----:B0-----:R-:W2:Y:S04]  /*1df90*/  LDL.LU R8, [R1+0xc4] ;  /* 0x0000c40001087983 */ /* 0x001ea80000300800 */
[----:B------:R0:W-:Y:S04]  /*1dfa0*/  STS.U16 [R22+0x24d00], R6 ;  /* 0x024d000616007388 */ /* 0x0001e80000000400 */
[----:B-1----:R-:W2:Y:S04]  /*1dfb0*/  LDL.LU R7, [R1+0xc0] ;  /* 0x0000c00001077983 */ /* 0x002ea80000300800 */
[----:B0-----:R-:W2:Y:S04]  /*1dfc0*/  LDL.LU R6, [R1+0x4c] ;  /* 0x00004c0001067983 */ /* 0x001ea80000300800 */
[----:B------:R-:W2:Y:S04]  /*1dfd0*/  LDL.LU R0, [R1+0x13c] ;  /* 0x00013c0001007983 */ /* 0x000ea80000300800 */
[----:B------:R-:W2:Y:S04]  /*1dfe0*/  LDL.LU R16, [R1+0x138] ;  /* 0x0001380001107983 */ /* 0x000ea80000300800 */
[----:B------:R-:W2:Y:S04]  /*1dff0*/  LDL.LU R21, [R1+0x134] ;  /* 0x0001340001157983 */ /* 0x000ea80000300800 */
[----:B------:R-:W2:Y:S04]  /*1e000*/  LDL.LU R23, [R1+0x130] ;  /* 0x0001300001177983 */ /* 0x000ea80000300800 */
[----:B------:R-:W2:Y:S04]  /*1e010*/  LDL.LU R25, [R1+0xbc] ;  /* 0x0000bc0001197983 */ /* 0x000ea80000300800 */
[----:B------:R-:W2:Y:S04]  /*1e020*/  LDL.LU R27, [R1+0xb8] ;  /* 0x0000b800011b7983 */ /* 0x000ea80000300800 */
[----:B------:R0:W-:Y:S04]  /*1e030*/  STS.U16 [R22+0x24e00], R18 ;  /* 0x024e001216007388 */ /* 0x0001e80000000400 */
[----:B------:R-:W2:Y:S04]  /*1e040*/  LDL.LU R29, [R1+0xb4] ;  /* 0x0000b400011d7983 */ /* 0x000ea80000300800 */
[----:B---3--:R1:W-:Y:S04]  /*1e050*/  STS.U16 [R22+0x24f00], R17 ;  /* 0x024f001116007388 */ /* 0x0083e80000000400 */
[----:B------:R-:W3:Y:S04]  /*1e060*/  LDL.LU R20, [R1+0xb0] ;  /* 0x0000b00001147983 */ /* 0x000ee80000300800 */
[----:B------:R-:W3:Y:S04]  /*1e070*/  LDL.LU R19, [R1+0x3c] ;  /* 0x00003c0001137983 */ /* 0x000ee80000300800 */
[----:B------:R1:W-:Y:S04]  /*1e080*/  STS.U16 [R22+0x26c00], R2 ;  /* 0x026c000216007388 */ /* 0x0003e80000000400 */
[----:B0-----:R-:W3:Y:S04]  /*1e090*/  LDL.LU R18, [R1+0x38] ;  /* 0x0000380001127983 */ /* 0x001ee80000300800 */
[----:B-1----:R-:W3:Y:S01]  /*1e0a0*/  LDL.LU R17, [R1+0x34] ;  /* 0x0000340001117983 */ /* 0x002ee20000300800 */
[----:B------:R-:W-:-:S03]  /*1e0b0*/  LOP3.LUT R2, R15, 0x40, RZ, 0x3c, !PT ;  /* 0x000000400f027812 */ /* 0x000fc600078e3cff */
[----:B------:R0:W-:Y:S04]  /*1e0c0*/  STS.U16 [R22+0x26d00], R3 ;  /* 0x026d000316007388 */ /* 0x0001e80000000400 */
[----:B------:R1:W-:Y:S04]  /*1e0d0*/  STS.U16 [R22+0x26e00], R4 ;  /* 0x026e000416007388 */ /* 0x0003e80000000400 */
[----:B------:R1:W-:Y:S04]  /*1e0e0*/  STS.U16 [R22+0x26f00], R5 ;  /* 0x026f000516007388 */ /* 0x0003e80000000400 */
[----:B0-----:R-:W3:Y:S04]  /*1e0f0*/  LDL.LU R3, [R1+0x40] ;  /* 0x0000400001037983 */ /* 0x001ee80000300800 */
[----:B-1----:R-:W3:Y:S04]  /*1e100*/  LDL.LU R4, [R1+0x44] ;  /* 0x0000440001047983 */ /* 0x002ee80000300800 */
[----:B------:R-:W3:Y:S04]  /*1e110*/  LDL.LU R22, [R1+0x2b58] ;  /* 0x002b580001167983 */ /* 0x000ee80000300800 */
[----:B------:R-:W3:Y:S04]  /*1e120*/  LDL.LU R5, [R1+0x48] ;  /* 0x0000480001057983 */ /* 0x000ee80000300800 */
[----:B----4-:R0:W-:Y:S04]  /*1e130*/  STS.U16 [R2+0x21000], R13 ;  /* 0x0210000d02007388 */ /* 0x0101e80000000400 */
[----:B------:R1:W-:Y:S04]  /*1e140*/  STS.U16 [R2+0x21100], R12 ;  /* 0x0211000c02007388 */ /* 0x0003e80000000400 */
[----:B0-----:R-:W4:Y:S04]  /*1e150*/  LDL.LU R13, [R1+0x2b54] ;  /* 0x002b5400010d7983 */ /* 0x001f280000300800 */
[----:B-1----:R-:W4:Y:S04]  /*1e160*/  LDL.LU R12, [R1+0x2b50] ;  /* 0x002b5000010c7983 */ /* 0x002f280000300800 */
[----:B--2---:R0:W-:Y:S04]  /*1e170*/  STS.U16 [R2+0x21200], R11 ;  /* 0x0212000b02007388 */ /* 0x0041e80000000400 */
[----:B------:R1:W-:Y:S04]  /*1e180*/  STS.U16 [R2+0x21300], R10 ;  /* 0x0213000a02007388 */ /* 0x0003e80000000400 */
[----:B0-----:R-:W2:Y:S04]  /*1e190*/  LDL.LU R11, [R1+0x2b4c] ;  /* 0x002b4c00010b7983 */ /* 0x001ea80000300800 */
[----:B-1----:R-:W2:Y:S04]  /*1e1a0*/  LDL.LU R10, [R1+0x2b48] ;  /* 0x002b4800010a7983 */ /* 0x002ea80000300800 */
[----:B------:R0:W-:Y:S04]  /*1e1b0*/  STS.U16 [R2+0x23000], R9 ;  /* 0x0230000902007388 */ /* 0x0001e80000000400 */
[----:B------:R1:W-:Y:S04]  /*1e1c0*/  STS.U16 [R2+0x23100], R28 ;  /* 0x0231001c02007388 */ /* 0x0003e80000000400 */
[----:B------:R1:W-:Y:S04]  /*1e1d0*/  STS.U16 [R2+0x23200], R8 ;  /* 0x0232000802007388 */ /* 0x0003e80000000400 */
[----:B0-----:R-:W2:Y:S04]  /*1e1e0*/  LDL.LU R9, [R1+0x2b44] ;  /* 0x002b440001097983 */ /* 0x001ea80000300800 */
[----:B-1----:R-:W2:Y:S04]  /*1e1f0*/  LDL.LU R28, [R1+0x30] ;  /* 0x00003000011c7983 */ /* 0x002ea80000300800 */
[----:B------:R-:W2:Y:S04]  /*1e200*/  LDL.LU R8, [R1+0x2b40] ;  /* 0x002b400001087983 */ /* 0x000ea80000300800 */
[----:B------:R0:W-:Y:S04]  /*1e210*/  STS.U16 [R2+0x23300], R7 ;  /* 0x0233000702007388 */ /* 0x0001e80000000400 */
[----:B------:R1:W-:Y:S04]  /*1e220*/  STS.U16 [R2+0x25000], R6 ;  /* 0x0250000602007388 */ /* 0x0003e80000000400 */
[----:B0-----:R-:W2:Y:S04]  /*1e230*/  LDL.LU R7, [R1+0x2b3c] ;  /* 0x002b3c0001077983 */ /* 0x001ea80000300800 */
[----:B-1----:R-:W2:Y:S01]  /*1e240*/  LDL.LU R6, [R1+0x2b38] ;  /* 0x002b380001067983 */ /* 0x002ea20000300800 */
[----:B------:R-:W-:-:S03]  /*1e250*/  LOP3.LUT R15, R15, 0x50, RZ, 0x3c, !PT ;  /* 0x000000500f0f7812 */ /* 0x000fc600078e3cff */
[----:B---3--:R-:W-:Y:S04]  /*1e260*/  STS.U16 [R2+0x25100], R5 ;  /* 0x0251000502007388 */ /* 0x008fe80000000400 */
[----:B------:R-:W-:Y:S04]  /*1e270*/  STS.U16 [R2+0x25200], R4 ;  /* 0x0252000402007388 */ /* 0x000fe80000000400 */
[----:B------:R-:W-:Y:S04]  /*1e280*/  STS.U16 [R2+0x25300], R3 ;  /* 0x0253000302007388 */ /* 0x000fe80000000400 */
[----:B--2---:R-:W-:Y:S04]  /*1e290*/  STS.U16 [R2+0x27000], R6 ;  /* 0x0270000602007388 */ /* 0x004fe80000000400 */
        /* <DEDUP_REMOVED lines=12> */
[----:B0-----:R-:W3:Y:S04]  /*1e360*/  LDL.LU R29, [R1+0x12c] ;  /* 0x00012c00011d7983 */ /* 0x001ee80000300800 */
[----:B-1----:R-:W3:Y:S04]  /*1e370*/  LDL.LU R20, [R1+0x128] ;  /* 0x0001280001147983 */ /* 0x002ee80000300800 */
[----:B------:R0:W-:Y:S04]  /*1e380*/  STS.U16 [R15+0x25500], R18 ;  /* 0x025500120f007388 */ /* 0x0001e80000000400 */
[----:B--2---:R-:W2:Y:S04]  /*1e390*/  LDL.LU R19, [R1+0x124] ;  /* 0x0001240001137983 */ /* 0x004ea80000300800 */
[----:B------:R1:W-:Y:S04]  /*1e3a0*/  STS.U16 [R15+0x25600], R17 ;  /* 0x025600110f007388 */ /* 0x0003e80000000400 */
[----:B0-----:R-:W2:Y:S04]  /*1e3b0*/  LDL.LU R18, [R1+0x120] ;  /* 0x0001200001127983 */ /* 0x001ea80000300800 */
[----:B-1----:R-:W2:Y:S04]  /*1e3c0*/  LDL.LU R17, [R1+0xac] ;  /* 0x0000ac0001117983 */ /* 0x002ea80000300800 */
[----:B------:R0:W-:Y:S04]  /*1e3d0*/  STS.U16 [R15+0x25700], R28 ;  /* 0x0257001c0f007388 */ /* 0x0001e80000000400 */
[----:B------:R-:W2:Y:S04]  /*1e3e0*/  LDL.LU R9, [R1+0x28] ;  /* 0x0000280001097983 */ /* 0x000ea80000300800 */
[----:B------:R-:W2:Y:S04]  /*1e3f0*/  LDL.LU R8, [R1+0x24] ;  /* 0x0000240001087983 */ /* 0x000ea80000300800 */
[----:B0-----:R-:W0:Y:S04]  /*1e400*/  S2R R28, SR_TID.X ;  /* 0x00000000001c7919 */ /* 0x001e280000002100 */
[----:B------:R-:W2:Y:S04]  /*1e410*/  LDL.LU R7, [R1+0x20] ;  /* 0x0000200001077983 */ /* 0x000ea80000300800 */
[----:B------:R-:W2:Y:S04]  /*1e420*/  LDL.LU R5, [R1+0x11c] ;  /* 0x00011c0001057983 */ /* 0x000ea80000300800 */
[----:B------:R-:W2:Y:S04]  /*1e430*/  LDL.LU R4, [R1+0x118] ;  /* 0x0001180001047983 */ /* 0x000ea80000300800 */
[----:B------:R-:W2:Y:S04]  /*1e440*/  LDL.LU R3, [R1+0x114] ;  /* 0x0001140001037983 */ /* 0x000ea80000300800 */
[----:B------:R-:W2:Y:S01]  /*1e450*/  LDL.LU R0, [R1+0x110] ;  /* 0x0001100001007983 */ /* 0x000ea20000300800 */
[----:B0-----:R-:W-:-:S03]  /*1e460*/  LOP3.LUT R27, R28, 0x7f, RZ, 0xc0, !PT ;  /* 0x0000007f1c1b7812 */ /* 0x001fc600078ec0ff */
[----:B------:R-:W2:Y:S01]  /*1e470*/  LDL.LU R16, [R1+0x9c] ;  /* 0x00009c0001107983 */ /* 0x000ea20000300800 */
[----:B------:R-:W-:-:S03]  /*1e480*/  SHF.L.U32 R2, R27, 0x1, RZ ;  /* 0x000000011b027819 */ /* 0x000fc600000006ff */
[----:B------:R-:W2:Y:S04]  /*1e490*/  LDL.LU R21, [R1+0x98] ;  /* 0x0000980001157983 */ /* 0x000ea80000300800 */
[----:B------:R-:W2:Y:S01]  /*1e4a0*/  LDL.LU R23, [R1+0x94] ;  /* 0x0000940001177983 */ /* 0x000ea20000300800 */
[----:B------:R-:W-:-:S03]  /*1e4b0*/  LOP3.LUT R6, R2, 0x60, RZ, 0x3c, !PT ;  /* 0x0000006002067812 */ /* 0x000fc600078e3cff */
[----:B------:R-:W2:Y:S04]  /*1e4c0*/  LDL.LU R25, [R1+0x90] ;  /* 0x0000900001197983 */ /* 0x000ea80000300800 */
[----:B------:R-:W2:Y:S04]  /*1e4d0*/  LDL.LU R28, [R1+0x1c] ;  /* 0x00001c00011c7983 */ /* 0x000ea80000300800 */
[----:B------:R0:W-:Y:S04]  /*1e4e0*/  STS.U16 [R15+0x27400], R10 ;  /* 0x0274000a0f007388 */ /* 0x0001e80000000400 */
[----:B------:R1:W-:Y:S04]  /*1e4f0*/  STS.U16 [R15+0x27500], R11 ;  /* 0x0275000b0f007388 */ /* 0x0003e80000000400 */
[----:B----4-:R4:W-:Y:S04]  /*1e500*/  STS.U16 [R15+0x27600], R12 ;  /* 0x0276000c0f007388 */ /* 0x0109e80000000400 */
[----:B0-----:R-:W2:Y:S04]  /*1e510*/  LDL.LU R10, [R1+0x2c] ;  /* 0x00002c00010a7983 */ /* 0x001ea80000300800 */
[----:B-1----:R-:W2:Y:S04]  /*1e520*/  LDL.LU R11, [R1+0xa0] ;  /* 0x0000a000010b7983 */ /* 0x002ea80000300800 */
[----:B----4-:R-:W4:Y:S04]  /*1e530*/  LDL.LU R12, [R1+0xa4] ;  /* 0x0000a400010c7983 */ /* 0x010f280000300800 */
[----:B------:R0:W-:Y:S04]  /*1e540*/  STS.U16 [R15+0x27700], R13 ;  /* 0x0277000d0f007388 */ /* 0x0001e80000000400 */
[----:B0-----:R-:W4:Y:S04]  /*1e550*/  LDL.LU R13, [R1+0xa8] ;  /* 0x0000a800010d7983 */ /* 0x001f280000300800 */
[----:B------:R-:W4:Y:S04]  /*1e560*/  LDL.LU R27, [R1+0x18] ;  /* 0x00001800011b7983 */ /* 0x000f280000300800 */
[----:B------:R-:W4:Y:S04]  /*1e570*/  LDL.LU R15, [R1+0x14] ;  /* 0x00001400010f7983 */ /* 0x000f280000300800 */
[----:B---3--:R0:W-:Y:S04]  /*1e580*/  STS.U16 [R6+0x21800], R29 ;  /* 0x0218001d06007388 */ /* 0x0081e80000000400 */
[----:B------:R1:W-:Y:S04]  /*1e590*/  STS.U16 [R6+0x21900], R20 ;  /* 0x0219001406007388 */ /* 0x0003e80000000400 */
[----:B0-----:R-:W3:Y:S04]  /*1e5a0*/  LDL.LU R29, [R1+0x10] ;  /* 0x00001000011d7983 */ /* 0x001ee80000300800 */
[----:B-1----:R-:W3:Y:S04]  /*1e5b0*/  LDL.LU R20, [R1+0x2b34] ;  /* 0x002b340001147983 */ /* 0x002ee80000300800 */
[----:B--2---:R0:W-:Y:S04]  /*1e5c0*/  STS.U16 [R6+0x21a00], R19 ;  /* 0x021a001306007388 */ /* 0x0041e80000000400 */
[----:B------:R1:W-:Y:S04]  /*1e5d0*/  STS.U16 [R6+0x21b00], R18 ;  /* 0x021b001206007388 */ /* 0x0003e80000000400 */
[----:B------:R2:W-:Y:S04]  /*1e5e0*/  STS.U16 [R6+0x23800], R17 ;  /* 0x0238001106007388 */ /* 0x0005e80000000400 */
[----:B0-----:R-:W3:Y:S04]  /*1e5f0*/  LDL.LU R19, [R1+0x2b30] ;  /* 0x002b300001137983 */ /* 0x001ee80000300800 */
[----:B-1----:R-:W3:Y:S04]  /*1e600*/  LDL.LU R18, [R1+0x2b2c] ;  /* 0x002b2c0001127983 */ /* 0x002ee80000300800 */
[----:B--2---:R-:W2:Y:S01]  /*1e610*/  LDL.LU R17, [R1+0x2b28] ;  /* 0x002b280001117983 */ /* 0x004ea20000300800 */
[----:B------:R-:W-:-:S03]  /*1e620*/  LOP3.LUT R2, R2, 0x70, RZ, 0x3c, !PT ;  /* 0x0000007002027812 */ /* 0x000fc600078e3cff */
[----:B----4-:R-:W-:Y:S04]  /*1e630*/  STS.U16 [R6+0x23900], R13 ;  /* 0x0239000d06007388 */ /* 0x010fe80000000400 */
[----:B------:R-:W-:Y:S04]  /*1e640*/  STS.U16 [R6+0x23a00], R12 ;  /* 0x023a000c06007388 */ /* 0x000fe80000000400 */
[----:B------:R-:W-:Y:S04]  /*1e650*/  STS.U16 [R6+0x23b00], R11 ;  /* 0x023b000b06007388 */ /* 0x000fe80000000400 */
[----:B------:R-:W-:Y:S04]  /*1e660*/  STS.U16 [R6+0x25800], R10 ;  /* 0x0258000a06007388 */ /* 0x000fe80000000400 */
[----:B------:R-:W-:Y:S04]  /*1e670*/  STS.U16 [R6+0x25900], R9 ;  /* 0x0259000906007388 */ /* 0x000fe80000000400 */
[----:B------:R-:W-:Y:S04]  /*1e680*/  STS.U16 [R6+0x25a00], R8 ;  /* 0x025a000806007388 */ /* 0x000fe80000000400 */
[----:B------:R-:W-:Y:S04]  /*1e690*/  STS.U16 [R6+0x25b00], R7 ;  /* 0x025b000706007388 */ /* 0x000fe80000000400 */
[----:B--2---:R-:W-:Y:S04]  /*1e6a0*/  STS.U16 [R6+0x27800], R17 ;  /* 0x0278001106007388 */ /* 0x004fe80000000400 */
        /* <DEDUP_REMOVED lines=12> */
[----:B0-----:R-:W0:Y:S04]  /*1e770*/  S2R R25, SR_TID.X ;  /* 0x0000000000197919 */ /* 0x001e280000002100 */
[----:B-1----:R-:W1:Y:S04]  /*1e780*/  S2R R28, SR_TID.X ;  /* 0x00000000001c7919 */ /* 0x002e680000002100 */
[----:B------:R-:W-:Y:S04]  /*1e790*/  STS.U16 [R2+0x25d00], R27 ;  /* 0x025d001b02007388 */ /* 0x000fe80000000400 */
[----:B------:R0:W-:Y:S04]  /*1e7a0*/  STS.U16 [R2+0x25e00], R15 ;  /* 0x025e000f02007388 */ /* 0x0001e80000000400 */
[----:B------:R1:W-:Y:S04]  /*1e7b0*/  STS.U16 [R2+0x25f00], R29 ;  /* 0x025f001d02007388 */ /* 0x0003e80000000400 */
[----:B------:R-:W-:Y:S04]  /*1e7c0*/  STS.U16 [R2+0x27c00], R22 ;  /* 0x027c001602007388 */ /* 0x000fe80000000400 */
[----:B------:R-:W-:Y:S04]  /*1e7d0*/  STS.U16 [R2+0x27d00], R24 ;  /* 0x027d001802007388 */ /* 0x000fe80000000400 */
[----:B------:R-:W-:Y:S04]  /*1e7e0*/  STS.U16 [R2+0x27e00], R26 ;  /* 0x027e001a02007388 */ /* 0x000fe80000000400 */
[----:B------:R2:W-:Y:S01]  /*1e7f0*/  STS.U16 [R2+0x27f00], R14 ;  /* 0x027f000e02007388 */ /* 0x0005e20000000400 */
[----:B0-----:R-:W-:-:S02]  /*1e800*/  LOP3.LUT R15, R25, 0x7, RZ, 0xc0, !PT ;  /* 0x00000007190f7812 */ /* 0x001fc400078ec0ff */
[----:B-1----:R-:W-:Y:S02]  /*1e810*/  LOP3.LUT R29, R28, 0x10, RZ, 0xc0, !PT ;  /* 0x000000101c1d7812 */ /* 0x002fe400078ec0ff */
[----:B------:R-:W-:Y:S01]  /*1e820*/  SHF.L.U32 R27, R25, 0x1, RZ ;  /* 0x00000001191b7819 */ /* 0x000fe200000006ff */
[----:B------:R-:W-:Y:S01]  /*1e830*/  IMAD R3, R15, 0x110, RZ ;  /* 0x000001100f037824 */ /* 0x000fe200078e02ff */
[----:B------:R-:W-:-:S04]  /*1e840*/  SHF.L.U32 R29, R29, 0x7, RZ ;  /* 0x000000071d1d7819 */ /* 0x000fc800000006ff */
[----:B------:R-:W-:-:S04]  /*1e850*/  LOP3.LUT R0, R3, 0x10, R27, 0x78, !PT ;  /* 0x0000001003007812 */ /* 0x000fc800078e781b */
[----:B------:R-:W-:Y:S01]  /*1e860*/  LOP3.LUT R0, R0, R29, RZ, 0xfc, !PT ;  /* 0x0000001d00007212 */ /* 0x000fe200078efcff */
[----:B------:R-:W-:Y:S01]  /*1e870*/  BAR.SYNC.DEFER_BLOCKING 0x0 ;  /* 0x0000000000007b1d */ /* 0x000fe20000010000 */
[C---:B------:R-:W-:Y:S02]  /*1e880*/  LOP3.LUT R23, R25.reuse, 0x10, RZ, 0xc0, !PT ;  /* 0x0000001019177812 */ /* 0x040fe400078ec0ff */
[----:B------:R-:W-:-:S03]  /*1e890*/  LOP3.LUT R25, R25, 0x60, RZ, 0xc0, !PT ;  /* 0x0000006019197812 */ /* 0x000fc600078ec0ff */
[----:B------:R-:W0:Y:S01]  /*1e8a0*/  LDSM.16.MT88.4 R4, [R0+0x1000] ;  /* 0x001000000004783b */ /* 0x000e220000004200 */
[----:B--2---:R-:W-:-:S04]  /*1e8b0*/  LEA R2, R25, R15, 0x4 ;  /* 0x0000000f19027211 */ /* 0x004fc800078e20ff */
[----:B------:R-:W-:Y:S01]  /*1e8c0*/  SHF.L.U32 R2, R2, 0x4, RZ ;  /* 0x0000000402027819 */ /* 0x000fe200000006ff */
[----:B------:R1:W-:Y:S03]  /*1e8d0*/  STL [R1+0x1eb0], R28 ;  /* 0x001eb01c01007387 */ /* 0x0003e60000100800 */
[----:B------:R-:W-:Y:S01]  /*1e8e0*/  LOP3.LUT R2, R2, 0x30, R27, 0x78, !PT ;  /* 0x0000003002027812 */ /* 0x000fe200078e781b */
[----:B------:R-:W-:-:S03]  /*1e8f0*/  IMAD.SHL.U32 R23, R23, 0x80, RZ ;  /* 0x0000008017177824 */ /* 0x000fc600078e00ff */
[----:B------:R-:W-:Y:S02]  /*1e900*/  LEA R2, R15, R2, 0xa ;  /* 0x000000020f027211 */ /* 0x000fe400078e50ff */
[----:B-1----:R-:W-:-:S03]  /*1e910*/  LOP3.LUT R28, R3, 0x10, R27, 0x78, !PT ;  /* 0x00000010031c7812 */ /* 0x002fc600078e781b */
[----:B------:R1:W-:Y:S01]  /*1e920*/  LDSM.16.M88.4 R8, [R2+0x20000] ;  /* 0x020000000208783b */ /* 0x0003e20000000200 */
[----:B------:R-:W-:-:S03]  /*1e930*/  LOP3.LUT R28, R28, R23, RZ, 0xfc, !PT ;  /* 0x000000171c1c7212 */ /* 0x000fc600078efcff */
[----:B------:R-:W2:Y:S04]  /*1e940*/  LDSM.16.MT88.4 R20, [R0] ;  /* 0x000000000014783b */ /* 0x000ea80000004200 */
[----:B------:R-:W-:Y:S01]  /*1e950*/  LDSM.16.MT88.4 R24, [R0+0x80] ;  /* 0x000080000018783b */ /* 0x000fe20000004200 */
[----:B0-----:R-:W-:Y:S01]  /*1e960*/  IMAD.MOV.U32 R18, RZ, RZ, R4 ;  /* 0x000000ffff127224 */ /* 0x001fe200078e0004 */
[----:B------:R-:W-:Y:S02]  /*1e970*/  MOV R17, R5 ;  /* 0x0000000500117202 */ /* 0x000fe40000000f00 */
[----:B------:R-:W-:Y:S02]  /*1e980*/  MOV R16, R6 ;  /* 0x0000000600107202 */ /* 0x000fe40000000f00 */
[----:B-1----:R-:W-:-:S02]  /*1e990*/  MOV R2, R7 ;  /* 0x0000000700027202 */ /* 0x002fc40000000f00 */
[----:B------:R-:W0:Y:S04]  /*1e9a0*/  LDSM.16.MT88.4 R4, [R0+0x1080] ;  /* 0x001080000004783b */ /* 0x000e280000004200 */
[----:B--2---:R-:W-:Y:S04]  /*1e9b0*/  STL.64 [R1+0x2b20], R22 ;  /* 0x002b201601007387 */ /* 0x004fe80000100a00 */
[----:B------:R-:W-:Y:S04]  /*1e9c0*/  STL.64 [R1+0x2b18], R20 ;  /* 0x002b181401007387 */ /* 0x000fe80000100a00 */
[----:B0-----:R0:W-:Y:S02]  /*1e9d0*/  STL.64 [R1+0x2b00], R6 ;  /* 0x002b000601007387 */ /* 0x0011e40000100a00 */
[----:B0-----:R-:W-:-:S02]  /*1e9e0*/  MOV R6, R16 ;  /* 0x0000001000067202 */ /* 0x001fc40000000f00 */
[----:B------:R-:W0:Y:S01]  /*1e9f0*/  S2R R16, SR_TID.X ;  /* 0x0000000000107919 */ /* 0x000e220000002100 */
[----:B------:R-:W-:-:S03]  /*1ea00*/  MOV R7, R2 ;  /* 0x0000000200077202 */ /* 0x000fc60000000f00 */
[----:B------:R1:W-:Y:S04]  /*1ea10*/  STL.64 [R1+0x2af8], R4 ;  /* 0x002af80401007387 */ /* 0x0003e80000100a00 */
[----:B------:R0:W-:Y:S01]  /*1ea20*/  STL.64 [R1+0x2b10], R6 ;  /* 0x002b100601007387 */ /* 0x0001e20000100a00 */
[----:B------:R-:W-:-:S05]  /*1ea30*/  LOP3.LUT R28, R28, 0x20, RZ, 0x3c, !PT ;  /* 0x000000201c1c7812 */ /* 0x000fca00078e3cff */
[----:B------:R-:W2:Y:S01]  /*1ea40*/  LDSM.16.MT88.4 R20, [R28+0x1000] ;  /* 0x001000001c14783b */ /* 0x000ea20000004200 */
[----:B-1----:R-:W-:Y:S01]  /*1ea50*/  IMAD.MOV.U32 R4, RZ, RZ, R18 ;  /* 0x000000ffff047224 */ /* 0x002fe200078e0012 */
[----:B------:R-:W-:Y:S01]  /*1ea60*/  MOV R5, R17 ;  /* 0x0000001100057202 */ /* 0x000fe20000000f00 */
[----:B------:R-:W-:Y:S01]  /*1ea70*/  HMMA.16816.F32 R24, R24, R8, RZ ;  /* 0x000000081818723c */ /* 0x000fe200000018ff */
[----:B------:R-:W-:Y:S01]  /*1ea80*/  LDSM.16.MT88.4 R12, [R28] ;  /* 0x000000001c0c783b */ /* 0x000fe20000004200 */
[----:B0-----:R-:W-:-:S03]  /*1ea90*/  IMAD.SHL.U32 R7, R16, 0x2, RZ ;  /* 0x0000000210077824 */ /* 0x001fc600078e00ff */
[----:B------:R-:W-:Y:S02]  /*1eaa0*/  STL.64 [R1+0x2b08], R4 ;  /* 0x002b080401007387 */ /* 0x000fe40000100a00 */
[C-C-:B------:R-:W-:Y:S02]  /*1eab0*/  LOP3.LUT R2, R3.reuse, 0x10, R7.reuse, 0x78, !PT ;  /* 0x0000001003027812 */ /* 0x140fe400078e7807 */
[----:B------:R-:W-:Y:S01]  /*1eac0*/  LDSM.16.MT88.4 R16, [R28+0x80] ;  /* 0x000080001c10783b */ /* 0x000fe20000004200 */
[----:B------:R-:W-:-:S04]  /*1ead0*/  LOP3.LUT R3, R3, 0x10, R7, 0x78, !PT ;  /* 0x0000001003037812 */ /* 0x000fc800078e7807 */
[----:B------:R-:W-:-:S04]  /*1eae0*/  LOP3.LUT R3, R3, R29, RZ, 0xfc, !PT ;  /* 0x0000001d03037212 */ /* 0x000fc800078efcff */
[----:B------:R-:W-:-:S05]  /*1eaf0*/  LOP3.LUT R3, R3, 0x40, RZ, 0x3c, !PT ;  /* 0x0000004003037812 */ /* 0x000fca00078e3cff */
[----:B------:R-:W0:Y:S04]  /*1eb00*/  LDSM.16.MT88.4 R4, [R3] ;  /* 0x000000000304783b */ /* 0x000e280000004200 */
[----:B------:R-:W-:Y:S04]  /*1eb10*/  STL [R1+0x2ad4], R0 ;  /* 0x002ad40001007387 */ /* 0x000fe80000100800 */
[----:B--2---:R-:W-:Y:S04]  /*1eb20*/  STL.64 [R1+0x10], R20 ;  /* 0x0000101401007387 */ /* 0x004fe80000100a00 */
[----:B------:R1:W-:Y:S04]  /*1eb30*/  STL.64 [R1+0x18], R22 ;  /* 0x0000181601007387 */ /* 0x0003e80000100a00 */
[----:B-1----:R-:W2:Y:S04]  /*1eb40*/  LDL.LU.64 R22, [R1+0x2b20] ;  /* 0x002b200001167983 */ /* 0x002ea80000300a00 */
[----:B------:R-:W2:Y:S04]  /*1eb50*/  LDL.LU.64 R20, [R1+0x2b18] ;  /* 0x002b180001147983 */ /* 0x000ea80000300a00 */
[----:B------:R-:W-:Y:S04]  /*1eb60*/  STL [R1+0x1aec], R29 ;  /* 0x001aec1d01007387 */ /* 0x000fe80000100800 */
[----:B0-----:R-:W-:Y:S04]  /*1eb70*/  STL.64 [R1+0x40], R4 ;  /* 0x0000400401007387 */ /* 0x001fe80000100a00 */
[----:B------:R-:W-:Y:S04]  /*1eb80*/  STL.64 [R1+0x48], R6 ;  /* 0x0000480601007387 */ /* 0x000fe80000100a00 */
[----:B------:R-:W0:Y:S01]  /*1eb90*/  LDSM.16.MT88.4 R4, [R3+0x80] ;  /* 0x000080000304783b */ /* 0x000e220000004200 */
[----:B------:R-:W-:-:S04]  /*1eba0*/  LOP3.LUT R2, R2, R29, RZ, 0xfc, !PT ;  /* 0x0000001d02027212 */ /* 0x000fc800078efcff */
[----:B------:R-:W-:Y:S01]  /*1ebb0*/  LOP3.LUT R2, R2, 0x60, RZ, 0x3c, !PT ;  /* 0x0000006002027812 */ /* 0x000fe200078e3cff */
[----:B0-----:R-:W-:Y:S04]  /*1ebc0*/  STL.64 [R1+0x50], R4 ;  /* 0x0000500401007387 */ /* 0x001fe80000100a00 */
[----:B------:R-:W-:Y:S04]  /*1ebd0*/  STL.64 [R1+0x58], R6 ;  /* 0x0000580601007387 */ /* 0x000fe80000100a00 */
[----:B------:R-:W0:Y:S04]  /*1ebe0*/  LDSM.16.MT88.4 R4, [R2] ;  /* 0x000000000204783b */ /* 0x000e280000004200 */
[----:B0-----:R-:W-:Y:S04]  /*1ebf0*/  STL.64 [R1+0x60], R4 ;  /* 0x0000600401007387 */ /* 0x001fe80000100a00 */
[----:B------:R-:W-:Y:S04]  /*1ec00*/  STL.64 [R1+0x68], R6 ;  /* 0x0000680601007387 */ /* 0x000fe80000100a00 */
[----:B------:R-:W0:Y:S02]  /*1ec10*/  LDSM.16.MT88.4 R4, [R2+0x80] ;  /* 0x000080000204783b */ /* 0x000e240000004200 */
[----:B0-----:R-:W-:-:S02]  /*1ec20*/  MOV R29, R6 ;  /* 0x00000006001d7202 */ /* 0x001fc40000000f00 */
[----:B------:R-:W-:Y:S01]  /*1ec30*/  STL.64 [R1+0x70], R4 ;  /* 0x0000700401007387 */ /* 0x000fe20000100a00 */
[----:B------:R-:W-:-:S03]  /*1ec40*/  MOV R0, R7 ;  /* 0x0000000700007202 */ /* 0x000fc60000000f00 */
[----:B------:R-:W0:Y:S04]  /*1ec50*/  LDSM.16.MT88.4 R4, [R28+0x1080] ;  /* 0x001080001c04783b */ /* 0x000e280000004200 */
[----:B0-----:R-:W-:Y:S04]  /*1ec60*/  STL.64 [R1+0x80], R4 ;  /* 0x0000800401007387 */ /* 0x001fe80000100a00 */
[----:B------:R0:W-:Y:S04]  /*1ec70*/  STL.64 [R1+0x88], R6 ;  /* 0x0000880601007387 */ /* 0x0001e80000100a00 */
[----:B0-----:R-:W3:Y:S04]  /*1ec80*/  LDL.LU.64 R6, [R1+0x2b10] ;  /* 0x002b100001067983 */ /* 0x001ee80000300a00 */
[----:B------:R-:W3:Y:S04]  /*1ec90*/  LDL.LU.64 R4, [R1+0x2b08] ;  /* 0x002b080001047983 */ /* 0x000ee80000300a00 */
[----:B------:R-:W-:Y:S01]  /*1eca0*/  STL [R1+0x2a98], R28 ;  /* 0x002a981c01007387 */ /* 0x000fe20000100800 */
[----:B--2---:R-:W-:Y:S11]  /*1ecb0*/  HMMA.16816.F32 R20, R20, R8, RZ ;  /* 0x000000081414723c */ /* 0x004ff600000018ff */
[----:B------:R-:W-:Y:S11]  /*1ecc0*/  @!UPT UIADD3 URZ, URZ, URZ, URZ ;  /* 0x0000003f3f3ff290 */ /* 0x000ff6000fffe03f */
[----:B------:R-:W-:Y:S02]  /*1ecd0*/  @!UPT UIADD3 URZ, URZ, URZ, URZ ;  /* 0x0000003f3f3ff290 */ /* 0x000fe4000fffe03f */
[-C--:B---3--:R-:W-:Y:S01]  /*1ece0*/  HMMA.16816.F32 R20, R4, R10.reuse, R20 ;  /* 0x0000000a0414723c */ /* 0x088fe20000001814 */
[----:B------:R-:W2:Y:S04]  /*1ecf0*/  LDL.LU.64 R6, [R1+0x2b00] ;  /* 0x002b000001067983 */ /* 0x000ea80000300a00 */
[----:B------:R-:W2:Y:S03]  /*1ed00*/  LDL.LU.64 R4, [R1+0x2af8] ;  /* 0x002af80001047983 */ /* 0x000ea60000300a00 */
[----:B--2---:R-:W-:Y:S01]  /*1ed10*/  HMMA.16816.F32 R4, R4, R10, R24 ;  /* 0x0000000a0404723c */ /* 0x004fe20000001818 */
[----:B------:R-:W2:Y:S11]  /*1ed20*/  LDL.LU R24, [R1+0x10] ;  /* 0x0000100001187983 */ /* 0x000eb60000300800 */
[----:B------:R-:W-:Y:S03]  /*1ed30*/  @!UPT UIADD3 URZ, URZ, URZ, URZ ;  /* 0x0000003f3f3ff290 */ /* 0x000fe6000fffe03f */
[----:B------:R0:W-:Y:S04]  /*1ed40*/  STL.64 [R1+0xa0], R20 ;  /* 0x0000a01401007387 */ /* 0x0001e80000100a00 */
[----:B------:R1:W-:Y:S04]  /*1ed50*/  STL.64 [R1+0xa8], R22 ;  /* 0x0000a81601007387 */ /* 0x0003e80000100a00 */
[----:B------:R-:W-:Y:S04]  /*1ed60*/  STL.64 [R1+0x90], R4 ;  /* 0x0000900401007387 */ /* 0x000fe80000100a00 */
[----:B------:R3:W-:Y:S04]  /*1ed70*/  STL.64 [R1+0x98], R6 ;  /* 0x0000980601007387 */ /* 0x0007e80000100a00 */
[----:B------:R-:W2:Y:S04]  /*1ed80*/  LDL.LU R25, [R1+0x14] ;  /* 0x0000140001197983 */ /* 0x000ea80000300800 */
[----:B------:R-:W2:Y:S04]  /*1ed90*/  LDL.LU R26, [R1+0x18] ;  /* 0x00001800011a7983 */ /* 0x000ea80000300800 */
[----:B------:R-:W2:Y:S04]  /*1eda0*/  LDL.LU R27, [R1+0x1c] ;  /* 0x00001c00011b7983 */ /* 0x000ea80000300800 */
[----:B0-----:R-:W4:Y:S04]  /*1edb0*/  LDL.LU R20, [R1+0x60] ;  /* 0x0000600001147983 */ /* 0x001f280000300800 */
[----:B------:R-:W4:Y:S04]  /*1edc0*/  LDL.LU R21, [R1+0x64] ;  /* 0x0000640001157983 */ /* 0x000f280000300800 */
[----:B-1----:R-:W2:Y:S04]  /*1edd0*/  LDL.LU R22, [R1+0x68] ;  /* 0x0000680001167983 */ /* 0x002ea80000300800 */
[----:B------:R-:W2:Y:S01]  /*1ede0*/  LDL.LU R23, [R1+0x6c] ;  /* 0x00006c0001177983 */ /* 0x000ea20000300800 */
[-C--:B---3--:R-:W-:Y:S08]  /*1edf0*/  HMMA.16816.F32 R4, R16, R8.reuse, RZ ;  /* 0x000000081004723c */ /* 0x088ff000000018ff */
[----:B------:R-:W-:Y:S01]  /*1ee00*/  HMMA.16816.F32 R12, R12, R8, RZ ;  /* 0x000000080c0c723c */ /* 0x000fe200000018ff */
[----:B--2---:R-:W-:Y:S04]  /*1ee10*/  STL.64 [R1+0x2af0], R22 ;  /* 0x002af01601007387 */ /* 0x004fe80000100a00 */
[----:B----4-:R-:W-:Y:S04]  /*1ee20*/  STL.64 [R1+0x2ae8], R20 ;  /* 0x002ae81401007387 */ /* 0x010fe80000100a00 */
[----:B------:R-:W2:Y:S04]  /*1ee30*/  LDL.LU R16, [R1+0x50] ;  /* 0x0000500001107983 */ /* 0x000ea80000300800 */
[----:B------:R-:W2:Y:S04]  /*1ee40*/  LDL.LU R17, [R1+0x54] ;  /* 0x0000540001117983 */ /* 0x000ea80000300800 */
[----:B------:R-:W2:Y:S04]  /*1ee50*/  LDL.LU R18, [R1+0x58] ;  /* 0x0000580001127983 */ /* 0x000ea80000300800 */
[----:B------:R-:W2:Y:S04]  /*1ee60*/  LDL.LU R19, [R1+0x5c] ;  /* 0x00005c0001137983 */ /* 0x000ea80000300800 */
[----:B------:R-:W-:Y:S04]  /*1ee70*/  STL [R1+0x2ae4], R4 ;  /* 0x002ae40401007387 */ /* 0x000fe80000100800 */
[----:B------:R-:W-:Y:S04]  /*1ee80*/  STL [R1+0x2ae0], R5 ;  /* 0x002ae00501007387 */ /* 0x000fe80000100800 */
[----:B------:R-:W-:Y:S04]  /*1ee90*/  STL [R1+0x2adc], R6 ;  /* 0x002adc0601007387 */ /* 0x000fe80000100800 */
[----:B------:R0:W-:Y:S04]  /*1eea0*/  STL [R1+0x2ad8], R7 ;  /* 0x002ad80701007387 */ /* 0x0001e80000100800 */
[----:B------:R-:W1:Y:S01]  /*1eeb0*/  LDSM.16.MT88.4 R20, [R3+0x1000] ;  /* 0x001000000314783b */ /* 0x000e620000004200 */
[----:B0-----:R-:W-:Y:S03]  /*1eec0*/  HMMA.16816.F32 R4, R24, R10, R12 ;  /* 0x0000000a1804723c */ /* 0x001fe6000000180c */
[----:B------:R-:W3:Y:S11]  /*1eed0*/  LDL.LU R12, [R1+0x40] ;  /* 0x00004000010c7983 */ /* 0x000ef60000300800 */
[----:B------:R-:W-:Y:S09]  /*1eee0*/  @!UPT UIADD3 URZ, URZ, URZ, URZ ;  /* 0x0000003f3f3ff290 */ /* 0x000ff2000fffe03f */
[----:B------:R1:W-:Y:S04]  /*1eef0*/  STL.64 [R1+0xb0], R4 ;  /* 0x0000b00401007387 */ /* 0x0003e80000100a00 */
[----:B------:R0:W-:Y:S04]  /*1ef00*/  STL.64 [R1+0xb8], R6 ;  /* 0x0000b80601007387 */ /* 0x0001e80000100a00 */
[----:B------:R-:W3:Y:S04]  /*1ef10*/  LDL.LU R13, [R1+0x44] ;  /* 0x00004400010d7983 */ /* 0x000ee80000300800 */
[----:B------:R-:W3:Y:S04]  /*1ef20*/  LDL.LU R14, [R1+0x48] ;  /* 0x00004800010e7983 */ /* 0x000ee80000300800 */
[----:B------:R-:W3:Y:S01]  /*1ef30*/  LDL.LU R15, [R1+0x4c] ;  /* 0x00004c00010f7983 */ /* 0x000ee20000300800 */
[----:B-1----:R-:W-:Y:S01]  /*1ef40*/  MOV R4, R20 ;  /* 0x0000001400047202 */ /* 0x002fe20000000f00 */
[----:B0-----:R-:W-:Y:S01]  /*1ef50*/  IMAD.MOV.U32 R7, RZ, RZ, R23 ;  /* 0x000000ffff077224 */ /* 0x001fe200078e0017 */
[----:B------:R-:W-:Y:S01]  /*1ef60*/  MOV R5, R21 ;  /* 0x0000001500057202 */ /* 0x000fe20000000f00 */
[----:B------:R-:W4:Y:S01]  /*1ef70*/  LDL.LU R24, [R1+0x70] ;  /* 0x0000700001187983 */ /* 0x000f220000300800 */
[----:B------:R-:W-:-:S03]  /*1ef80*/  MOV R6, R22 ;  /* 0x0000001600067202 */ /* 0x000fc60000000f00 */
[----:B------:R-:W0:Y:S01]  /*1ef90*/  LDSM.16.MT88.4 R20, [R3+0x1080] ;  /* 0x001080000314783b */ /* 0x000e220000004200 */
[----:B------:R-:W-:-:S03]  /*1efa0*/  IMAD.MOV.U32 R27, RZ, RZ, R0 ;  /* 0x000000ffff1b7224 */ /* 0x000fc600078e0000 */
[----:B------:R-:W4:Y:S04]  /*1efb0*/  LDL.LU R25, [R1+0x74] ;  /* 0x0000740001197983 */ /* 0x000f280000300800 */
[----:B0-----:R-:W-:Y:S01]  /*1efc0*/  STL [R1+0x24], R21 ;  /* 0x0000241501007387 */ /* 0x001fe20000100800 */
[----:B------:R-:W-:-:S03]  /*1efd0*/  MOV R0, R20 ;  /* 0x0000001400007202 */ /* 0x000fc60000000f00 */
[----:B------:R-:W-:Y:S04]  /*1efe0*/  STL.64 [R1+0x28], R22 ;  /* 0x0000281601007387 */ /* 0x000fe80000100a00 */
[----:B------:R-:W0:Y:S01]  /*1eff0*/  LDSM.16.MT88.4 R20, [R2+0x1000] ;  /* 0x001000000214783b */ /* 0x000e220000004200 */
[----:B------:R-:W-:-:S03]  /*1f000*/  MOV R26, R29 ;  /* 0x0000001d001a7202 */ /* 0x000fc60000000f00 */
[----:B------:R-:W-:Y:S01]  /*1f010*/  STL [R1+0x2a90], R3 ;  /* 0x002a900301007387 */ /* 0x000fe20000100800 */
[----:B0-----:R-:W-:-:S03]  /*1f020*/  MOV R28, R22 ;  /* 0x00000016001c7202 */ /* 0x001fc60000000f00 */
[----:B------:R-:W-:Y:S01]  /*1f030*/  STL.64 [R1+0x10], R20 ;  /* 0x0000101401007387 */ /* 0x000fe20000100a00 */
[----:B------:R-:W-:-:S03]  /*1f040*/  MOV R29, R23 ;  /* 0x00000017001d7202 */ /* 0x000fc60000000f00 */
[----:B------:R-:W0:Y:S04]  /*1f050*/  LDSM.16.MT88.4 R20, [R2+0x1080] ;  /* 0x001080000214783b */ /* 0x000e280000004200 */
[----:B0-----:R-:W-:Y:S04]  /*1f060*/  STL.64 [R1], R20 ;  /* 0x0000001401007387 */ /* 0x001fe80000100a00 */
[----:B------:R0:W-:Y:S04]  /*1f070*/  STL.64 [R1+0x8], R22 ;  /* 0x0000081601007387 */ /* 0x0001e80000100a00 */
[----:B0-----:R-:W4:Y:S04]  /*1f080*/  LDL.LU.64 R22, [R1+0x2af0] ;  /* 0x002af00001167983 */ /* 0x001f280000300a00 */
[----:B------:R-:W4:Y:S04]  /*1f090*/  LDL.LU.64 R20, [R1+0x2ae8] ;  /* 0x002ae80001147983 */ /* 0x000f280000300a00 */
[----:B------:R-:W-:Y:S01]  /*1f0a0*/  STL [R1+0x2a94], R2 ;  /* 0x002a940201007387 */ /* 0x000fe20000100800 */
[-C--:B---3--:R-:W-:Y:S11]  /*1f0b0*/  HMMA.16816.F32 R12, R12, R8.reuse, RZ ;  /* 0x000000080c0c723c */ /* 0x088ff600000018ff */
[----:B------:R-:W-:Y:S11]  /*1f0c0*/  @!UPT UIADD3 URZ, URZ, URZ, URZ ;  /* 0x0000003f3f3ff290 */ /* 0x000ff6000fffe03f */
[----:B------:R-:W-:Y:S01]  /*1f0d0*/  @!UPT UIADD3 URZ, URZ, URZ, URZ ;  /* 0x0000003f3f3ff290 */ /* 0x000fe2000fffe03f */
[----:B------:R-:W-:Y:S04]  /*1f0e0*/  STL.64 [R1+0x2ac8], R14 ;  /* 0x002ac80e01007387 */ /* 0x000fe80000100a00 */
[----:B------:R0:W-:Y:S04]  /*1f0f0*/  STL.64 [R1+0x2ac0], R12 ;  /* 0x002ac00c01007387 */ /* 0x0001e80000100a00 */
[----:B0-----:R-:W3:Y:S01]  /*1f100*/  LDL R12, [R1+0x14b0] ;  /* 0x0014b000010c7983 */ /* 0x001ee20000100800 */
[----:B--2---:R-:W-:Y:S03]  /*1f110*/  HMMA.16816.F32 R16, R16, R8, RZ ;  /* 0x000000081010723c */ /* 0x004fe600000018ff */
[----:B---3--:R0:W-:Y:S04]  /*1f120*/  STL [R1+0x2ad0], R12 ;  /* 0x002ad00c01007387 */ /* 0x0081e80000100800 */
[----:B0-----:R-:W2:Y:S04]  /*1f130*/  LDL.LU R12, [R1+0x80] ;  /* 0x00008000010c7983 */ /* 0x001ea80000300800 */
[----:B------:R-:W2:Y:S04]  /*1f140*/  LDL.LU R13, [R1+0x84] ;  /* 0x00008400010d7983 */ /* 0x000ea80000300800 */
[----:B------:R-:W2:Y:S04]  /*1f150*/  LDL.LU R14, [R1+0x88] ;  /* 0x00008800010e7983 */ /* 0x000ea80000300800 */
[----:B------:R-:W2:Y:S04]  /*1f160*/  LDL.LU R15, [R1+0x8c] ;  /* 0x00008c00010f7983 */ /* 0x000ea80000300800 */
[----:B------:R0:W-:Y:S04]  /*1f170*/  STL.64 [R1+0x2ab8], R18 ;  /* 0x002ab81201007387 */ /* 0x0001e80000100a00 */
[----:B------:R1:W-:Y:S01]  /*1f180*/  STL.64 [R1+0x2ab0], R16 ;  /* 0x002ab01001007387 */ /* 0x0003e20000100a00 */
[----:B0-----:R-:W-:Y:S01]  /*1f190*/  MOV R18, R6 ;  /* 0x0000000600127202 */ /* 0x001fe20000000f00 */
[----:B-1----:R-:W-:Y:S01]  /*1f1a0*/  IMAD.MOV.U32 R16, RZ, RZ, R4 ;  /* 0x000000ffff107224 */ /* 0x002fe200078e0004 */
[----:B------:R-:W-:Y:S01]  /*1f1b0*/  MOV R17, R5 ;  /* 0x0000000500117202 */ /* 0x000fe20000000f00 */
[----:B------:R-:W2:Y:S01]  /*1f1c0*/  LDL.LU R4, [R1+0x2ae4] ;  /* 0x002ae40001047983 */ /* 0x000ea20000300800 */
[----:B------:R-:W-:-:S03]  /*1f1d0*/  MOV R19, R7 ;  /* 0x0000000700137202 */ /* 0x000fc60000000f00 */
[----:B------:R-:W2:Y:S04]  /*1f1e0*/  LDL.LU R5, [R1+0x2ae0] ;  /* 0x002ae00001057983 */ /* 0x000ea80000300800 */
[----:B------:R-:W2:Y:S04]  /*1f1f0*/  LDL.LU R6, [R1+0x2adc] ;  /* 0x002adc0001067983 */ /* 0x000ea80000300800 */
[----:B------:R-:W2:Y:S01]  /*1f200*/  LDL.LU R7, [R1+0x2ad8] ;  /* 0x002ad80001077983 */ /* 0x000ea20000300800 */
[----:B----4-:R-:W-:Y:S11]  /*1f210*/  HMMA.16816.F32 R20, R20, R8, RZ ;  /* 0x000000081414723c */ /* 0x010ff600000018ff */
[----:B------:R-:W-:Y:S11]  /*1f220*/  @!UPT UIADD3 URZ, URZ, URZ, URZ ;  /* 0x0000003f3f3ff290 */ /* 0x000ff6000fffe03f */
[----:B------:R-:W-:Y:S01]  /*1f230*/  @!UPT UIADD3 URZ, URZ, URZ, URZ ;  /* 0x0000003f3f3ff290 */ /* 0x000fe2000fffe03f */
[----:B------:R-:W-:Y:S04]  /*1f240*/  STL.64 [R1+0x2aa8], R22 ;  /* 0x002aa81601007387 */ /* 0x000fe80000100a00 */
[----:B------:R0:W-:Y:S02]  /*1f250*/  STL.64 [R1+0x2aa0], R20 ;  /* 0x002aa01401007387 */ /* 0x0001e40000100a00 */
[----:B0-----:R-:W-:Y:S02]  /*1f260*/  IMAD.MOV.U32 R20, RZ, RZ, R0 ;  /* 0x000000ffff147224 */ /* 0x001fe400078e0000 */
[----:B------:R-:W3:Y:S04]  /*1f270*/  LDL.LU R0, [R1+0x2ad4] ;  /* 0x002ad40001007983 */ /* 0x000ee80000300800 */
[----:B------:R-:W4:Y:S04]  /*1f280*/  LDL.LU R21, [R1+0x24] ;  /* 0x0000240001157983 */ /* 0x000f280000300800 */
[----:B------:R-:W4:Y:S04]  /*1f290*/  LDL.LU R22, [R1+0x28] ;  /* 0x0000280001167983 */ /* 0x000f280000300800 */
[----:B------:R-:W4:Y:S01]  /*1f2a0*/  LDL.LU R23, [R1+0x2c] ;  /* 0x00002c0001177983 */ /* 0x000f220000300800 */
[----:B--2---:R-:W-:Y:S03]  /*1f2b0*/  HMMA.16816.F32 R4, R12, R10, R4 ;  /* 0x0000000a0c04723c */ /* 0x004fe60000001804 */
[----:B------:R-:W2:Y:S11]  /*1f2c0*/  LDL.LU R12, [R1+0x2ad0] ;  /* 0x002ad000010c7983 */ /* 0x000eb60000300800 */
[----:B------:R-:W-:Y:S09]  /*1f2d0*/  @!UPT UIADD3 URZ, URZ, URZ, URZ ;  /* 0x0000003f3f3ff290 */ /* 0x000ff2000fffe03f */
[----:B------:R-:W-:Y:S04]  /*1f2e0*/  STL.64 [R1+0x70], R4 ;  /* 0x0000700401007387 */ /* 0x000fe80000100a00 */
[----:B------:R-:W-:Y:S04]  /*1f2f0*/  STL.64 [R1+0x78], R6 ;  /* 0x0000780601007387 */ /* 0x000fe80000100a00 */
[----:B---3--:R-:W0:Y:S02]  /*1f300*/  LDSM.16.MT88.4 R4, [R0+0x2000] ;  /* 0x002000000004783b */ /* 0x008e240000004200 */
[----:B0-----:R-:W-:-:S02]  /*1f310*/  MOV R2, R6 ;  /* 0x0000000600027202 */ /* 0x001fc40000000f00 */
[----:B------:R-:W-:Y:S01]  /*1f320*/  STL.64 [R1+0x50], R4 ;  /* 0x0000500401007387 */ /* 0x000fe20000100a00 */
[----:B------:R-:W-:Y:S01]  /*1f330*/  MOV R3, R7 ;  /* 0x0000000700037202 */ /* 0x000fe20000000f00 */
[----:B------:R-:W-:Y:S02]  /*1f340*/  HMMA.16816.F32 R24, R24, R8, RZ ;  /* 0x000000081818723c */ /* 0x000fe400000018ff */
[----:B--2---:R-:W0:Y:S04]  /*1f350*/  LDSM.16.M88.4 R4, [R12+0x20000] ;  /* 0x020000000c04783b */ /* 0x004e280000000200 */
[----:B------:R-:W1:Y:S04]  /*1f360*/  LDSM.16.MT88.4 R12, [R0+0x2080] ;  /* 0x00208000000c783b */ /* 0x000e680000004200 */
[----:B0-----:R0:W-:Y:S04]  /*1f370*/  STL [R1+0x2a14], R6 ;  /* 0x002a140601007387 */ /* 0x0011e80000100800 */
[----:B------:R2:W-:Y:S01]  /*1f380*/  STL [R1+0x2a10], R7 ;  /* 0x002a100701007387 */ /* 0x0005e20000100800 */
[----:B-1----:R-:W-:Y:S01]  /*1f390*/  MOV R9, R12 ;  /* 0x0000000c00097202 */ /* 0x002fe20000000f00 */
[----:B------:R-:W-:Y:S01]  /*1f3a0*/  IMAD.MOV.U32 R8, RZ, RZ, R13 ;  /* 0x000000ffff087224 */ /* 0x000fe200078e000d */
[----:B0-----:R-:W-:-:S02]  /*1f3b0*/  MOV R6, R15 ;  /* 0x0000000f00067202 */ /* 0x001fc40000000f00 */
[----:B--2---:R-:W-:Y:S02]  /*1f3c0*/  MOV R7, R14 ;  /* 0x0000000e00077202 */ /* 0x004fe40000000f00 */
[----:B------:R-:W2:Y:S04]  /*1f3d0*/  LDL.LU.64 R14, [R1+0x2ac8] ;  /* 0x002ac800010e7983 */ /* 0x000ea80000300a00 */
[----:B------:R-:W2:Y:S04]  /*1f3e0*/  LDL.LU.64 R12, [R1+0x2ac0] ;  /* 0x002ac000010c7983 */ /* 0x000ea80000300a00 */
[----:B------:R-:W-:Y:S01]  /*1f3f0*/  STL [R1+0x2a68], R0 ;  /* 0x002a680001007387 */ /* 0x000fe20000100800 */
[-C--:B--2---:R-:W-:Y:S03]  /*1f400*/  HMMA.16816.F32 R12, R16, R10.reuse, R12 ;  /* 0x0000000a100c723c */ /* 0x084fe6000000180c */
[----:B------:R-:W4:Y:S04]  /*1f410*/  LDL.LU.64 R18, [R1+0x2ab8] ;  /* 0x002ab80001127983 */ /* 0x000f280000300a00 */
[----:B------:R-:W4:Y:S11]  /*1f420*/  LDL.LU.64 R16, [R1+0x2ab0] ;  /* 0x002ab00001107983 */ /* 0x000f360000300a00 */
[----:B------:R-:W-:Y:S05]  /*1f430*/  @!UPT UIADD3 URZ, URZ, URZ, URZ ;  /* 0x0000003f3f3ff290 */ /* 0x000fea000fffe03f */
[----:B------:R0:W-:Y:S04]  /*1f440*/  STL.64 [R1+0x30], R12 ;  /* 0x0000300c01007387 */ /* 0x0001e80000100a00 */
[----:B------:R1:W-:Y:S04]  /*1f450*/  STL.64 [R1+0x38], R14 ;  /* 0x0000380e01007387 */ /* 0x0003e80000100a00 */
[----:B0-----:R-:W2:Y:S04]  /*1f460*/  LDL.LU R12, [R1] ;  /* 0x00000000010c7983 */ /* 0x001ea80000300800 */
[----:B------:R-:W2:Y:S04]  /*1f470*/  LDL.LU R13, [R1+0x4] ;  /* 0x00000400010d7983 */ /* 0x000ea80000300800 */
[----:B-1----:R-:W2:Y:S04]  /*1f480*/  LDL.LU R14, [R1+0x8] ;  /* 0x00000800010e7983 */ /* 0x002ea80000300800 */
[----:B------:R-:W2:Y:S01]  /*1f490*/  LDL.LU R15, [R1+0xc] ;  /* 0x00000c00010f7983 */ /* 0x000ea20000300800 */
[----:B----4-:R-:W-:Y:S03]  /*1f4a0*/  HMMA.16816.F32 R16, R20, R10, R16 ;  /* 0x0000000a1410723c */ /* 0x010fe60000001810 */
[----:B------:R-:W3:Y:S04]  /*1f4b0*/  LDL.LU.64 R22, [R1+0x2aa8] ;  /* 0x002aa80001167983 */ /* 0x000ee80000300a00 */
[----:B------:R-:W3:Y:S11]  /*1f4c0*/  LDL.LU.64 R20, [R1+0x2aa0] ;  /* 0x002aa00001147983 */ /* 0x000ef60000300a00 */
[----:B------:R-:W-:Y:S05]  /*1f4d0*/  @!UPT UIADD3 URZ, URZ, URZ, URZ ;  /* 0x0000003f3f3ff290 */ /* 0x000fea000fffe03f */
[----:B------:R0:W-:Y:S04]  /*1f4e0*/  STL.64 [R1+0x20], R16 ;  /* 0x0000201001007387 */ /* 0x0001e80000100a00 */
[----:B------:R1:W-:Y:S04]  /*1f4f0*/  STL.64 [R1+0x28], R18 ;  /* 0x0000281201007387 */ /* 0x0003e80000100a00 */
[----:B0-----:R-:W3:Y:S04]  /*1f500*/  LDL.LU R16, [R1+0x10] ;  /* 0x0000100001107983 */ /* 0x001ee80000300800 */
[----:B------:R-:W3:Y:S01]  /*1f510*/  LDL.LU R17, [R1+0x14] ;  /* 0x0000140001117983 */ /* 0x000ee20000300800 */
[----:B-1----:R-:W-:-:S03]  /*1f520*/  MOV R18, R28 ;  /* 0x0000001c00127202 */ /* 0x002fc60000000f00 */
[----:B------:R-:W4:Y:S01]  /*1f530*/  LDL.LU R28, [R1+0x2a98] ;  /* 0x002a9800011c7983 */ /* 0x000f220000300800 */
[----:B------:R-:W-:-:S07]  /*1f540*/  IMAD.MOV.U32 R19, RZ, RZ, R29 ;  /* 0x000000ffff137224 */ /* 0x000fce00078e001d */
[-C--:B---3--:R-:W-:Y:S11]  /*1f550*/  HMMA.16816.F32 R20, R16, R10.reuse, R20 ;  /* 0x0000000a1014723c */ /* 0x088ff60000001814 */
[----:B------:R-:W-:Y:S11]  /*1f560*/  @!UPT UIADD3 URZ, URZ, URZ, URZ ;  /* 0x0000003f3f3ff290 */ /* 0x000ff6000fffe03f */
[----:B------:R-:W-:Y:S01]  /*1f570*/  @!UPT UIADD3 URZ, URZ, URZ, URZ ;  /* 0x0000003f3f3ff290 */ /* 0x000fe2000fffe03f */
[----:B------:R0:W-:Y:S02]  /*1f580*/  STL.64 [R1+0x60], R20 ;  /* 0x0000601401007387 */ /* 0x0001e40000100a00 */
[----:B0-----:R-:W-:Y:S01]  /*1f590*/  MOV R20, R9 ;  /* 0x0000000900147202 */ /* 0x001fe20000000f00 */
[----:B------:R-:W-:Y:S02]  /*1f5a0*/  IMAD.MOV.U32 R21, RZ, RZ, R8 ;  /* 0x000000ffff157224 */ /* 0x000fe400078e0008 */
[----:B--2---:R-:W-:Y:S01]  /*1f5b0*/  HMMA.16816.F32 R8, R12, R10, R24 ;  /* 0x0000000a0c08723c */ /* 0x004fe20000001818 */
[----:B------:R-:W2:Y:S04]  /*1f5c0*/  LDL.LU R24, [R1+0x90] ;  /* 0x0000900001187983 */ /* 0x000ea80000300800 */
[----:B----4-:R-:W-:Y:S11]  /*1f5d0*/  LDSM.16.MT88.4 R12, [R28+0x2080] ;  /* 0x002080001c0c783b */ /* 0x010ff60000004200 */
[----:B------:R-:W-:Y:S07]  /*1f5e0*/  @!UPT UIADD3 URZ, URZ, URZ, URZ ;  /* 0x0000003f3f3ff290 */ /* 0x000fee000fffe03f */
[----:B------:R-:W-:Y:S04]  /*1f5f0*/  STL.64 [R1], R8 ;  /* 0x0000000801007387 */ /* 0x000fe80000100a00 */
[----:B------:R-:W-:Y:S04]  /*1f600*/  STL.64 [R1+0x8], R10 ;  /* 0x0000080a01007387 */ /* 0x000fe80000100a00 */
[----:B------:R-:W0:Y:S04]  /*1f610*/  LDSM.16.MT88.4 R8, [R28+0x2000] ;  /* 0x002000001c08783b */ /* 0x000e280000004200 */
[----:B------:R-:W2:Y:S04]  /*1f620*/  LDL.LU R25, [R1+0x94] ;  /* 0x0000940001197983 */ /* 0x000ea80000300800 */
[----:B------:R-:W2:Y:S04]  /*1f630*/  LDL.LU R26, [R1+0x98] ;  /* 0x00009800011a7983 */ /* 0x000ea80000300800 */
[----:B------:R-:W2:Y:S04]  /*1f640*/  LDL.LU R27, [R1+0x9c] ;  /* 0x00009c00011b7983 */ /* 0x000ea80000300800 */
[----:B0-----:R0:W-:Y:S04]  /*1f650*/  STL.64 [R1+0x2a88], R10 ;  /* 0x002a880a01007387 */ /* 0x0011e80000100a00 */
[----:B------:R1:W-:Y:S01]  /*1f660*/  STL.64 [R1+0x2a80], R8 ;  /* 0x002a800801007387 */ /* 0x0003e20000100a00 */
[----:B0-----:R-:W-:Y:S01]  /*1f670*/  MOV R10, R2 ;  /* 0x00000002000a7202 */ /* 0x001fe20000000f00 */
[----:B------:R-:W-:-:S02]  /*1f680*/  IMAD.MOV.U32 R11, RZ, RZ, R3 ;  /* 0x000000ffff0b7224 */ /* 0x000fc400078e0003 */
[----:B-1----:R-:W3:Y:S04]  /*1f690*/  LDL.LU R8, [R1+0x50] ;  /* 0x0000500001087983 */ /* 0x002ee80000300800 */
[----:B------:R-:W3:Y:S04]  /*1f6a0*/  LDL.LU R9, [R1+0x54] ;  /* 0x0000540001097983 */ /* 0x000ee80000300800 */
[----:B------:R-:W4:Y:S04]  /*1f6b0*/  LDL.LU R2, [R1+0x2a94] ;  /* 0x002a940001027983 */ /* 0x000f280000300800 */
[----:B------:R-:W2:Y:S04]  /*1f6c0*/  LDL.LU R3, [R1+0x2a90] ;  /* 0x002a900001037983 */ /* 0x000ea80000300800 */
[----:B------:R-:W-:Y:S04]  /*1f6d0*/  STL.64 [R1+0x2a78], R14 ;  /* 0x002a780e01007387 */ /* 0x000fe80000100a00 */
[----:B------:R0:W-:Y:S04]  /*1f6e0*/  STL.64 [R1+0x2a70], R12 ;  /* 0x002a700c01007387 */ /* 0x0001e80000100a00 */
[----:B0-----:R-:W3:Y:S04]  /*1f6f0*/  LDL.LU R12, [R1+0xb0] ;  /* 0x0000b000010c7983 */ /* 0x001ee80000300800 */
[----:B------:R-:W3:Y:S04]  /*1f700*/  LDL.LU R13, [R1+0xb4] ;  /* 0x0000b400010d7983 */ /* 0x000ee80000300800 */
[----:B------:R-:W3:Y:S04]  /*1f710*/  LDL.LU R14, [R1+0xb8] ;  /* 0x0000b800010e7983 */ /* 0x000ee80000300800 */
[----:B------:R-:W3:Y:S04]  /*1f720*/  LDL.LU R15, [R1+0xbc] ;  /* 0x0000bc00010f7983 */ /* 0x000ee80000300800 */
[----:B------:R-:W-:Y:S04]  /*1f730*/  STL [R1+0x2a28], R28 ;  /* 0x002a281c01007387 */ /* 0x000fe80000100800 */
[----:B--2---:R-:W0:Y:S04]  /*1f740*/  LDSM.16.MT88.4 R16, [R3+0x2000] ;  /* 0x002000000310783b */ /* 0x004e280000004200 */
[----:B0-----:R-:W-:Y:S04]  /*1f750*/  STL.64 [R1+0x2a60], R18 ;  /* 0x002a601201007387 */ /* 0x001fe80000100a00 */
[----:B------:R0:W-:Y:S04]  /*1f760*/  STL.64 [R1+0x2a58], R16 ;  /* 0x002a581001007387 */ /* 0x0001e80000100a00 */
[----:B0-----:R-:W3:Y:S04]  /*1f770*/  LDL.LU R16, [R1+0xa0] ;  /* 0x0000a00001107983 */ /* 0x001ee80000300800 */
[----:B------:R-:W3:Y:S04]  /*1f780*/  LDL.LU R17, [R1+0xa4] ;  /* 0x0000a40001117983 */ /* 0x000ee80000300800 */
[----:B------:R-:W3:Y:S04]  /*1f790*/  LDL.LU R18, [R1+0xa8] ;  /* 0x0000a80001127983 */ /* 0x000ee80000300800 */
[----:B------:R-:W3:Y:S01]  /*1f7a0*/  LDL.LU R19, [R1+0xac] ;  /* 0x0000ac0001137983 */ /* 0x000ee20000300800 */
[----:B------:R-:W-:-:S02]  /*1f7b0*/  MOV R0, R22 ;  /* 0x0000001600007202 */ /* 0x000fc40000000f00 */
[----:B------:R-:W-:Y:S02]  /*1f7c0*/  MOV R29, R23 ;  /* 0x00000017001d7202 */ /* 0x000fe40000000f00 */
[----:B------:R-:W-:Y:S02]  /*1f7d0*/  MOV R22, R7 ;  /* 0x0000000700167202 */ /* 0x000fe40000000f00 */
[----:B------:R-:W-:Y:S01]  /*1f7e0*/  MOV R23, R6 ;  /* 0x0000000600177202 */ /* 0x000fe20000000f00 */
[----:B---3--:R-:W-:Y:S11]  /*1f7f0*/  HMMA.16816.F32 R8, R8, R4, R16 ;  /* 0x000000040808723c */ /* 0x008ff60000001810 */
[----:B------:R-:W-:Y:S11]  /*1f800*/  @!UPT UIADD3 URZ, URZ, URZ, URZ ;  /* 0x0000003f3f3ff290 */ /* 0x000ff6000fffe03f */
[----:B------:R-:W-:Y:S01]  /*1f810*/  @!UPT UIADD3 URZ, URZ, URZ, URZ ;  /* 0x0000003f3f3ff290 */ /* 0x000fe2000fffe03f */
[----:B------:R-:W-:Y:S01]  /*1f820*/  STL [R1+0xa4], R9 ;  /* 0x0000a40901007387 */ /* 0x000fe20000100800 */
[----:B------:R-:W-:-:S03]  /*1f830*/  MOV R7, R8 ;  /* 0x0000000800077202 */ /* 0x000fc60000000f00 */
[----:B------:R0:W-:Y:S04]  /*1f840*/  STL.64 [R1+0xa8], R10 ;  /* 0x0000a80a01007387 */ /* 0x0001e80000100a00 */
[----:B------:R-:W2:Y:S04]  /*1f850*/  LDL.LU R16, [R1+0x70] ;  /* 0x0000700001107983 */ /* 0x000ea80000300800 */
[----:B------:R-:W2:Y:S01]  /*1f860*/  LDL.LU R17, [R1+0x74] ;  /* 0x0000740001117983 */ /* 0x000ea20000300800 */
[----:B0-----:R-:W-:Y:S03]  /*1f870*/  HMMA.16816.F32 R8, R20, R4, R24 ;  /* 0x000000041408723c */ /* 0x001fe60000001818 */
[----:B------:R-:W0:Y:S04]  /*1f880*/  LDSM.16.MT88.4 R20, [R3+0x2080] ;  /* 0x002080000314783b */ /* 0x000e280000004200 */
[----:B----4-:R-:W1:Y:S04]  /*1f890*/  LDSM.16.MT88.4 R24, [R2+0x2000] ;  /* 0x002000000218783b */ /* 0x010e680000004200 */
[----:B------:R-:W2:Y:S04]  /*1f8a0*/  LDL.LU R18, [R1+0x78] ;  /* 0x0000780001127983 */ /* 0x000ea80000300800 */
[----:B------:R-:W2:Y:S04]  /*1f8b0*/  LDL.LU R19, [R1+0x7c] ;  /* 0x00007c0001137983 */ /* 0x000ea80000300800 */
[----:B------:R-:W-:Y:S04]  /*1f8c0*/  STL [R1+0x2a18], R7 ;  /* 0x002a180701007387 */ /* 0x000fe80000100800 */
[----:B------:R-:W-:Y:S01]  /*1f8d0*/  STL.64 [R1+0x80], R8 ;  /* 0x0000800801007387 */ /* 0x000fe20000100a00 */
[----:B------:R-:W-:-:S03]  /*1f8e0*/  MOV R6, R11 ;  /* 0x0000000b00067202 */ /* 0x000fc60000000f00 */
[----:B------:R-:W-:Y:S04]  /*1f8f0*/  STL [R1+0x88], R10 ;  /* 0x0000880a01007387 */ /* 0x000fe80000100800 */
[----:B------:R-:W3:Y:S04]  /*1f900*/  LDSM.16.MT88.4 R8, [R2+0x2080] ;  /* 0x002080000208783b */ /* 0x000ee80000004200 */
[----:B------:R-:W-:Y:S04]  /*1f910*/  STL [R1+0x2a1c], R6 ;  /* 0x002a1c0601007387 */ /* 0x000fe80000100800 */
[----:B0-----:R-:W-:Y:S04]  /*1f920*/  STL.64 [R1+0x2a50], R22 ;  /* 0x002a501601007387 */ /* 0x001fe80000100a00 */
[----:B------:R0:W-:Y:S04]  /*1f930*/  STL.64 [R1+0x2a48], R20 ;  /* 0x002a481401007387 */ /* 0x0001e80000100a00 */
[----:B0-----:R-:W4:Y:S04]  /*1f940*/  LDL.LU R20, [R1+0x30] ;  /* 0x0000300001147983 */ /* 0x001f280000300800 */
[----:B------:R-:W4:Y:S04]  /*1f950*/  LDL.LU R21, [R1+0x34] ;  /* 0x0000340001157983 */ /* 0x000f280000300800 */
[----:B------:R-:W4:Y:S04]  /*1f960*/  LDL.LU R22, [R1+0x38] ;  /* 0x0000380001167983 */ /* 0x000f280000300800 */
[----:B------:R-:W4:Y:S04]  /*1f970*/  LDL.LU R23, [R1+0x3c] ;  /* 0x00003c0001177983 */ /* 0x000f280000300800 */
[----:B------:R-:W-:Y:S04]  /*1f980*/  STL [R1+0x2a20], R3 ;  /* 0x002a200301007387 */ /* 0x000fe80000100800 */
[----:B-1----:R-:W-:Y:S04]  /*1f990*/  STL.64 [R1+0x2a40], R26 ;  /* 0x002a401a01007387 */ /* 0x002fe80000100a00 */
[----:B------:R0:W-:Y:S04]  /*1f9a0*/  STL.64 [R1+0x2a38], R24 ;  /* 0x002a381801007387 */ /* 0x0001e80000100a00 */
[----:B0-----:R-:W2:Y:S04]  /*1f9b0*/  LDL.LU R24, [R1+0x20] ;  /* 0x0000200001187983 */ /* 0x001ea80000300800 */
[----:B------:R-:W2:Y:S04]  /*1f9c0*/  LDL.LU R25, [R1+0x24] ;  /* 0x0000240001197983 */ /* 0x000ea80000300800 */
[----:B------:R-:W2:Y:S04]  /*1f9d0*/  LDL.LU R26, [R1+0x28] ;  /* 0x00002800011a7983 */ /* 0x000ea80000300800 */
[----:B------:R-:W2:Y:S04]  /*1f9e0*/  LDL.LU R27, [R1+0x2c] ;  /* 0x00002c00011b7983 */ /* 0x000ea80000300800 */
[----:B---3--:R-:W-:Y:S04]  /*1f9f0*/  STL.64 [R1+0x10], R8 ;  /* 0x0000100801007387 */ /* 0x008fe80000100a00 */
[----:B------:R0:W-:Y:S04]  /*1fa00*/  STL.64 [R1+0x18], R10 ;  /* 0x0000180a01007387 */ /* 0x0001e80000100a00 */
[----:B0-----:R-:W3:Y:S04]  /*1fa10*/  LDL.LU.64 R10, [R1+0x2a88] ;  /* 0x002a8800010a7983 */ /* 0x001ee80000300a00 */
[----:B------:R-:W3:Y:S04]  /*1fa20*/  LDL.LU.64 R8, [R1+0x2a80] ;  /* 0x002a800001087983 */ /* 0x000ee80000300a00 */
[----:B------:R-:W-:Y:S01]  /*1fa30*/  STL [R1+0x2a24], R2 ;  /* 0x002a240201007387 */ /* 0x000fe20000100800 */
[-C--:B---3--:R-:W-:Y:S03]  /*1fa40*/  HMMA.16816.F32 R8, R8, R4.reuse, R12 ;  /* 0x000000040808723c */ /* 0x088fe6000000180c */
[----:B------:R-:W2:Y:S04]  /*1fa50*/  LDL.LU.64 R14, [R1+0x2a78] ;  /* 0x002a7800010e7983 */ /* 0x000ea80000300a00 */
[----:B------:R-:W2:Y:S11]  /*1fa60*/  LDL.LU.64 R12, [R1+0x2a70] ;  /* 0x002a7000010c7983 */ /* 0x000eb60000300a00 */
[----:B------:R-:W-:Y:S05]  /*1fa70*/  @!UPT UIADD3 URZ, URZ, URZ, URZ ;  /* 0x0000003f3f3ff290 */ /* 0x000fea000fffe03f */
[----:B------:R0:W-:Y:S01]  /*1fa80*/  STL [R1+0x90], R8 ;  /* 0x0000900801007387 */ /* 0x0001e20000100800 */
[----:B------:R-:W-:Y:S01]  /*1fa90*/  MOV R7, R11 ;  /* 0x0000000b00077202 */ /* 0x000fe20000000f00 */
[----:B------:R-:W-:Y:S01]  /*1faa0*/  IMAD.MOV.U32 R6, RZ, RZ, R10 ;  /* 0x000000ffff067224 */ /* 0x000fe200078e000a */
[----:B------:R-:W-:Y:S02]  /*1fab0*/  MOV R3, R9 ;  /* 0x0000000900037202 */ /* 0x000fe40000000f00 */
[----:B------:R-:W-:Y:S01]  /*1fac0*/  MOV R10, R0 ;  /* 0x00000000000a7202 */ /* 0x000fe20000000f00 */
[----:B0-----:R-:W3:Y:S04]  /*1fad0*/  LDL.LU R8, [R1+0x60] ;  /* 0x0000600001087983 */ /* 0x001ee80000300800 */
[----:B------:R-:W3:Y:S04]  /*1fae0*/  LDL.LU R9, [R1+0x64] ;  /* 0x0000640001097983 */ /* 0x000ee80000300800 */
[----:B------:R-:W3:Y:S04]  /*1faf0*/  LDL.LU R0, [R1+0x2a68] ;  /* 0x002a680001007983 */ /* 0x000ee80000300800 */
[----:B------:R-:W-:Y:S04]  /*1fb00*/  STL [R1+0x2a34], R7 ;  /* 0x002a340701007387 */ /* 0x000fe80000100800 */
[----:B------:R-:W-:Y:S04]  /*1fb10*/  STL [R1+0x2a30], R6 ;  /* 0x002a300601007387 */ /* 0x000fe80000100800 */
[----:B------:R-:W-:Y:S01]  /*1fb20*/  STL [R1+0x2a2c], R3 ;  /* 0x002a2c0301007387 */ /* 0x000fe20000100800 */
[----:B--2---:R-:W-:Y:S03]  /*1fb30*/  HMMA.16816.F32 R12, R12, R4, R16 ;  /* 0x000000040c0c723c */ /* 0x004fe60000001810 */
[----:B------:R-:W4:Y:S04]  /*1fb40*/  LDL.LU.64 R18, [R1+0x2a60] ;  /* 0x002a600001127983 */ /* 0x000f280000300a00 */
[----:B------:R-:W4:Y:S11]  /*1fb50*/  LDL.LU.64 R16, [R1+0x2a58] ;  /* 0x002a580001107983 */ /* 0x000f360000300a00 */
[----:B------:R-:W-:Y:S05]  /*1fb60*/  @!UPT UIADD3 URZ, URZ, URZ, URZ ;  /* 0x0000003f3f3ff290 */ /* 0x000fea000fffe03f */
[----:B------:R-:W-:Y:S01]  /*1fb70*/  STL.64 [R1+0x70], R12 ;  /* 0x0000700c01007387 */ /* 0x000fe20000100a00 */
[----:B------:R-:W-:-:S03]  /*1fb80*/  IMAD.MOV.U32 R2, RZ, RZ, R15 ;  /* 0x000000ffff027224 */ /* 0x000fc600078e000f */
[----:B------:R4:W-:Y:S02]  /*1fb90*/  STL [R1+0x78], R14 ;  /* 0x0000780e01007387 */ /* 0x0009e40000100800 */
[----:B----4-:R-:W-:Y:S02]  /*1fba0*/  HMMA.16816.F32 R12, R16, R4, R20 ;  /* 0x00000004100c723c */ /* 0x010fe40000001814 */
[----:B---3--:R-:W0:Y:S04]  /*1fbb0*/  LDSM.16.MT88.4 R16, [R0+0x3000] ;  /* 0x003000000010783b */ /* 0x008e280000004200 */
[----:B------:R-:W1:Y:S11]  /*1fbc0*/  LDSM.16.MT88.4 R20, [R0+0x3080] ;  /* 0x003080000014783b */ /* 0x000e760000004200 */
[----:B------:R-:W-:Y:S07]  /*1fbd0*/  @!UPT UIADD3 URZ, URZ, URZ, URZ ;  /* 0x0000003f3f3ff290 */ /* 0x000fee000fffe03f */
[----:B------:R-:W-:Y:S01]  /*1fbe0*/  MOV R3, R14 ;  /* 0x0000000e00037202 */ /* 0x000fe20000000f00 */
[----:B------:R-:W-:Y:S01]  /*1fbf0*/  IMAD.MOV.U32 R28, RZ, RZ, R15 ;  /* 0x000000ffff1c7224 */ /* 0x000fe200078e000f */
[----:B------:R-:W-:Y:S02]  /*1fc00*/  MOV R7, R12 ;  /* 0x0000000c00077202 */ /* 0x000fe40000000f00 */
[----:B------:R-:W-:Y:S02]  /*1fc10*/  MOV R6, R13 ;  /* 0x0000000d00067202 */ /* 0x000fe40000000f00 */
[----:B0-----:R-:W-:Y:S01]  /*1fc20*/  MOV R15, R16 ;  /* 0x00000010000f7202 */ /* 0x001fe20000000f00 */
[----:B------:R-:W-:Y:S01]  /*1fc30*/  IMAD.MOV.U32 R12, RZ, RZ, R19 ;  /* 0x000000ffff0c7224 */ /* 0x000fe200078e0013 */
[----:B------:R-:W-:Y:S02]  /*1fc40*/  MOV R14, R17 ;  /* 0x00000011000e7202 */ /* 0x000fe40000000f00 */
[----:B------:R-:W-:Y:S01]  /*1fc50*/  MOV R13, R18 ;  /* 0x00000012000d7202 */ /* 0x000fe20000000f00 */
[----:B-1----:R-:W-:Y:S01]  /*1fc60*/  IMAD.MOV.U32 R16, RZ, RZ, R23 ;  /* 0x000000ffff107224 */ /* 0x002fe200078e0017 */
[----:B------:R-:W-:-:S02]  /*1fc70*/  MOV R17, R22 ;  /* 0x0000001600117202 */ /* 0x000fc40000000f00 */
[----:B------:R-:W-:Y:S01]  /*1fc80*/  MOV R19, R20 ;  /* 0x0000001400137202 */ /* 0x000fe20000000f00 */
[----:B------:R-:W2:Y:S01]  /*1fc90*/  LDL.LU.64 R22, [R1+0x2a50] ;  /* 0x002a500001167983 */ /* 0x000ea20000300a00 */
[----:B------:R-:W-:-:S03]  /*1fca0*/  MOV R18, R21 ;  /* 0x0000001500127202 */ /* 0x000fc60000000f00 */
[----:B------:R-:W2:Y:S01]  /*1fcb0*/  LDL.LU.64 R20, [R1+0x2a48] ;  /* 0x002a480001147983 */ /* 0x000ea20000300a00 */
[----:B------:R-:W-:Y:S01]  /*1fcc0*/  MOV R11, R29 ;  /* 0x0000001d000b7202 */ /* 0x000fe20000000f00 */
[----:B--2---:R-:W-:Y:S02]  /*1fcd0*/  HMMA.16816.F32 R20, R20, R4, R24 ;  /* 0x000000041414723c */ /* 0x004fe40000001818 */
[----:B------:R-:W2:Y:S04]  /*1fce0*/  LDL.LU.64 R26, [R1+0x2a40] ;  /* 0x002a4000011a7983 */ /* 0x000ea80000300a00 */
[----:B------:R-:W2:Y:S11]  /*1fcf0*/  LDL.LU.64 R24, [R1+0x2a38] ;  /* 0x002a380001187983 */ /* 0x000eb60000300a00 */
[----:B------:R-:W-:Y:S06]  /*1fd00*/  @!UPT UIADD3 URZ, URZ, URZ, URZ ;  /* 0x0000003f3f3ff290 */ /* 0x000fec000fffe03f */
[----:B------:R0:W-:Y:S01]  /*1fd10*/  STL.64 [R1+0x20], R20 ;  /* 0x0000201401007387 */ /* 0x0001e20000100a00 */
[----:B------:R-:W-:-:S03]  /*1fd20*/  MOV R29, R23 ;  /* 0x00000017001d7202 */ /* 0x000fc60000000f00 */
[----:B------:R1:W-:Y:S04]  /*1fd30*/  STL [R1+0x28], R22 ;  /* 0x0000281601007387 */ /* 0x0003e80000100800 */
[----:B0-----:R-:W3:Y:S04]  /*1fd40*/  LDL.LU R20, [R1+0x10] ;  /* 0x0000100001147983 */ /* 0x001ee80000300800 */
[----:B------:R-:W3:Y:S04]  /*1fd50*/  LDL.LU R21, [R1+0x14] ;  /* 0x0000140001157983 */ /* 0x000ee80000300800 */
[----:B-1----:R-:W3:Y:S04]  /*1fd60*/  LDL.LU R22, [R1+0x18] ;  /* 0x0000180001167983 */ /* 0x002ee80000300800 */
[----:B------:R-:W3:Y:S01]  /*1fd70*/  LDL.LU R23, [R1+0x1c] ;  /* 0x00001c0001177983 */ /* 0x000ee20000300800 */
[----:B--2---:R-:W-:Y:S03]  /*1fd80*/  HMMA.16816.F32 R8, R24, R4, R8 ;  /* 0x000000041808723c */ /* 0x004fe60000001808 */
[----:B------:R-:W3:Y:S04]  /*1fd90*/  LDL.LU R24, [R1] ;  /* 0x0000000001187983 */ /* 0x000ee80000300800 */
[----:B------:R-:W3:Y:S04]  /*1fda0*/  LDL.LU R25, [R1+0x4] ;  /* 0x0000040001197983 */ /* 0x000ee80000300800 */
[----:B------:R-:W3:Y:S04]  /*1fdb0*/  LDL.LU R26, [R1+0x8] ;  /* 0x00000800011a7983 */ /* 0x000ee80000300800 */
[----:B------:R-:W3:Y:S08]  /*1fdc0*/  LDL.LU R27, [R1+0xc] ;  /* 0x00000c00011b7983 */ /* 0x000ef00000300800 */
[----:B------:R0:W-:Y:S04]  /*1fdd0*/  STL.64 [R1+0x2998], R10 ;  /* 0x0029980a01007387 */ /* 0x0001e80000100a00 */
[----:B------:R1:W-:Y:S01]  /*1fde0*/  STL.64 [R1+0x2990], R8 ;  /* 0x0029900801007387 */ /* 0x0003e20000100a00 */
[----:B0-----:R-:W-:Y:S01]  /*1fdf0*/  IMAD.MOV.U32 R10, RZ, RZ, R3 ;  /* 0x000000ffff0a7224 */ /* 0x001fe200078e0003 */
[----:B------:R-:W-:-:S02]  /*1fe00*/  MOV R11, R28 ;  /* 0x0000001c000b7202 */ /* 0x000fc40000000f00 */
[----:B-1----:R-:W-:Y:S02]  /*1fe10*/  MOV R8, R7 ;  /* 0x0000000700087202 */ /* 0x002fe40000000f00 */
[----:B------:R-:W2:Y:S01]  /*1fe20*/  LDL.LU R7, [R1+0x2a34] ;  /* 0x002a340001077983 */ /* 0x000ea20000300800 */
[----:B------:R-:W-:-:S03]  /*1fe30*/  MOV R9, R6 ;  /* 0x0000000600097202 */ /* 0x000fc60000000f00 */
[----:B------:R-:W4:Y:S04]  /*1fe40*/  LDL.LU R6, [R1+0x2a30] ;  /* 0x002a300001067983 */ /* 0x000f280000300800 */
[----:B------:R-:W2:Y:S04]  /*1fe50*/  LDL.LU R3, [R1+0x2a2c] ;  /* 0x002a2c0001037983 */ /* 0x000ea80000300800 */
[----:B------:R-:W2:Y:S04]  /*1fe60*/  LDL.LU R28, [R1+0x2a28] ;  /* 0x002a2800011c7983 */ /* 0x000ea80000300800 */
[----:B------:R-:W-:Y:S04]  /*1fe70*/  STL.64 [R1+0x29a8], R10 ;  /* 0x0029a80a01007387 */ /* 0x000fe80000100a00 */
[----:B------:R0:W-:Y:S04]  /*1fe80*/  STL.64 [R1+0x29a0], R8 ;  /* 0x0029a00801007387 */ /* 0x0001e80000100a00 */
[----:B0-----:R-:W2:Y:S04]  /*1fe90*/  LDL.LU R8, [R1+0x70] ;  /* 0x0000700001087983 */ /* 0x001ea80000300800 */
[----:B------:R-:W2:Y:S04]  /*1fea0*/  LDL.LU R9, [R1+0x74] ;  /* 0x0000740001097983 */ /* 0x000ea80000300800 */
[----:B------:R-:W2:Y:S01]  /*1feb0*/  LDL.LU R10, [R1+0x78] ;  /* 0x00007800010a7983 */ /* 0x000ea20000300800 */
[----:B------:R-:W-:-:S03]  /*1fec0*/  MOV R11, R2 ;  /* 0x00000002000b7202 */ /* 0x000fc60000000f00 */
[----:B------:R-:W4:Y:S01]  /*1fed0*/  LDL.LU R2, [R1+0x2a24] ;  /* 0x002a240001027983 */ /* 0x000f220000300800 */
[----:B---3--:R-:W-:Y:S03]  /*1fee0*/  HMMA.16816.F32 R20, R20, R4, R24 ;  /* 0x000000041414723c */ /* 0x008fe60000001818 */
[----:B--2---:R-:W-:Y:S04]  /*1fef0*/  STL.64 [R1+0x29b8], R10 ;  /* 0x0029b80a01007387 */ /* 0x004fe80000100a00 */
[----:B------:R-:W-:Y:S04]  /*1ff00*/  STL.64 [R1+0x29b0], R8 ;  /* 0x0029b00801007387 */ /* 0x000fe80000100a00 */
[----:B------:R-:W0:Y:S04]  /*1ff10*/  LDSM.16.MT88.4 R8, [R28+0x3000] ;  /* 0x003000001c08783b */ /* 0x000e280000004200 */
[----:B----4-:R-:W-:Y:S04]  /*1ff20*/  LDSM.16.MT88.4 R24, [R2+0x3000] ;  /* 0x003000000218783b */ /* 0x010fe80000004200 */
[----:B0-----:R0:W-:Y:S04]  /*1ff30*/  STL.64 [R1+0x29d8], R10 ;  /* 0x0029d80a01007387 */ /* 0x0011e80000100a00 */
[----:B------:R-:W-:Y:S04]  /*1ff40*/  STL.64 [R1+0x60], R20 ;  /* 0x0000601401007387 */ /* 0x000fe80000100a00 */
[----:B------:R-:W-:Y:S04]  /*1ff50*/  STL.64 [R1+0x68], R22 ;  /* 0x0000681601007387 */ /* 0x000fe80000100a00 */
[----:B------:R1:W-:Y:S01]  /*1ff60*/  STL.64 [R1+0x29d0], R8 ;  /* 0x0029d00801007387 */ /* 0x0003e20000100a00 */
[----:B0-----:R-:W-:-:S02]  /*1ff70*/  MOV R10, R17 ;  /* 0x00000011000a7202 */ /* 0x001fc40000000f00 */
[----:B------:R-:W-:-:S05]  /*1ff80*/  MOV R11, R16 ;  /* 0x00000010000b7202 */ /* 0x000fca0000000f00 */
[----:B------:R0:W-:Y:S01]  /*1ff90*/  STL.64 [R1+0x29f8], R10 ;  /* 0x0029f80a01007387 */ /* 0x0001e20000100a00 */
[----:B-1----:R-:W-:Y:S01]  /*1ffa0*/  MOV R8, R19 ;  /* 0x0000001300087202 */ /* 0x002fe20000000f00 */
[----:B------:R-:W-:-:S05]  /*1ffb0*/  IMAD.MOV.U32 R9, RZ, RZ, R18 ;  /* 0x000000ffff097224 */ /* 0x000fca00078e0012 */
[----:B------:R1:W-:Y:S01]  /*1ffc0*/  STL.64 [R1+0x29f0], R8 ;  /* 0x0029f00801007387 */ /* 0x0003e20000100a00 */
[----:B0-----:R-:W-:Y:S02]  /*1ffd0*/  MOV R10, R13 ;  /* 0x0000000d000a7202 */ /* 0x001fe40000000f00 */
[----:B------:R-:W-:Y:S02]  /*1ffe0*/  MOV R11, R12 ;  /* 0x0000000c000b7202 */ /* 0x000fe40000000f00 */
[----:B-1----:R-:W-:Y:S01]  /*1fff0*/  MOV R8, R15 ;  /* 0x0000000f00087202 */ /* 0x002fe20000000f00 */
[----:B------:R-:W-:Y:S02]  /*20000*/  IMAD.MOV.U32 R9, RZ, RZ, R14 ;  /* 0x000000ffff097224 */ /* 0x000fe400078e000e */
[----:B------:R-:W0:Y:S04]  /*20010*/  LDSM.16.MT88.4 R12, [R28+0x3080] ;  /* 0x003080001c0c783b */ /* 0x000e280000004200 */
[----:B0-----:R-:W-:Y:S04]  /*20020*/  STL.64 [R1+0x29c8], R14 ;  /* 0x0029c80e01007387 */ /* 0x001fe80000100a00 */
[----:B------:R0:W-:Y:S04]  /*20030*/  STL.64 [R1+0x29c0], R12 ;  /* 0x0029c00c01007387 */ /* 0x0001e80000100a00 */
[----:B0-----:R-:W2:Y:S01]  /*20040*/  LDL.LU R12, [R1+0x90] ;  /* 0x00009000010c7983 */ /* 0x001ea20000300800 */
[----:B------:R-:W-:Y:S01]  /*20050*/  IMAD.MOV.U32 R14, RZ, RZ, R6 ;  /* 0x000000ffff0e7224 */ /* 0x000fe200078e0006 */
[----:B------:R-:W-:-:S02]  /*20060*/  MOV R15, R7 ;  /* 0x00000007000f7202 */ /* 0x000fc40000000f00 */
[----:B------:R-:W-:Y:S02]  /*20070*/  MOV R13, R3 ;  /* 0x00000003000d7202 */ /* 0x000fe40000000f00 */
[----:B------:R-:W3:Y:S04]  /*20080*/  LDL.LU R3, [R1+0x2a20] ;  /* 0x002a200001037983 */ /* 0x000ee80000300800 */
[----:B------:R-:W4:Y:S04]  /*20090*/  LDL.LU R6, [R1+0x2a1c] ;  /* 0x002a1c0001067983 */ /* 0x000f280000300800 */
[----:B------:R-:W4:Y:S04]  /*200a0*/  LDL.LU R7, [R1+0x2a18] ;  /* 0x002a180001077983 */ /* 0x000f280000300800 */
[----:B------:R-:W-:Y:S04]  /*200b0*/  STL.64 [R1+0x29e8], R14 ;  /* 0x0029e80e01007387 */ /* 0x000fe80000100a00 */
[----:B--2---:R0:W-:Y:S04]  /*200c0*/  STL.64 [R1+0x29e0], R12 ;  /* 0x0029e00c01007387 */ /* 0x0041e80000100a00 */
[----:B---3--:R-:W-:Y:S04]  /*200d0*/  LDSM.16.MT88.4 R16, [R3+0x3000] ;  /* 0x003000000310783b */ /* 0x008fe80000004200 */
[----:B------:R-:W-:Y:S04]  /*200e0*/  LDSM.16.MT88.4 R20, [R3+0x3080] ;  /* 0x003080000314783b */ /* 0x000fe80000004200 */
[----:B0-----:R-:W2:Y:S04]  /*200f0*/  LDL.LU R12, [R1+0x80] ;  /* 0x00008000010c7983 */ /* 0x001ea80000300800 */
[----:B------:R-:W2:Y:S04]  /*20100*/  LDL.LU R13, [R1+0x84] ;  /* 0x00008400010d7983 */ /* 0x000ea80000300800 */
[----:B------:R-:W3:Y:S01]  /*20110*/  LDL.LU R14, [R1+0x88] ;  /* 0x00008800010e7983 */ /* 0x000ee20000300800 */
[----:B----4-:R-:W-:-:S03]  /*20120*/  MOV R15, R6 ;  /* 0x00000006000f7202 */ /* 0x010fc60000000f00 */
[----:B------:R-:W4:Y:S04]  /*20130*/  LDL.LU R6, [R1+0x2a14] ;  /* 0x002a140001067983 */ /* 0x000f280000300800 */
[----:B---3--:R-:W-:Y:S04]  /*20140*/  STL.64 [R1+0x2a08], R14 ;  /* 0x002a080e01007387 */ /* 0x008fe80000100a00 */
[----:B--2---:R0:W-:Y:S02]  /*20150*/  STL.64 [R1+0x2a00], R12 ;  /* 0x002a000c01007387 */ /* 0x0041e40000100a00 */
[----:B0-----:R-:W-:-:S02]  /*20160*/  MOV R12, R7 ;  /* 0x00000007000c7202 */ /* 0x001fc40000000f00 */
[----:B------:R-:W4:Y:S04]  /*20170*/  LDL.LU R7, [R1+0x2a10] ;  /* 0x002a100001077983 */ /* 0x000f280000300800 */
[----:B------:R-:W4:Y:S04]  /*20180*/  LDL.LU R13, [R1+0xa4] ;  /* 0x0000a400010d7983 */ /* 0x000f280000300800 */
[----:B------:R-:W4:Y:S04]  /*20190*/  LDL.LU R14, [R1+0xa8] ;  /* 0x0000a800010e7983 */ /* 0x000f280000300800 */
[----:B------:R-:W4:Y:S04]  /*201a0*/  LDL.LU R15, [R1+0xac] ;  /* 0x0000ac00010f7983 */ /* 0x000f280000300800 */
[----:B------:R-:W-:Y:S04]  /*201b0*/  STL [R1+0x2988], R28 ;  /* 0x0029881c01007387 */ /* 0x000fe80000100800 */
[----:B------:R-:W-:Y:S01]  /*201c0*/  STL [R1+0x2980], R3 ;  /* 0x0029800301007387 */ /* 0x000fe20000100800 */
[-C--:B----4-:R-:W-:Y:S03]  /*201d0*/  HMMA.16816.F32 R8, R8, R6.reuse, R12 ;  /* 0x000000060808723c */ /* 0x090fe6000000180c */
[----:B------:R-:W2:Y:S04]  /*201e0*/  LDL.LU.64 R14, [R1+0x2a08] ;  /* 0x002a0800010e7983 */ /* 0x000ea80000300a00 */
[----:B------:R-:W2:Y:S11]  /*201f0*/  LDL.LU.64 R12, [R1+0x2a00] ;  /* 0x002a0000010c7983 */ /* 0x000eb60000300a00 */
[----:B------:R-:W-:Y:S05]  /*20200*/  @!UPT UIADD3 URZ, URZ, URZ, URZ ;  /* 0x0000003f3f3ff290 */ /* 0x000fea000fffe03f */
[----:B------:R-:W-:Y:S04]  /*20210*/  STL.64 [R1+0xb0], R8 ;  /* 0x0000b00801007387 */ /* 0x000fe80000100a00 */
[----:B------:R0:W-:Y:S04]  /*20220*/  STL.64 [R1+0xb8], R10 ;  /* 0x0000b80a01007387 */ /* 0x0001e80000100a00 */
[----:B0-----:R-:W2:Y:S04]  /*20230*/  LDL.LU.64 R10, [R1+0x29f8] ;  /* 0x0029f800010a7983 */ /* 0x001ea80000300a00 */
[----:B------:R-:W2:Y:S02]  /*20240*/  LDL.LU.64 R8, [R1+0x29f0] ;  /* 0x0029f00001087983 */ /* 0x000ea40000300a00 */
[----:B--2---:R-:W-:Y:S02]  /*20250*/  HMMA.16816.F32 R8, R8, R6, R12 ;  /* 0x000000060808723c */ /* 0x004fe4000000180c */
[----:B------:R-:W2:Y:S04]  /*20260*/  LDL.LU.64 R14, [R1+0x29e8] ;  /* 0x0029e800010e7983 */ /* 0x000ea80000300a00 */
[----:B------:R-:W2:Y:S11]  /*20270*/  LDL.LU.64 R12, [R1+0x29e0] ;  /* 0x0029e000010c7983 */ /* 0x000eb60000300a00 */
[----:B------:R-:W-:Y:S06]  /*20280*/  @!UPT UIADD3 URZ, URZ, URZ, URZ ;  /* 0x0000003f3f3ff290 */ /* 0x000fec000fffe03f */
[----:B------:R-:W-:Y:S01]  /*20290*/  STL [R1+0x80], R8 ;  /* 0x0000800801007387 */ /* 0x000fe20000100800 */
[----:B------:R-:W-:-:S03]  /*202a0*/  IMAD.MOV.U32 R3, RZ, RZ, R9 ;  /* 0x000000ffff037224 */ /* 0x000fc600078e0009 */
[----:B------:R-:W-:Y:S04]  /*202b0*/  STL.64 [R1+0x88], R10 ;  /* 0x0000880a01007387 */ /* 0x000fe80000100a00 */
[----:B------:R-:W0:Y:S04]  /*202c0*/  LDSM.16.MT88.4 R8, [R2+0x3080] ;  /* 0x003080000208783b */ /* 0x000e280000004200 */
[----:B------:R-:W-:Y:S04]  /*202d0*/  STL [R1+0x2984], R3 ;  /* 0x0029840301007387 */ /* 0x000fe80000100800 */
[----:B0-----:R-:W-:Y:S01]  /*202e0*/  STL.64 [R1+0x10], R8 ;  /* 0x0000100801007387 */ /* 0x001fe20000100a00 */
[----:B------:R-:W-:-:S03]  /*202f0*/  MOV R28, R10 ;  /* 0x0000000a001c7202 */ /* 0x000fc60000000f00 */
[----:B------:R0:W-:Y:S04]  /*20300*/  STL [R1+0x1c], R11 ;  /* 0x00001c0b01007387 */ /* 0x0001e80000100800 */
[----:B0-----:R-:W2:Y:S04]  /*20310*/  LDL.LU.64 R10, [R1+0x29d8] ;  /* 0x0029d800010a7983 */ /* 0x001ea80000300a00 */
[----:B------:R-:W2:Y:S04]  /*20320*/  LDL.LU.64 R8, [R1+0x29d0] ;  /* 0x0029d00001087983 */ /* 0x000ea80000300a00 */
[----:B------:R0:W-:Y:S01]  /*20330*/  STL [R1+0x2948], R2 ;  /* 0x0029480201007387 */ /* 0x0001e20000100800 */
[----:B--2---:R-:W-:Y:S03]  /*20340*/  HMMA.16816.F32 R8, R8, R6, R12 ;  /* 0x000000060808723c */ /* 0x004fe6000000180c */
[----:B------:R-:W2:Y:S04]  /*20350*/  LDL.LU.64 R14, [R1+0x29c8] ;  /* 0x0029c800010e7983 */ /* 0x000ea80000300a00 */
[----:B------:R-:W2:Y:S11]  /*20360*/  LDL.LU.64 R12, [R1+0x29c0] ;  /* 0x0029c000010c7983 */ /* 0x000eb60000300a00 */
[----:B------:R-:W-:Y:S05]  /*20370*/  @!UPT UIADD3 URZ, URZ, URZ, URZ ;  /* 0x0000003f3f3ff290 */ /* 0x000fea000fffe03f */
[----:B------:R-:W-:Y:S01]  /*20380*/  STL.64 [R1+0x90], R8 ;  /* 0x0000900801007387 */ /* 0x000fe20000100a00 */
[----:B0-----:R-:W-:-:S03]  /*20390*/  MOV R2, R11 ;  /* 0x0000000b00027202 */ /* 0x001fc60000000f00 */
[----:B------:R0:W-:Y:S04]  /*203a0*/  STL [R1+0x98], R10 ;  /* 0x0000980a01007387 */ /* 0x0001e80000100800 */
[----:B0-----:R-:W2:Y:S04]  /*203b0*/  LDL.LU.64 R10, [R1+0x29b8] ;  /* 0x0029b800010a7983 */ /* 0x001ea80000300a00 */
[----:B------:R-:W2:Y:S02]  /*203c0*/  LDL.LU.64 R8, [R1+0x29b0] ;  /* 0x0029b00001087983 */ /* 0x000ea40000300a00 */
[-C--:B--2---:R-:W-:Y:S02]  /*203d0*/  HMMA.16816.F32 R12, R12, R6.reuse, R8 ;  /* 0x000000060c0c723c */ /* 0x084fe40000001808 */
[----:B------:R-:W2:Y:S04]  /*203e0*/  LDL.LU.64 R10, [R1+0x29a8] ;  /* 0x0029a800010a7983 */ /* 0x000ea80000300a00 */
[----:B------:R-:W2:Y:S11]  /*203f0*/  LDL.LU.64 R8, [R1+0x29a0] ;  /* 0x0029a00001087983 */ /* 0x000eb60000300a00 */
[----:B------:R-:W-:Y:S06]  /*20400*/  @!UPT UIADD3 URZ, URZ, URZ, URZ ;  /* 0x0000003f3f3ff290 */ /* 0x000fec000fffe03f */
[----:B------:R0:W-:Y:S01]  /*20410*/  STL [R1+0x8], R14 ;  /* 0x0000080e01007387 */ /* 0x0001e20000100800 */
[----:B------:R-:W-:Y:S01]  /*20420*/  MOV R4, R12 ;  /* 0x0000000c00047202 */ /* 0x000fe20000000f00 */
[----:B------:R-:W-:Y:S02]  /*20430*/  IMAD.MOV.U32 R5, RZ, RZ, R13 ;  /* 0x000000ffff057224 */ /* 0x000fe400078e000d */
[----:B------:R-:W3:Y:S04]  /*20440*/  LDL.LU R12, [R1+0x20] ;  /* 0x00002000010c7983 */ /* 0x000ee80000300800 */
[----:B------:R-:W3:Y:S04]  /*20450*/  LDL.LU R13, [R1+0x24] ;  /* 0x00002400010d7983 */ /* 0x000ee80000300800 */
[----:B0-----:R-:W3:Y:S01]  /*20460*/  LDL.LU R14, [R1+0x28] ;  /* 0x00002800010e7983 */ /* 0x001ee20000300800 */
[----:B--2---:R-:W-:Y:S03]  /*20470*/  HMMA.16816.F32 R16, R16, R6, R8 ;  /* 0x000000061010723c */ /* 0x004fe60000001808 */
[----:B------:R-:W2:Y:S04]  /*20480*/  LDL.LU.64 R10, [R1+0x2998] ;  /* 0x00299800010a7983 */ /* 0x000ea80000300a00 */
[----:B------:R-:W2:Y:S01]  /*20490*/  LDL.LU.64 R8, [R1+0x2990] ;  /* 0x0029900001087983 */ /* 0x000ea20000300a00 */
[----:B------:R-:W-:-:S02]  /*204a0*/  MOV R3, R15 ;  /* 0x0000000f00037202 */ /* 0x000fc40000000f00 */
[----:B------:R-:W-:-:S07]  /*204b0*/  MOV R15, R29 ;  /* 0x0000001d000f7202 */ /* 0x000fce0000000f00 */
[-C--:B---3--:R-:W-:Y:S01]  /*204c0*/  HMMA.16816.F32 R20, R20, R6.reuse, R12 ;  /* 0x000000061414723c */ /* 0x088fe2000000180c */
[----:B------:R-:W0:Y:S06]  /*204d0*/  LDSM.16.MT88.4 R12, [R0+0x4000] ;  /* 0x00400000000c783b */ /* 0x000e2c0000004200 */
[----:B------:R-:W-:Y:S01]  /*204e0*/  MOV R29, R19 ;  /* 0x00000013001d7202 */ /* 0x000fe20000000f00 */
[----:B------:R-:W-:Y:S04]  /*204f0*/  STL.64 [R1+0xa0], R16 ;  /* 0x0000a01001007387 */ /* 0x000fe80000100a00 */
[----:B------:R-:W-:Y:S04]  /*20500*/  STL [R1+0xa8], R18 ;  /* 0x0000a81201007387 */ /* 0x000fe80000100800 */
[----:B------:R-:W-:Y:S07]  /*20510*/  STL [R1+0x294c], R29 ;  /* 0x00294c1d01007387 */ /* 0x000fee0000100800 */
[----:B------:R-:W-:Y:S04]  /*20520*/  STL.64 [R1+0x40], R20 ;  /* 0x0000401401007387 */ /* 0x000fe80000100a00 */
[----:B------:R-:W-:Y:S01]  /*20530*/  STL.64 [R1+0x48], R22 ;  /* 0x0000481601007387 */ /* 0x000fe20000100a00 */
[----:B--2---:R-:W-:Y:S11]  /*20540*/  HMMA.16816.F32 R8, R24, R6, R8 ;  /* 0x000000061808723c */ /* 0x004ff60000001808 */
[----:B------:R-:W-:Y:S11]  /*20550*/  @!UPT UIADD3 URZ, URZ, URZ, URZ ;  /* 0x0000003f3f3ff290 */ /* 0x000ff6000fffe03f */
[----:B------:R-:W-:Y:S01]  /*20560*/  @!UPT UIADD3 URZ, URZ, URZ, URZ ;  /* 0x0000003f3f3ff290 */ /* 0x000fe2000fffe03f */
[----:B------:R-:W-:Y:S04]  /*20570*/  STL.64 [R1+0x70], R8 ;  /* 0x0000700801007387 */ /* 0x000fe80000100a00 */
[----:B------:R-:W-:Y:S04]  /*20580*/  STL.64 [R1+0x78], R10 ;  /* 0x0000780a01007387 */ /* 0x000fe80000100a00 */
[----:B0-----:R0:W-:Y:S04]  /*20590*/  STL.64 [R1+0x2978], R14 ;  /* 0x0029780e01007387 */ /* 0x0011e80000100a00 */
[----:B------:R1:W-:Y:S01]  /*205a0*/  STL.64 [R1+0x2970], R12 ;  /* 0x0029700c01007387 */ /* 0x0003e20000100a00 */
[----:B0-----:R-:W-:-:S03]  /*205b0*/  IMAD.MOV.U32 R14, RZ, RZ, R28 ;  /* 0x000000ffff0e7224 */ /* 0x001fc600078e001c */
[----:B-1----:R-:W2:Y:S04]  /*205c0*/  LDL.LU R12, [R1+0x10] ;  /* 0x00001000010c7983 */ /* 0x002ea80000300800 */
[----:B------:R-:W2:Y:S04]  /*205d0*/  LDL.LU R13, [R1+0x14] ;  /* 0x00001400010d7983 */ /* 0x000ea80000300800 */
[----:B------:R-:W3:Y:S04]  /*205e0*/  LDL.LU R28, [R1+0x2988] ;  /* 0x00298800011c7983 */ /* 0x000ee80000300800 */
[----:B------:R-:W0:Y:S04]  /*205f0*/  S2R R17, SR_TID.X ;  /* 0x0000000000117919 */ /* 0x000e280000002100 */
[----:B------:R-:W2:Y:S01]  /*20600*/  LDL.LU R15, [R1+0x1c] ;  /* 0x00001c00010f7983 */ /* 0x000ea20000300800 */
[----:B0-----:R-:W-:-:S02]  /*20610*/  LOP3.LUT R18, R17, 0x7, RZ, 0xc0, !PT ;  /* 0x0000000711127812 */ /* 0x001fc400078ec0ff */
[C---:B------:R-:W-:Y:S01]  /*20620*/  LOP3.LUT R19, R17.reuse, 0x60, RZ, 0xc0, !PT ;  /* 0x0000006011137812 */ /* 0x040fe200078ec0ff */
[----:B------:R-:W-:-:S03]  /*20630*/  IMAD.SHL.U32 R17, R17, 0x2, RZ ;  /* 0x0000000211117824 */ /* 0x000fc600078e00ff */
[----:B------:R-:W-:-:S04]  /*20640*/  LEA R19, R19, R18, 0x4 ;  /* 0x0000001213137211 */ /* 0x000fc800078e20ff */
[----:B------:R-:W-:-:S04]  /*20650*/  SHF.L.U32 R19, R19, 0x4, RZ ;  /* 0x0000000413137819 */ /* 0x000fc800000006ff */
[----:B------:R-:W-:-:S04]  /*20660*/  LOP3.LUT R19, R19, 0x30, R17, 0x78, !PT ;  /* 0x0000003013137812 */ /* 0x000fc800078e7811 */
[----:B------:R-:W-:-:S05]  /*20670*/  LEA R19, R18, R19, 0xa ;  /* 0x0000001312137211 */ /* 0x000fca00078e50ff */
[----:B------:R-:W0:Y:S04]  /*20680*/  LDSM.16.M88.4 R8, [R19+0x20080] ;  /* 0x020080001308783b */ /* 0x000e280000000200 */
[----:B------:R-:W1:Y:S04]  /*20690*/  LDSM.16.MT88.4 R16, [R0+0x4080] ;  /* 0x004080000010783b */ /* 0x000e680000004200 */
[----:B0-----:R-:W-:Y:S04]  /*206a0*/  STL [R1+0x28cc], R10 ;  /* 0x0028cc0a01007387 */ /* 0x001fe80000100800 */
[----:B------:R-:W-:Y:S04]  /*206b0*/  STL [R1+0x28c8], R11 ;  /* 0x0028c80b01007387 */ /* 0x000fe80000100800 */
[----:B-1----:R-:W-:Y:S04]  /*206c0*/  STL [R1+0x295c], R17 ;  /* 0x00295c1101007387 */ /* 0x002fe80000100800 */
[----:B------:R-:W-:Y:S04]  /*206d0*/  STL [R1+0x2958], R18 ;  /* 0x0029581201007387 */ /* 0x000fe80000100800 */
[----:B------:R-:W-:Y:S04]  /*206e0*/  STL [R1+0x2954], R19 ;  /* 0x0029541301007387 */ /* 0x000fe80000100800 */
[----:B------:R-:W-:Y:S04]  /*206f0*/  STL [R1+0x2950], R0 ;  /* 0x0029500001007387 */ /* 0x000fe80000100800 */
[----:B---3--:R-:W0:Y:S04]  /*20700*/  LDSM.16.MT88.4 R20, [R28+0x4000] ;  /* 0x004000001c14783b */ /* 0x008e280000004200 */
[----:B------:R-:W1:Y:S04]  /*20710*/  LDSM.16.MT88.4 R24, [R28+0x4080] ;  /* 0x004080001c18783b */ /* 0x000e680000004200 */
[----:B0-----:R-:W-:Y:S04]  /*20720*/  STL.64 [R1+0x2940], R22 ;  /* 0x0029401601007387 */ /* 0x001fe80000100a00 */
[----:B------:R0:W-:Y:S04]  /*20730*/  STL.64 [R1+0x2938], R20 ;  /* 0x0029381401007387 */ /* 0x0001e80000100a00 */
[----:B0-----:R-:W2:Y:S04]  /*20740*/  LDL.LU R20, [R1+0x60] ;  /* 0x0000600001147983 */ /* 0x001ea80000300800 */
[----:B------:R-:W2:Y:S04]  /*20750*/  LDL.LU R21, [R1+0x64] ;  /* 0x0000640001157983 */ /* 0x000ea80000300800 */
[----:B------:R-:W2:Y:S04]  /*20760*/  LDL.LU R22, [R1+0x68] ;  /* 0x0000680001167983 */ /* 0x000ea80000300800 */
[----:B------:R-:W2:Y:S04]  /*20770*/  LDL.LU R23, [R1+0x6c] ;  /* 0x00006c0001177983 */ /* 0x000ea80000300800 */
[----:B-1----:R-:W-:Y:S04]  /*20780*/  STL.64 [R1+0x2930], R26 ;  /* 0x0029301a01007387 */ /* 0x002fe80000100a00 */
[----:B------:R-:W-:Y:S01]  /*20790*/  STL.64 [R1+0x2928], R24 ;  /* 0x0029281801007387 */ /* 0x000fe20000100a00 */
[----:B--2---:R-:W-:Y:S07]  /*207a0*/  HMMA.16816.F32 R12, R12, R6, R20 ;  /* 0x000000060c0c723c */ /* 0x004fee0000001814 */
[----:B------:R-:W-:Y:S11]  /*207b0*/  MOV R7, R3 ;  /* 0x0000000300077202 */ /* 0x000ff60000000f00 */
[----:B------:R-:W-:Y:S05]  /*207c0*/  @!UPT UIADD3 URZ, URZ, URZ, URZ ;  /* 0x0000003f3f3ff290 */ /* 0x000fea000fffe03f */
[----:B------:R-:W-:Y:S04]  /*207d0*/  STL.64 [R1+0x10], R12 ;  /* 0x0000100c01007387 */ /* 0x000fe80000100a00 */
[----:B------:R-:W-:Y:S04]  /*207e0*/  STL.64 [R1+0x18], R14 ;  /* 0x0000180e01007387 */ /* 0x000fe80000100a00 */
[----:B------:R-:W2:Y:S04]  /*207f0*/  LDL.LU R6, [R1+0x8] ;  /* 0x0000080001067983 */ /* 0x000ea80000300800 */
[----:B------:R-:W3:Y:S04]  /*20800*/  LDL.LU R3, [R1+0x2984] ;  /* 0x0029840001037983 */ /* 0x000ee80000300800 */
[----:B--2---:R-:W-:Y:S04]  /*20810*/  STL.64 [R1+0x2968], R6 ;  /* 0x0029680601007387 */ /* 0x004fe80000100a00 */
[----:B------:R0:W-:Y:S01]  /*20820*/  STL.64 [R1+0x2960], R4 ;  /* 0x0029600401007387 */ /* 0x0001e20000100a00 */
[----:B---3--:R-:W-:-:S03]  /*20830*/  MOV R21, R3 ;  /* 0x0000000300157202 */ /* 0x008fc60000000f00 */
[----:B0-----:R-:W2:Y:S04]  /*20840*/  LDL.LU R4, [R1+0xb0] ;  /* 0x0000b00001047983 */ /* 0x001ea80000300800 */
[----:B------:R-:W2:Y:S04]  /*20850*/  LDL.LU R5, [R1+0xb4] ;  /* 0x0000b40001057983 */ /* 0x000ea80000300800 */
[----:B------:R-:W2:Y:S04]  /*20860*/  LDL.LU R6, [R1+0xb8] ;  /* 0x0000b80001067983 */ /* 0x000ea80000300800 */
[----:B------:R-:W2:Y:S04]  /*20870*/  LDL.LU R7, [R1+0xbc] ;  /* 0x0000bc0001077983 */ /* 0x000ea80000300800 */
[----:B------:R-:W3:Y:S04]  /*20880*/  LDL.LU R20, [R1+0x80] ;  /* 0x0000800001147983 */ /* 0x000ee80000300800 */
[----:B------:R-:W4:Y:S01]  /*20890*/  LDL.LU R3, [R1+0x2980] ;  /* 0x0029800001037983 */ /* 0x000f220000300800 */
[----:B------:R-:W-:-:S03]  /*208a0*/  MOV R27, R2 ;  /* 0x00000002001b7202 */ /* 0x000fc60000000f00 */
[----:B------:R-:W3:Y:S04]  /*208b0*/  LDL.LU R22, [R1+0x88] ;  /* 0x0000880001167983 */ /* 0x000ee80000300800 */
[----:B------:R-:W3:Y:S04]  /*208c0*/  LDL.LU R23, [R1+0x8c] ;  /* 0x00008c0001177983 */ /* 0x000ee80000300800 */
[----:B------:R-:W2:Y:S04]  /*208d0*/  LDL.LU R24, [R1+0x90] ;  /* 0x0000900001187983 */ /* 0x000ea80000300800 */
[----:B------:R-:W2:Y:S04]  /*208e0*/  LDL.LU R25, [R1+0x94] ;  /* 0x0000940001197983 */ /* 0x000ea80000300800 */
[----:B------:R-:W2:Y:S04]  /*208f0*/  LDL.LU R26, [R1+0x98] ;  /* 0x00009800011a7983 */ /* 0x000ea80000300800 */
[----:B----4-:R-:W0:Y:S02]  /*20900*/  LDSM.16.MT88.4 R12, [R3+0x4000] ;  /* 0x00400000030c783b */ /* 0x010e240000004200 */
[----:B0-----:R-:W-:Y:S01]  /*20910*/  IMAD.MOV.U32 R29, RZ, RZ, R12 ;  /* 0x000000ffff1d7224 */ /* 0x001fe200078e000c */
[----:B------:R-:W-:-:S02]  /*20920*/  MOV R2, R13 ;  /* 0x0000000d00027202 */ /* 0x000fc40000000f00 */
[----:B------:R-:W-:Y:S02]  /*20930*/  MOV R11, R14 ;  /* 0x0000000e000b7202 */ /* 0x000fe40000000f00 */
[----:B------:R-:W-:Y:S02]  /*20940*/  MOV R10, R15 ;  /* 0x0000000f000a7202 */ /* 0x000fe40000000f00 */
[----:B------:R-:W0:Y:S02]  /*20950*/  LDSM.16.MT88.4 R12, [R3+0x4080] ;  /* 0x00408000030c783b */ /* 0x000e240000004200 */
[----:B0-----:R-:W-:Y:S01]  /*20960*/  MOV R19, R14 ;  /* 0x0000000e00137202 */ /* 0x001fe20000000f00 */
[----:B------:R-:W-:Y:S01]  /*20970*/  IMAD.MOV.U32 R17, RZ, RZ, R12 ;  /* 0x000000ffff117224 */ /* 0x000fe200078e000c */
[----:B------:R-:W-:Y:S02]  /*20980*/  MOV R0, R15 ;  /* 0x0000000f00007202 */ /* 0x000fe40000000f00 */
[----:B------:R-:W-:Y:S01]  /*20990*/  MOV R18, R13 ;  /* 0x0000000d00127202 */ /* 0x000fe20000000f00 */
[----:B------:R-:W2:Y:S04]  /*209a0*/  LDL.LU.64 R14, [R1+0x2978] ;  /* 0x00297800010e7983 */ /* 0x000ea80000300a00 */
[----:B------:R-:W2:Y:S04]  /*209b0*/  LDL.LU.64 R12, [R1+0x2970] ;  /* 0x00297000010c7983 */ /* 0x000ea80000300a00 */
[----:B------:R-:W-:Y:S01]  /*209c0*/  STL [R1+0x28b0], R3 ;  /* 0x0028b00301007387 */ /* 0x000fe20000100800 */
[----:B--2---:R-:W-:Y:S03]  /*209d0*/  HMMA.16816.F32 R12, R12, R8, R4 ;  /* 0x000000080c0c723c */ /* 0x004fe60000001804 */
[----:B------:R-:W2:Y:S04]  /*209e0*/  LDL.LU.64 R6, [R1+0x2968] ;  /* 0x0029680001067983 */ /* 0x000ea80000300a00 */
[----:B------:R-:W2:Y:S11]  /*209f0*/  LDL.LU.64 R4, [R1+0x2960] ;  /* 0x0029600001047983 */ /* 0x000eb60000300a00 */
[----:B------:R-:W-:Y:S05]  /*20a00*/  @!UPT UIADD3 URZ, URZ, URZ, URZ ;  /* 0x0000003f3f3ff290 */ /* 0x000fea000fffe03f */
[----:B------:R-:W-:Y:S04]  /*20a10*/  STL.64 [R1+0x28c0], R14 ;  /* 0x0028c00e01007387 */ /* 0x000fe80000100a00 */
[----:B------:R0:W-:Y:S04]  /*20a20*/  STL.64 [R1+0x28b8], R12 ;  /* 0x0028b80c01007387 */ /* 0x0001e80000100a00 */
[----:B0-----:R-:W4:Y:S04]  /*20a30*/  LDL.LU R12, [R1+0x10] ;  /* 0x00001000010c7983 */ /* 0x001f280000300800 */
[----:B------:R-:W4:Y:S04]  /*20a40*/  LDL.LU R13, [R1+0x14] ;  /* 0x00001400010d7983 */ /* 0x000f280000300800 */
[----:B------:R-:W2:Y:S04]  /*20a50*/  LDL.LU R14, [R1+0x18] ;  /* 0x00001800010e7983 */ /* 0x000ea80000300800 */
[----:B------:R-:W2:Y:S04]  /*20a60*/  LDL.LU R15, [R1+0x1c] ;  /* 0x00001c00010f7983 */ /* 0x000ea80000300800 */
[----:B--2---:R-:W-:Y:S04]  /*20a70*/  STL.64 [R1+0x28e0], R14 ;  /* 0x0028e00e01007387 */ /* 0x004fe80000100a00 */
[----:B----4-:R0:W-:Y:S04]  /*20a80*/  STL.64 [R1+0x28d8], R12 ;  /* 0x0028d80c01007387 */ /* 0x0101e80000100a00 */
[----:B0-----:R-:W2:Y:S04]  /*20a90*/  LDL.LU R12, [R1+0x70] ;  /* 0x00007000010c7983 */ /* 0x001ea80000300800 */
[----:B------:R-:W2:Y:S04]  /*20aa0*/  LDL.LU R13, [R1+0x74] ;  /* 0x00007400010d7983 */ /* 0x000ea80000300800 */
[----:B------:R-:W4:Y:S04]  /*20ab0*/  LDL.LU R14, [R1+0x78] ;  /* 0x00007800010e7983 */ /* 0x000f280000300800 */
[----:B------:R-:W4:Y:S04]  /*20ac0*/  LDL.LU R15, [R1+0x7c] ;  /* 0x00007c00010f7983 */ /* 0x000f280000300800 */
[----:B----4-:R0:W-:Y:S04]  /*20ad0*/  STL.64 [R1+0x28f0], R14 ;  /* 0x0028f00e01007387 */ /* 0x0101e80000100a00 */
[----:B--2---:R1:W-:Y:S01]  /*20ae0*/  STL.64 [R1+0x28e8], R12 ;  /* 0x0028e80c01007387 */ /* 0x0043e20000100a00 */
[----:B0-----:R-:W-:Y:S01]  /*20af0*/  MOV R14, R19 ;  /* 0x00000013000e7202 */ /* 0x001fe20000000f00 */
[----:B-1----:R-:W-:Y:S01]  /*20b00*/  IMAD.MOV.U32 R12, RZ, RZ, R17 ;  /* 0x000000ffff0c7224 */ /* 0x002fe200078e0011 */
[----:B------:R-:W-:Y:S01]  /*20b10*/  MOV R13, R18 ;  /* 0x00000012000d7202 */ /* 0x000fe20000000f00 */
[----:B------:R-:W3:Y:S04]  /*20b20*/  LDL.LU R17, [R1+0x295c] ;  /* 0x00295c0001117983 */ /* 0x000ee80000300800 */
[----:B------:R-:W3:Y:S04]  /*20b30*/  LDL.LU R18, [R1+0x2958] ;  /* 0x0029580001127983 */ /* 0x000ee80000300800 */
[----:B------:R-:W3:Y:S01]  /*20b40*/  LDL.LU R19, [R1+0x2954] ;  /* 0x0029540001137983 */ /* 0x000ee20000300800 */
[----:B------:R-:W-:-:S03]  /*20b50*/  MOV R15, R0 ;  /* 0x00000000000f7202 */ /* 0x000fc60000000f00 */
[----:B------:R-:W2:Y:S04]  /*20b60*/  LDL.LU R0, [R1+0x2950] ;  /* 0x0029500001007983 */ /* 0x000ea80000300800 */
[----:B------:R-:W-:Y:S04]  /*20b70*/  STL.64 [R1+0x2910], R14 ;  /* 0x0029100e01007387 */ /* 0x000fe80000100a00 */
[----:B------:R0:W-:Y:S02]  /*20b80*/  STL.64 [R1+0x2908], R12 ;  /* 0x0029080c01007387 */ /* 0x0001e40000100a00 */
[----:B0-----:R-:W-:Y:S01]  /*20b90*/  IMAD.MOV.U32 R12, RZ, RZ, R29 ;  /* 0x000000ffff0c7224 */ /* 0x001fe200078e001d */
[----:B------:R-:W-:Y:S01]  /*20ba0*/  MOV R13, R2 ;  /* 0x00000002000d7202 */ /* 0x000fe20000000f00 */
[----:B------:R-:W4:Y:S04]  /*20bb0*/  LDL.LU R29, [R1+0x294c] ;  /* 0x00294c00011d7983 */ /* 0x000f280000300800 */
[----:B------:R-:W2:Y:S01]  /*20bc0*/  LDL.LU R2, [R1+0x2948] ;  /* 0x0029480001027983 */ /* 0x000ea20000300800 */
[-C--:B---3--:R-:W-:Y:S03]  /*20bd0*/  HMMA.16816.F32 R16, R16, R8.reuse, R20 ;  /* 0x000000081010723c */ /* 0x088fe60000001814 */
[----:B------:R-:W3:Y:S04]  /*20be0*/  LDL.LU.64 R22, [R1+0x2940] ;  /* 0x0029400001167983 */ /* 0x000ee80000300a00 */
[----:B------:R-:W3:Y:S11]  /*20bf0*/  LDL.LU.64 R20, [R1+0x2938] ;  /* 0x0029380001147983 */ /* 0x000ef60000300a00 */
[----:B------:R-:W-:Y:S05]  /*20c00*/  @!UPT UIADD3 URZ, URZ, URZ, URZ ;  /* 0x0000003f3f3ff290 */ /* 0x000fea000fffe03f */
[----:B------:R-:W-:Y:S01]  /*20c10*/  STL [R1+0x28d0], R19 ;  /* 0x0028d01301007387 */ /* 0x000fe20000100800 */
[-C--:B---3--:R-:W-:Y:S03]  /*20c20*/  HMMA.16816.F32 R20, R20, R8.reuse, R24 ;  /* 0x000000081414723c */ /* 0x088fe60000001818 */
[----:B------:R-:W3:Y:S04]  /*20c30*/  LDL.LU.64 R26, [R1+0x2930] ;  /* 0x00293000011a7983 */ /* 0x000ee80000300a00 */
[----:B------:R-:W3:Y:S02]  /*20c40*/  LDL.LU.64 R24, [R1+0x2928] ;  /* 0x0029280001187983 */ /* 0x000ee40000300a00 */
[----:B---3--:R-:W-:Y:S01]  /*20c50*/  HMMA.16816.F32 R4, R24, R8, R4 ;  /* 0x000000081804723c */ /* 0x008fe20000001804 */
[----:B------:R-:W-:Y:S01]  /*20c60*/  MOV R14, R11 ;  /* 0x0000000b000e7202 */ /* 0x000fe20000000f00 */
[----:B--2---:R-:W-:Y:S11]  /*20c70*/  LDSM.16.MT88.4 R24, [R0+0x5000] ;  /* 0x005000000018783b */ /* 0x004ff60000004200 */
[----:B------:R-:W-:Y:S10]  /*20c80*/  @!UPT UIADD3 URZ, URZ, URZ, URZ ;  /* 0x0000003f3f3ff290 */ /* 0x000ff4000fffe03f */
[----:B------:R-:W-:Y:S01]  /*20c90*/  STL.64 [R1+0x50], R4 ;  /* 0x0000500401007387 */ /* 0x000fe20000100a00 */
[----:B------:R-:W-:-:S03]  /*20ca0*/  IMAD.MOV.U32 R3, RZ, RZ, R7 ;  /* 0x000000ffff037224 */ /* 0x000fc600078e0007 */
[----:B------:R-:W-:Y:S04]  /*20cb0*/  STL.64 [R1+0x90], R20 ;  /* 0x0000901401007387 */ /* 0x000fe80000100a00 */
[----:B------:R-:W-:Y:S04]  /*20cc0*/  STL.64 [R1+0x98], R22 ;  /* 0x0000981601007387 */ /* 0x000fe80000100a00 */
[----:B------:R-:W-:Y:S04]  /*20cd0*/  STL [R1+0x58], R6 ;  /* 0x0000580601007387 */ /* 0x000fe80000100800 */
[----:B------:R-:W0:Y:S01]  /*20ce0*/  LDSM.16.MT88.4 R4, [R2+0x4000] ;  /* 0x004000000204783b */ /* 0x000e220000004200 */
[----:B------:R-:W-:-:S03]  /*20cf0*/  MOV R15, R10 ;  /* 0x0000000a000f7202 */ /* 0x000fc60000000f00 */
[----:B------:R-:W-:Y:S04]  /*20d00*/  LDSM.16.MT88.4 R20, [R2+0x4080] ;  /* 0x004080000214783b */ /* 0x000fe80000004200 */
[----:B0-----:R-:W-:Y:S04]  /*20d10*/  STL.64 [R1+0x2900], R6 ;  /* 0x0029000601007387 */ /* 0x001fe80000100a00 */
[----:B------:R0:W-:Y:S04]  /*20d20*/  STL.64 [R1+0x28f8], R4 ;  /* 0x0028f80401007387 */ /* 0x0001e80000100a00 */
[----:B0-----:R-:W2:Y:S04]  /*20d30*/  LDL.LU R4, [R1+0x40] ;  /* 0x0000400001047983 */ /* 0x001ea80000300800 */
[----:B------:R-:W2:Y:S04]  /*20d40*/  LDL.LU R5, [R1+0x44] ;  /* 0x0000440001057983 */ /* 0x000ea80000300800 */
[----:B------:R-:W3:Y:S04]  /*20d50*/  LDL.LU R6, [R1+0x48] ;  /* 0x0000480001067983 */ /* 0x000ee80000300800 */
[----:B------:R-:W3:Y:S04]  /*20d60*/  LDL.LU R7, [R1+0x4c] ;  /* 0x00004c0001077983 */ /* 0x000ee80000300800 */
[----:B---3--:R-:W-:Y:S04]  /*20d70*/  STL.64 [R1+0x2920], R6 ;  /* 0x0029200601007387 */ /* 0x008fe80000100a00 */
[----:B--2---:R0:W-:Y:S04]  /*20d80*/  STL.64 [R1+0x2918], R4 ;  /* 0x0029180401007387 */ /* 0x0041e80000100a00 */
[----:B0-----:R-:W2:Y:S04]  /*20d90*/  LDL.LU R4, [R1+0xa0] ;  /* 0x0000a00001047983 */ /* 0x001ea80000300800 */
[----:B------:R-:W2:Y:S04]  /*20da0*/  LDL.LU R5, [R1+0xa4] ;  /* 0x0000a40001057983 */ /* 0x000ea80000300800 */
[----:B------:R-:W2:Y:S01]  /*20db0*/  LDL.LU R6, [R1+0xa8] ;  /* 0x0000a80001067983 */ /* 0x000ea20000300800 */
[----:B----4-:R-:W-:-:S03]  /*20dc0*/  MOV R7, R29 ;  /* 0x0000001d00077202 */ /* 0x010fc60000000f00 */
[----:B------:R-:W-:Y:S04]  /*20dd0*/  STL [R1+0x28ac], R2 ;  /* 0x0028ac0201007387 */ /* 0x000fe80000100800 */
[----:B------:R-:W-:Y:S01]  /*20de0*/  STL [R1+0x28a8], R0 ;  /* 0x0028a80001007387 */ /* 0x000fe20000100800 */
[-C--:B--2---:R-:W-:Y:S03]  /*20df0*/  HMMA.16816.F32 R12, R12, R8.reuse, R4 ;  /* 0x000000080c0c723c */ /* 0x084fe60000001804 */
        /* <DEDUP_REMOVED lines=11> */
[----:B------:R-:W-:Y:S04]  /*20eb0*/  STL.64 [R1+0xa0], R12 ;  /* 0x0000a00c01007387 */ /* 0x000fe80000100a00 */
[----:B------:R-:W-:Y:S04]  /*20ec0*/  STL.64 [R1+0xa8], R14 ;  /* 0x0000a80e01007387 */ /* 0x000fe80000100a00 */
[----:B------:R-:W0:Y:S04]  /*20ed0*/  LDSM.16.MT88.4 R12, [R28+0x5000] ;  /* 0x005000001c0c783b */ /* 0x000e280000004200 */
[----:B0-----:R-:W-:Y:S04]  /*20ee0*/  STL.64 [R1+0x40], R12 ;  /* 0x0000400c01007387 */ /* 0x001fe80000100a00 */
[----:B------:R-:W-:Y:S04]  /*20ef0*/  STL.64 [R1+0x48], R14 ;  /* 0x0000480e01007387 */ /* 0x000fe80000100a00 */
[----:B------:R-:W0:Y:S04]  /*20f00*/  LDSM.16.MT88.4 R12, [R28+0x5080] ;  /* 0x005080001c0c783b */ /* 0x000e280000004200 */
[----:B0-----:R-:W-:Y:S01]  /*20f10*/  STL.64 [R1+0x20], R12 ;  /* 0x0000200c01007387 */ /* 0x001fe20000100a00 */
[----:B------:R-:W-:-:S03]  /*20f20*/  MOV R2, R15 ;  /* 0x0000000f00027202 */ /* 0x000fc60000000f00 */
[----:B------:R0:W-:Y:S04]  /*20f30*/  STL [R1+0x28], R14 ;  /* 0x0000280e01007387 */ /* 0x0001e80000100800 */
[----:B0-----:R-:W2:Y:S04]  /*20f40*/  LDL.LU.64 R14, [R1+0x28f0] ;  /* 0x0028f000010e7983 */ /* 0x001ea80000300a00 */
[----:B------:R-:W2:Y:S04]  /*20f50*/  LDL.LU.64 R12, [R1+0x28e8] ;  /* 0x0028e800010c7983 */ /* 0x000ea80000300a00 */
[----:B------:R-:W-:Y:S01]  /*20f60*/  STL [R1+0x2840], R28 ;  /* 0x0028401c01007387 */ /* 0x000fe20000100800 */
[----:B------:R-:W-:Y:S01]  /*20f70*/  MOV R19, R24 ;  /* 0x0000001800137202 */ /* 0x000fe20000000f00 */
[----:B--2---:R-:W-:Y:S02]  /*20f80*/  HMMA.16816.F32 R4, R4, R8, R12 ;  /* 0x000000080404723c */ /* 0x004fe4000000180c */
[----:B------:R-:W2:Y:S04]  /*20f90*/  LDL.LU.64 R14, [R1+0x28e0] ;  /* 0x0028e000010e7983 */ /* 0x000ea80000300a00 */
[----:B------:R-:W2:Y:S01]  /*20fa0*/  LDL.LU.64 R12, [R1+0x28d8] ;  /* 0x0028d800010c7983 */ /* 0x000ea20000300a00 */
[----:B------:R-:W-:Y:S01]  /*20fb0*/  MOV R10, R25 ;  /* 0x00000019000a7202 */ /* 0x000fe20000000f00 */
[----:B------:R-:W-:Y:S11]  /*20fc0*/  IMAD.MOV.U32 R11, RZ, RZ, R26 ;  /* 0x000000ffff0b7224 */ /* 0x000ff600078e001a */
[----:B------:R-:W-:Y:S04]  /*20fd0*/  @!UPT UIADD3 URZ, URZ, URZ, URZ ;  /* 0x0000003f3f3ff290 */ /* 0x000fe8000fffe03f */
[----:B------:R0:W-:Y:S04]  /*20fe0*/  STL.64 [R1+0x80], R4 ;  /* 0x0000800401007387 */ /* 0x0001e80000100a00 */
[----:B------:R1:W-:Y:S01]  /*20ff0*/  STL [R1+0x88], R6 ;  /* 0x0000880601007387 */ /* 0x0003e20000100800 */
[----:B0-----:R-:W-:Y:S01]  /*21000*/  IMAD.MOV.U32 R4, RZ, RZ, R19 ;  /* 0x000000ffff047224 */ /* 0x001fe200078e0013 */
[----:B------:R-:W-:Y:S02]  /*21010*/  MOV R5, R10 ;  /* 0x0000000a00057202 */ /* 0x000fe40000000f00 */
[----:B------:R-:W3:Y:S01]  /*21020*/  LDL.LU R19, [R1+0x28d0] ;  /* 0x0028d00001137983 */ /* 0x000ee20000300800 */
[----:B-1----:R-:W-:-:S03]  /*21030*/  MOV R6, R11 ;  /* 0x0000000b00067202 */ /* 0x002fc60000000f00 */
[----:B------:R-:W4:Y:S04]  /*21040*/  LDL.LU R10, [R1+0x28cc] ;  /* 0x0028cc00010a7983 */ /* 0x000f280000300800 */
[----:B------:R-:W4:Y:S01]  /*21050*/  LDL.LU R11, [R1+0x28c8] ;  /* 0x0028c800010b7983 */ /* 0x000f220000300800 */
[----:B--2---:R-:W-:Y:S03]  /*21060*/  HMMA.16816.F32 R20, R20, R8, R12 ;  /* 0x000000081414723c */ /* 0x004fe6000000180c */
[----:B------:R-:W4:Y:S04]  /*21070*/  LDL.LU.64 R14, [R1+0x28c0] ;  /* 0x0028c000010e7983 */ /* 0x000f280000300a00 */
[----:B------:R-:W4:Y:S01]  /*21080*/  LDL.LU.64 R12, [R1+0x28b8] ;  /* 0x0028b800010c7983 */ /* 0x000f220000300a00 */
[----:B------:R-:W-:-:S03]  /*21090*/  MOV R29, R27 ;  /* 0x0000001b001d7202 */ /* 0x000fc60000000f00 */
[----:B------:R0:W3:Y:S02]  /*210a0*/  LDSM.16.MT88.4 R24, [R0+0x5080] ;  /* 0x005080000018783b */ /* 0x0000e40000004200 */
[----:B0-----:R-:W-:Y:S02]  /*210b0*/  MOV R0, R7 ;  /* 0x0000000700007202 */ /* 0x001fe40000000f00 */
[----:B------:R-:W-:-:S09]  /*210c0*/  MOV R7, R29 ;  /* 0x0000001d00077202 */ /* 0x000fd20000000f00 */
[----:B------:R-:W-:Y:S01]  /*210d0*/  MOV R29, R23 ;  /* 0x00000017001d7202 */ /* 0x000fe20000000f00 */
[----:B------:R-:W-:Y:S01]  /*210e0*/  IMAD.MOV.U32 R28, RZ, RZ, R21 ;  /* 0x000000ffff1c7224 */ /* 0x000fe200078e0015 */
[----:B------:R-:W-:Y:S04]  /*210f0*/  STL [R1+0x30], R20 ;  /* 0x0000301401007387 */ /* 0x000fe80000100800 */
[----:B------:R-:W-:Y:S04]  /*21100*/  STL [R1+0x38], R22 ;  /* 0x0000381601007387 */ /* 0x000fe80000100800 */
[----:B------:R-:W-:Y:S04]  /*21110*/  STL [R1+0x285c], R29 ;  /* 0x00285c1d01007387 */ /* 0x000fe80000100800 */
[----:B------:R-:W-:Y:S01]  /*21120*/  STL [R1+0x2858], R28 ;  /* 0x0028581c01007387 */ /* 0x000fe20000100800 */
[-C--:B----4-:R-:W-:Y:S03]  /*21130*/  HMMA.16816.F32 R12, R4, R10.reuse, R12 ;  /* 0x0000000a040c723c */ /* 0x090fe6000000180c */
[----:B------:R-:W2:Y:S04]  /*21140*/  LDL R7, [R1+0x14b0] ;  /* 0x0014b00001077983 */ /* 0x000ea80000100800 */
[----:B--2---:R-:W-:Y:S11]  /*21150*/  STL [R1+0x2880], R7 ;  /* 0x0028800701007387 */ /* 0x004ff60000100800 */
[----:B------:R-:W-:Y:S05]  /*21160*/  @!UPT UIADD3 URZ, URZ, URZ, URZ ;  /* 0x0000003f3f3ff290 */ /* 0x000fea000fffe03f */
[----:B------:R-:W-:Y:S04]  /*21170*/  STL.64 [R1+0x60], R12 ;  /* 0x0000600c01007387 */ /* 0x000fe80000100a00 */
[----:B------:R3:W-:Y:S04]  /*21180*/  STL.64 [R1+0x68], R14 ;  /* 0x0000680e01007387 */ /* 0x0007e80000100a00 */
[----:B------:R-:W2:Y:S01]  /*21190*/  LDL.LU R4, [R1+0x50] ;  /* 0x0000500001047983 */ /* 0x000ea20000300800 */
[----:B---3--:R-:W-:Y:S01]  /*211a0*/  HMMA.16816.F32 R12, R24, R10, R16 ;  /* 0x0000000a180c723c */ /* 0x008fe20000001810 */
[----:B------:R-:W-:Y:S11]  /*211b0*/  MOV R7, R3 ;  /* 0x0000000300077202 */ /* 0x000ff60000000f00 */
[----:B------:R-:W-:Y:S11]  /*211c0*/  @!UPT UIADD3 URZ, URZ, URZ, URZ ;  /* 0x0000003f3f3ff290 */ /* 0x000ff6000fffe03f */
[----:B------:R-:W-:Y:S04]  /*211d0*/  STL.64 [R1], R12 ;  /* 0x0000000c01007387 */ /* 0x000fe80000100a00 */
[----:B------:R-:W-:Y:S04]  /*211e0*/  STL.64 [R1+0x8], R14 ;  /* 0x0000080e01007387 */ /* 0x000fe80000100a00 */
[----:B------:R-:W2:Y:S04]  /*211f0*/  LDL.LU R5, [R1+0x54] ;  /* 0x0000540001057983 */ /* 0x000ea80000300800 */
[----:B------:R-:W3:Y:S04]  /*21200*/  LDL.LU R6, [R1+0x58] ;  /* 0x0000580001067983 */ /* 0x000ee80000300800 */
[----:B------:R-:W4:Y:S04]  /*21210*/  LDL.LU R3, [R1+0x28b0] ;  /* 0x0028b00001037983 */ /* 0x000f280000300800 */
[----:B----4-:R-:W0:Y:S04]  /*21220*/  LDSM.16.MT88.4 R12, [R3+0x5000] ;  /* 0x00500000030c783b */ /* 0x010e280000004200 */
[----:B---3--:R-:W-:Y:S04]  /*21230*/  STL.64 [R1+0x2890], R6 ;  /* 0x0028900601007387 */ /* 0x008fe80000100a00 */
[----:B--2---:R1:W-:Y:S04]  /*21240*/  STL.64 [R1+0x2888], R4 ;  /* 0x0028880401007387 */ /* 0x0043e80000100a00 */
[----:B------:R-:W2:Y:S04]  /*21250*/  LDSM.16.MT88.4 R16, [R3+0x5080] ;  /* 0x005080000310783b */ /* 0x000ea80000004200 */
[----:B-1----:R-:W3:Y:S04]  /*21260*/  LDL.LU R4, [R1+0x40] ;  /* 0x0000400001047983 */ /* 0x002ee80000300800 */
[----:B------:R-:W3:Y:S04]  /*21270*/  LDL.LU R5, [R1+0x44] ;  /* 0x0000440001057983 */ /* 0x000ee80000300800 */
[----:B------:R-:W3:Y:S04]  /*21280*/  LDL.LU R6, [R1+0x48] ;  /* 0x0000480001067983 */ /* 0x000ee80000300800 */
[----:B------:R-:W3:Y:S04]  /*21290*/  LDL.LU R7, [R1+0x4c] ;  /* 0x00004c0001077983 */ /* 0x000ee80000300800 */
[----:B0-----:R-:W-:Y:S04]  /*212a0*/  STL.64 [R1+0x2878], R14 ;  /* 0x0028780e01007387 */ /* 0x001fe80000100a00 */
[----:B------:R0:W-:Y:S04]  /*212b0*/  STL.64 [R1+0x2870], R12 ;  /* 0x0028700c01007387 */ /* 0x0001e80000100a00 */
[----:B0-----:R-:W4:Y:S04]  /*212c0*/  LDL.LU R12, [R1+0x20] ;  /* 0x00002000010c7983 */ /* 0x001f280000300800 */
[----:B------:R-:W4:Y:S04]  /*212d0*/  LDL.LU R13, [R1+0x24] ;  /* 0x00002400010d7983 */ /* 0x000f280000300800 */
[----:B------:R-:W2:Y:S01]  /*212e0*/  LDL.LU R14, [R1+0x28] ;  /* 0x00002800010e7983 */ /* 0x000ea20000300800 */
[----:B------:R-:W-:-:S03]  /*212f0*/  MOV R15, R2 ;  /* 0x00000002000f7202 */ /* 0x000fc60000000f00 */
[----:B------:R-:W3:Y:S04]  /*21300*/  LDL.LU R2, [R1+0x28ac] ;  /* 0x0028ac0001027983 */ /* 0x000ee80000300800 */
[----:B--2---:R-:W-:Y:S04]  /*21310*/  STL.64 [R1+0x28a0], R14 ;  /* 0x0028a00e01007387 */ /* 0x004fe80000100a00 */
[----:B----4-:R0:W-:Y:S04]  /*21320*/  STL.64 [R1+0x2898], R12 ;  /* 0x0028980c01007387 */ /* 0x0101e80000100a00 */
[----:B---3--:R-:W1:Y:S04]  /*21330*/  LDSM.16.MT88.4 R20, [R2+0x5000] ;  /* 0x005000000214783b */ /* 0x008e680000004200 */
[----:B------:R-:W2:Y:S04]  /*21340*/  LDSM.16.MT88.4 R24, [R2+0x5080] ;  /* 0x005080000218783b */ /* 0x000ea80000004200 */
[----:B0-----:R-:W3:Y:S04]  /*21350*/  LDL.LU R12, [R1+0x90] ;  /* 0x00009000010c7983 */ /* 0x001ee80000300800 */
[----:B------:R-:W3:Y:S04]  /*21360*/  LDL.LU R13, [R1+0x94] ;  /* 0x00009400010d7983 */ /* 0x000ee80000300800 */
[----:B------:R-:W3:Y:S04]  /*21370*/  LDL.LU R14, [R1+0x98] ;  /* 0x00009800010e7983 */ /* 0x000ee80000300800 */
[----:B------:R-:W3:Y:S04]  /*21380*/  LDL.LU R15, [R1+0x9c] ;  /* 0x00009c00010f7983 */ /* 0x000ee80000300800 */
[----:B------:R-:W-:Y:S04]  /*21390*/  STL.64 [R1+0x2868], R18 ;  /* 0x0028681201007387 */ /* 0x000fe80000100a00 */
[----:B------:R0:W-:Y:S04]  /*213a0*/  STL.64 [R1+0x2860], R16 ;  /* 0x0028601001007387 */ /* 0x0001e80000100a00 */
[----:B0-----:R-:W4:Y:S04]  /*213b0*/  LDL.LU R16, [R1+0xb0] ;  /* 0x0000b00001107983 */ /* 0x001f280000300800 */
[----:B------:R-:W4:Y:S04]  /*213c0*/  LDL.LU R17, [R1+0xb4] ;  /* 0x0000b40001117983 */ /* 0x000f280000300800 */
[----:B------:R-:W4:Y:S04]  /*213d0*/  LDL.LU R18, [R1+0xb8] ;  /* 0x0000b80001127983 */ /* 0x000f280000300800 */
[----:B------:R-:W4:Y:S04]  /*213e0*/  LDL.LU R19, [R1+0xbc] ;  /* 0x0000bc0001137983 */ /* 0x000f280000300800 */
[----:B-1----:R-:W-:Y:S04]  /*213f0*/  STL.64 [R1+0x2850], R22 ;  /* 0x0028501601007387 */ /* 0x002fe80000100a00 */
[----:B------:R0:W-:Y:S04]  /*21400*/  STL.64 [R1+0x2848], R20 ;  /* 0x0028481401007387 */ /* 0x0001e80000100a00 */
[----:B0-----:R-:W4:Y:S04]  /*21410*/  LDL.LU R20, [R1+0xa0] ;  /* 0x0000a00001147983 */ /* 0x001f280000300800 */
[----:B------:R-:W4:Y:S04]  /*21420*/  LDL.LU R21, [R1+0xa4] ;  /* 0x0000a40001157983 */ /* 0x000f280000300800 */
[----:B------:R-:W4:Y:S04]  /*21430*/  LDL.LU R22, [R1+0xa8] ;  /* 0x0000a80001167983 */ /* 0x000f280000300800 */
[----:B------:R-:W4:Y:S04]  /*21440*/  LDL.LU R23, [R1+0xac] ;  /* 0x0000ac0001177983 */ /* 0x000f280000300800 */
[----:B--2---:R0:W-:Y:S04]  /*21450*/  STL.64 [R1+0x2838], R26 ;  /* 0x0028381a01007387 */ /* 0x0041e80000100a00 */
[----:B------:R1:W-:Y:S01]  /*21460*/  STL.64 [R1+0x2830], R24 ;  /* 0x0028301801007387 */ /* 0x0003e20000100a00 */
[----:B0-----:R-:W-:-:S03]  /*21470*/  IMAD.MOV.U32 R27, RZ, RZ, R0 ;  /* 0x000000ffff1b7224 */ /* 0x001fc600078e0000 */
[----:B-1----:R-:W2:Y:S04]  /*21480*/  LDL.LU R24, [R1+0x80] ;  /* 0x0000800001187983 */ /* 0x002ea80000300800 */
[----:B------:R-:W2:Y:S04]  /*21490*/  LDL.LU R25, [R1+0x84] ;  /* 0x0000840001197983 */ /* 0x000ea80000300800 */
[----:B------:R-:W2:Y:S04]  /*214a0*/  LDL.LU R26, [R1+0x88] ;  /* 0x00008800011a7983 */ /* 0x000ea80000300800 */
[----:B------:R-:W2:Y:S04]  /*214b0*/  LDL.LU R0, [R1+0x28a8] ;  /* 0x0028a80001007983 */ /* 0x000ea80000300800 */
[----:B------:R-:W-:Y:S01]  /*214c0*/  STL [R1+0x2818], R2 ;  /* 0x0028180201007387 */ /* 0x000fe20000100800 */
[-C--:B---3--:R-:W-:Y:S03]  /*214d0*/  HMMA.16816.F32 R4, R4, R10.reuse, R12 ;  /* 0x0000000a0404723c */ /* 0x088fe6000000180c */
[----:B------:R-:W3:Y:S04]  /*214e0*/  LDL.LU.64 R14, [R1+0x28a0] ;  /* 0x0028a000010e7983 */ /* 0x000ee80000300a00 */
[----:B------:R-:W3:Y:S11]  /*214f0*/  LDL.LU.64 R12, [R1+0x2898] ;  /* 0x00289800010c7983 */ /* 0x000ef60000300a00 */
[----:B------:R-:W-:Y:S05]  /*21500*/  @!UPT UIADD3 URZ, URZ, URZ, URZ ;  /* 0x0000003f3f3ff290 */ /* 0x000fea000fffe03f */
[----:B------:R-:W-:Y:S04]  /*21510*/  STL.64 [R1+0x90], R4 ;  /* 0x0000900401007387 */ /* 0x000fe80000100a00 */
[----:B------:R0:W-:Y:S04]  /*21520*/  STL.64 [R1+0x98], R6 ;  /* 0x0000980601007387 */ /* 0x0001e80000100a00 */
[----:B0-----:R-:W3:Y:S04]  /*21530*/  LDL.LU.64 R6, [R1+0x2890] ;  /* 0x0028900001067983 */ /* 0x001ee80000300a00 */
[----:B------:R-:W3:Y:S02]  /*21540*/  LDL.LU.64 R4, [R1+0x2888] ;  /* 0x0028880001047983 */ /* 0x000ee40000300a00 */
[----:B---3--:R-:W-:Y:S02]  /*21550*/  HMMA.16816.F32 R12, R12, R10, R4 ;  /* 0x0000000a0c0c723c */ /* 0x008fe40000001804 */
[----:B------:R-:W3:Y:S11]  /*21560*/  LDL.LU R7, [R1+0x2880] ;  /* 0x0028800001077983 */ /* 0x000ef60000300800 */
[----:B------:R-:W-:Y:S10]  /*21570*/  @!UPT UIADD3 URZ, URZ, URZ, URZ ;  /* 0x0000003f3f3ff290 */ /* 0x000ff4000fffe03f */
[----:B------:R-:W-:Y:S01]  /*21580*/  STL.64 [R1+0x40], R12 ;  /* 0x0000400c01007387 */ /* 0x000fe20000100a00 */
[----:B------:R-:W-:-:S03]  /*21590*/  MOV R2, R15 ;  /* 0x0000000f00027202 */ /* 0x000fc60000000f00 */
[----:B------:R-:W-:Y:S04]  /*215a0*/  STL [R1+0x48], R14 ;  /* 0x0000480e01007387 */ /* 0x000fe80000100800 */
[----:B--2---:R-:W-:Y:S04]  /*215b0*/  LDSM.16.MT88.4 R12, [R0+0x6000] ;  /* 0x00600000000c783b */ /* 0x004fe80000004200 */
[----:B---3--:R-:W0:Y:S04]  /*215c0*/  LDSM.16.M88.4 R4, [R7+0x20080] ;  /* 0x020080000704783b */ /* 0x008e280000000200 */
[----:B0-----:R-:W-:Y:S04]  /*215d0*/  STL [R1+0x279c], R6 ;  /* 0x00279c0601007387 */ /* 0x001fe80000100800 */
[----:B------:R-:W-:Y:S04]  /*215e0*/  STL.64 [R1+0x20], R12 ;  /* 0x0000200c01007387 */ /* 0x000fe80000100a00 */
[----:B------:R-:W-:Y:S04]  /*215f0*/  STL.64 [R1+0x28], R14 ;  /* 0x0000280e01007387 */ /* 0x000fe80000100a00 */
[----:B------:R-:W0:Y:S04]  /*21600*/  LDSM.16.MT88.4 R12, [R0+0x6080] ;  /* 0x00608000000c783b */ /* 0x000e280000004200 */
[----:B------:R0:W-:Y:S02]  /*21610*/  STL [R1+0x2798], R7 ;  /* 0x0027980701007387 */ /* 0x0001e40000100800 */
[----:B0-----:R-:W-:Y:S01]  /*21620*/  IMAD.MOV.U32 R7, RZ, RZ, R14 ;  /* 0x000000ffff077224 */ /* 0x001fe200078e000e */
[----:B------:R-:W-:-:S02]  /*21630*/  MOV R6, R15 ;  /* 0x0000000f00067202 */ /* 0x000fc40000000f00 */
[----:B------:R-:W-:Y:S01]  /*21640*/  MOV R29, R12 ;  /* 0x0000000c001d7202 */ /* 0x000fe20000000f00 */
[----:B------:R-:W4:Y:S01]  /*21650*/  LDL.LU.64 R14, [R1+0x2878] ;  /* 0x00287800010e7983 */ /* 0x000f220000300a00 */
[----:B------:R-:W-:-:S03]  /*21660*/  MOV R28, R13 ;  /* 0x0000000d001c7202 */ /* 0x000fc60000000f00 */
[----:B------:R-:W4:Y:S04]  /*21670*/  LDL.LU.64 R12, [R1+0x2870] ;  /* 0x00287000010c7983 */ /* 0x000f280000300a00 */
[----:B------:R-:W-:Y:S01]  /*21680*/  STL [R1+0x27f0], R0 ;  /* 0x0027f00001007387 */ /* 0x000fe20000100800 */
[-C--:B----4-:R-:W-:Y:S03]  /*21690*/  HMMA.16816.F32 R12, R12, R10.reuse, R16 ;  /* 0x0000000a0c0c723c */ /* 0x090fe60000001810 */
[----:B------:R-:W2:Y:S04]  /*216a0*/  LDL.LU.64 R18, [R1+0x2868] ;  /* 0x0028680001127983 */ /* 0x000ea80000300a00 */
[----:B------:R-:W2:Y:S11]  /*216b0*/  LDL.LU.64 R16, [R1+0x2860] ;  /* 0x0028600001107983 */ /* 0x000eb60000300a00 */
[----:B------:R-:W-:Y:S05]  /*216c0*/  @!UPT UIADD3 URZ, URZ, URZ, URZ ;  /* 0x0000003f3f3ff290 */ /* 0x000fea000fffe03f */
[----:B------:R0:W-:Y:S01]  /*216d0*/  STL.64 [R1+0x70], R12 ;  /* 0x0000700c01007387 */ /* 0x0001e20000100a00 */
[----:B------:R-:W-:Y:S02]  /*216e0*/  MOV R9, R14 ;  /* 0x0000000e00097202 */ /* 0x000fe40000000f00 */
[----:B------:R-:W-:Y:S02]  /*216f0*/  MOV R8, R15 ;  /* 0x0000000f00087202 */ /* 0x000fe40000000f00 */
[----:B------:R-:W-:Y:S02]  /*21700*/  MOV R14, R7 ;  /* 0x00000007000e7202 */ /* 0x000fe40000000f00 */
[----:B------:R-:W-:Y:S01]  /*21710*/  MOV R15, R6 ;  /* 0x00000006000f7202 */ /* 0x000fe20000000f00 */
[----:B0-----:R-:W-:Y:S01]  /*21720*/  IMAD.MOV.U32 R12, RZ, RZ, R29 ;  /* 0x000000ffff0c7224 */ /* 0x001fe200078e001d */
[----:B------:R-:W-:Y:S01]  /*21730*/  MOV R13, R28 ;  /* 0x0000001c000d7202 */ /* 0x000fe20000000f00 */
[----:B------:R-:W3:Y:S04]  /*21740*/  LDL.LU R29, [R1+0x285c] ;  /* 0x00285c00011d7983 */ /* 0x000ee80000300800 */
[----:B------:R-:W4:Y:S04]  /*21750*/  LDL.LU R28, [R1+0x2858] ;  /* 0x00285800011c7983 */ /* 0x000f280000300800 */
[----:B------:R-:W-:Y:S04]  /*21760*/  STL.64 [R1+0x2828], R14 ;  /* 0x0028280e01007387 */ /* 0x000fe80000100a00 */
[----:B------:R0:W-:Y:S04]  /*21770*/  STL.64 [R1+0x2820], R12 ;  /* 0x0028200c01007387 */ /* 0x0001e80000100a00 */
[----:B0-----:R-:W3:Y:S04]  /*21780*/  LDL.LU R12, [R1+0x60] ;  /* 0x00006000010c7983 */ /* 0x001ee80000300800 */
[----:B------:R-:W3:Y:S04]  /*21790*/  LDL.LU R13, [R1+0x64] ;  /* 0x00006400010d7983 */ /* 0x000ee80000300800 */
[----:B------:R-:W3:Y:S04]  /*217a0*/  LDL.LU R14, [R1+0x68] ;  /* 0x00006800010e7983 */ /* 0x000ee80000300800 */
[----:B------:R-:W3:Y:S01]  /*217b0*/  LDL.LU R15, [R1+0x6c] ;  /* 0x00006c00010f7983 */ /* 0x000ee20000300800 */
[----:B--2---:R-:W-:Y:S03]  /*217c0*/  HMMA.16816.F32 R16, R16, R10, R20 ;  /* 0x0000000a1010723c */ /* 0x004fe60000001814 */
[----:B------:R-:W2:Y:S04]  /*217d0*/  LDL.LU.64 R22, [R1+0x2850] ;  /* 0x0028500001167983 */ /* 0x000ea80000300a00 */
[----:B------:R-:W2:Y:S11]  /*217e0*/  LDL.LU.64 R20, [R1+0x2848] ;  /* 0x0028480001147983 */ /* 0x000eb60000300a00 */
[----:B------:R-:W-:Y:S05]  /*217f0*/  @!UPT UIADD3 URZ, URZ, URZ, URZ ;  /* 0x0000003f3f3ff290 */ /* 0x000fea000fffe03f */
[----:B------:R0:W-:Y:S04]  /*21800*/  STL.64 [R1+0xb0], R16 ;  /* 0x0000b01001007387 */ /* 0x0001e80000100a00 */
[----:B------:R1:W-:Y:S04]  /*21810*/  STL.64 [R1+0xb8], R18 ;  /* 0x0000b81201007387 */ /* 0x0003e80000100a00 */
[----:B0-----:R-:W3:Y:S01]  /*21820*/  LDL.LU R16, [R1+0x30] ;  /* 0x0000300001107983 */ /* 0x001ee20000300800 */
[----:B----4-:R-:W-:-:S03]  /*21830*/  IMAD.MOV.U32 R17, RZ, RZ, R28 ;  /* 0x000000ffff117224 */ /* 0x010fc600078e001c */
[----:B------:R-:W4:Y:S04]  /*21840*/  LDL.LU R28, [R1+0x2840] ;  /* 0x00284000011c7983 */ /* 0x000f280000300800 */
[----:B-1----:R-:W4:Y:S01]  /*21850*/  LDL.LU R18, [R1+0x38] ;  /* 0x0000380001127983 */ /* 0x002f220000300800 */
[-C--:B--2---:R-:W-:Y:S03]  /*21860*/  HMMA.16816.F32 R20, R20, R10.reuse, R24 ;  /* 0x0000000a1414723c */ /* 0x084fe60000001818 */
[----:B------:R-:W2:Y:S04]  /*21870*/  LDL.LU.64 R26, [R1+0x2838] ;  /* 0x00283800011a7983 */ /* 0x000ea80000300a00 */
[----:B------:R-:W2:Y:S01]  /*21880*/  LDL.LU.64 R24, [R1+0x2830] ;  /* 0x0028300001187983 */ /* 0x000ea20000300a00 */
[----:B---3--:R-:W-:Y:S11]  /*21890*/  MOV R19, R29 ;  /* 0x0000001d00137202 */ /* 0x008ff60000000f00 */
[----:B------:R-:W-:Y:S04]  /*218a0*/  @!UPT UIADD3 URZ, URZ, URZ, URZ ;  /* 0x0000003f3f3ff290 */ /* 0x000fe8000fffe03f */
[----:B------:R-:W-:Y:S01]  /*218b0*/  STL.64 [R1+0xa0], R20 ;  /* 0x0000a01401007387 */ /* 0x000fe20000100a00 */
[----:B------:R-:W-:Y:S02]  /*218c0*/  MOV R0, R22 ;  /* 0x0000001600007202 */ /* 0x000fe40000000f00 */
[----:B------:R-:W-:Y:S02]  /*218d0*/  MOV R29, R23 ;  /* 0x00000017001d7202 */ /* 0x000fe40000000f00 */
[----:B----4-:R-:W-:Y:S01]  /*218e0*/  LDSM.16.MT88.4 R20, [R28+0x6080] ;  /* 0x006080001c14783b */ /* 0x010fe20000004200 */
[----:B--2---:R-:W-:Y:S03]  /*218f0*/  HMMA.16816.F32 R16, R24, R10, R16 ;  /* 0x0000000a1810723c */ /* 0x004fe60000001810 */
[----:B------:R-:W0:Y:S04]  /*21900*/  LDSM.16.MT88.4 R24, [R28+0x6000] ;  /* 0x006000001c18783b */ /* 0x000e280000004200 */
[----:B0-----:R-:W-:Y:S11]  /*21910*/  STL.64 [R1+0x2810], R26 ;  /* 0x0028101a01007387 */ /* 0x001ff60000100a00 */
[----:B------:R-:W-:Y:S05]  /*21920*/  @!UPT UIADD3 URZ, URZ, URZ, URZ ;  /* 0x0000003f3f3ff290 */ /* 0x000fea000fffe03f */
[----:B------:R-:W-:Y:S04]  /*21930*/  STL.64 [R1+0x50], R16 ;  /* 0x0000501001007387 */ /* 0x000fe80000100a00 */
[----:B------:R-:W-:Y:S04]  /*21940*/  STL.64 [R1+0x58], R18 ;  /* 0x0000581201007387 */ /* 0x000fe80000100a00 */
[----:B------:R-:W0:Y:S04]  /*21950*/  LDSM.16.MT88.4 R16, [R3+0x6000] ;  /* 0x006000000310783b */ /* 0x000e280000004200 */
[----:B------:R1:W-:Y:S04]  /*21960*/  STL.64 [R1+0x2808], R24 ;  /* 0x0028081801007387 */ /* 0x0003e80000100a00 */
[----:B-1----:R-:W2:Y:S04]  /*21970*/  LDL.LU R24, [R1] ;  /* 0x0000000001187983 */ /* 0x002ea80000300800 */
[----:B------:R-:W2:Y:S04]  /*21980*/  LDL.LU R25, [R1+0x4] ;  /* 0x0000040001197983 */ /* 0x000ea80000300800 */
[----:B------:R-:W2:Y:S04]  /*21990*/  LDL.LU R26, [R1+0x8] ;  /* 0x00000800011a7983 */ /* 0x000ea80000300800 */
[----:B------:R-:W2:Y:S04]  /*219a0*/  LDL.LU R27, [R1+0xc] ;  /* 0x00000c00011b7983 */ /* 0x000ea80000300800 */
[----:B------:R-:W-:Y:S04]  /*219b0*/  STL.64 [R1+0x2800], R22 ;  /* 0x0028001601007387 */ /* 0x000fe80000100a00 */
[----:B------:R1:W-:Y:S04]  /*219c0*/  STL.64 [R1+0x27f8], R20 ;  /* 0x0027f81401007387 */ /* 0x0003e80000100a00 */
[----:B-1----:R-:W3:Y:S04]  /*219d0*/  LDL.LU R20, [R1+0x90] ;  /* 0x0000900001147983 */ /* 0x002ee80000300800 */
[----:B------:R-:W3:Y:S04]  /*219e0*/  LDL.LU R21, [R1+0x94] ;  /* 0x0000940001157983 */ /* 0x000ee80000300800 */
[----:B------:R-:W3:Y:S04]  /*219f0*/  LDL.LU R22, [R1+0x98] ;  /* 0x0000980001167983 */ /* 0x000ee80000300800 */
[----:B------:R-:W3:Y:S04]  /*21a00*/  LDL.LU R23, [R1+0x9c] ;  /* 0x00009c0001177983 */ /* 0x000ee80000300800 */
[----:B------:R-:W-:Y:S04]  /*21a10*/  STL [R1+0x27a0], R28 ;  /* 0x0027a01c01007387 */ /* 0x000fe80000100800 */
[----:B0-----:R-:W-:Y:S04]  /*21a20*/  STL.64 [R1+0x27e8], R18 ;  /* 0x0027e81201007387 */ /* 0x001fe80000100a00 */
[----:B------:R0:W-:Y:S04]  /*21a30*/  STL.64 [R1+0x27e0], R16 ;  /* 0x0027e01001007387 */ /* 0x0001e80000100a00 */
[----:B0-----:R-:W4:Y:S04]  /*21a40*/  LDL.LU R16, [R1+0x20] ;  /* 0x0000200001107983 */ /* 0x001f280000300800 */
[----:B------:R-:W4:Y:S04]  /*21a50*/  LDL.LU R17, [R1+0x24] ;  /* 0x0000240001117983 */ /* 0x000f280000300800 */
[----:B------:R-:W4:Y:S04]  /*21a60*/  LDL.LU R18, [R1+0x28] ;  /* 0x0000280001127983 */ /* 0x000f280000300800 */
[----:B------:R-:W4:Y:S02]  /*21a70*/  LDL.LU R19, [R1+0x2c] ;  /* 0x00002c0001137983 */ /* 0x000f240000300800 */
[----:B----4-:R-:W-:Y:S02]  /*21a80*/  HMMA.16816.F32 R16, R16, R4, R12 ;  /* 0x000000041010723c */ /* 0x010fe4000000180c */
[----:B------:R-:W2:Y:S04]  /*21a90*/  LDL.LU.64 R14, [R1+0x2828] ;  /* 0x00282800010e7983 */ /* 0x000ea80000300a00 */
[----:B------:R-:W2:Y:S11]  /*21aa0*/  LDL.LU.64 R12, [R1+0x2820] ;  /* 0x00282000010c7983 */ /* 0x000eb60000300a00 */
[----:B------:R-:W-:Y:S06]  /*21ab0*/  @!UPT UIADD3 URZ, URZ, URZ, URZ ;  /* 0x0000003f3f3ff290 */ /* 0x000fec000fffe03f */
[----:B------:R0:W-:Y:S01]  /*21ac0*/  STL [R1+0xc4], R17 ;  /* 0x0000c41101007387 */ /* 0x0001e20000100800 */
[----:B------:R-:W-:-:S03]  /*21ad0*/  IMAD.MOV.U32 R7, RZ, RZ, R16 ;  /* 0x000000ffff077224 */ /* 0x000fc600078e0010 */
[----:B------:R1:W-:Y:S04]  /*21ae0*/  STL.64 [R1+0xc8], R18 ;  /* 0x0000c81201007387 */ /* 0x0003e80000100a00 */
[----:B------:R-:W4:Y:S04]  /*21af0*/  LDL.LU R16, [R1+0x40] ;  /* 0x0000400001107983 */ /* 0x000f280000300800 */
[----:B0-----:R-:W4:Y:S04]  /*21b00*/  LDL.LU R17, [R1+0x44] ;  /* 0x0000440001117983 */ /* 0x001f280000300800 */
[----:B-1----:R-:W4:Y:S01]  /*21b10*/  LDL.LU R18, [R1+0x48] ;  /* 0x0000480001127983 */ /* 0x002f220000300800 */
[----:B------:R-:W-:-:S03]  /*21b20*/  MOV R19, R2 ;  /* 0x0000000200137202 */ /* 0x000fc60000000f00 */
[----:B------:R-:W3:Y:S04]  /*21b30*/  LDL.LU R2, [R1+0x2818] ;  /* 0x0028180001027983 */ /* 0x000ee80000300800 */
[----:B------:R-:W-:Y:S01]  /*21b40*/  STL [R1+0x27a4], R7 ;  /* 0x0027a40701007387 */ /* 0x000fe20000100800 */
[----:B--2---:R-:W-:Y:S11]  /*21b50*/  HMMA.16816.F32 R12, R12, R4, R24 ;  /* 0x000000040c0c723c */ /* 0x004ff60000001818 */
[----:B------:R-:W-:Y:S11]  /*21b60*/  @!UPT UIADD3 URZ, URZ, URZ, URZ ;  /* 0x0000003f3f3ff290 */ /* 0x000ff6000fffe03f */
[----:B------:R-:W-:Y:S01]  /*21b70*/  @!UPT UIADD3 URZ, URZ, URZ, URZ ;  /* 0x0000003f3f3ff290 */ /* 0x000fe2000fffe03f */
[----:B------:R-:W-:Y:S01]  /*21b80*/  STL.64 [R1+0x80], R12 ;  /* 0x0000800c01007387 */ /* 0x000fe20000100a00 */
[----:B------:R-:W-:-:S03]  /*21b90*/  MOV R6, R15 ;  /* 0x0000000f00067202 */ /* 0x000fc60000000f00 */
[----:B------:R-:W-:Y:S04]  /*21ba0*/  STL [R1+0x88], R14 ;  /* 0x0000880e01007387 */ /* 0x000fe80000100800 */
[----:B------:R-:W0:Y:S04]  /*21bb0*/  LDSM.16.MT88.4 R12, [R3+0x6080] ;  /* 0x00608000030c783b */ /* 0x000e280000004200 */
[----:B------:R-:W-:Y:S04]  /*21bc0*/  STL [R1+0x27a8], R6 ;  /* 0x0027a80601007387 */ /* 0x000fe80000100800 */
[----:B---3--:R-:W-:Y:S04]  /*21bd0*/  LDSM.16.MT88.4 R24, [R2+0x6080] ;  /* 0x006080000218783b */ /* 0x008fe80000004200 */
[----:B0-----:R0:W-:Y:S02]  /*21be0*/  STL.64 [R1+0x27d8], R14 ;  /* 0x0027d80e01007387 */ /* 0x0011e40000100a00 */
[----:B0-----:R-:W-:Y:S01]  /*21bf0*/  MOV R14, R9 ;  /* 0x00000009000e7202 */ /* 0x001fe20000000f00 */
[----:B------:R-:W-:-:S02]  /*21c00*/  IMAD.MOV.U32 R15, RZ, RZ, R8 ;  /* 0x000000ffff0f7224 */ /* 0x000fc400078e0008 */
[----:B------:R-:W0:Y:S04]  /*21c10*/  LDSM.16.MT88.4 R8, [R2+0x6000] ;  /* 0x006000000208783b */ /* 0x000e280000004200 */
[----:B------:R1:W-:Y:S04]  /*21c20*/  STL.64 [R1+0x27d0], R12 ;  /* 0x0027d00c01007387 */ /* 0x0003e80000100a00 */
[----:B-1----:R-:W2:Y:S04]  /*21c30*/  LDL.LU R12, [R1+0x70] ;  /* 0x00007000010c7983 */ /* 0x002ea80000300800 */
[----:B------:R-:W2:Y:S04]  /*21c40*/  LDL.LU R13, [R1+0x74] ;  /* 0x00007400010d7983 */ /* 0x000ea80000300800 */
[----:B------:R-:W-:Y:S04]  /*21c50*/  STL [R1+0x27ac], R3 ;  /* 0x0027ac0301007387 */ /* 0x000fe80000100800 */
[----:B0-----:R-:W-:Y:S04]  /*21c60*/  STL.64 [R1+0x27c8], R10 ;  /* 0x0027c80a01007387 */ /* 0x001fe80000100a00 */
[----:B------:R0:W-:Y:S04]  /*21c70*/  STL.64 [R1+0x27c0], R8 ;  /* 0x0027c00801007387 */ /* 0x0001e80000100a00 */
[----:B0-----:R-:W3:Y:S04]  /*21c80*/  LDL.LU R8, [R1+0xb0] ;  /* 0x0000b00001087983 */ /* 0x001ee80000300800 */
[----:B------:R-:W3:Y:S04]  /*21c90*/  LDL.LU R9, [R1+0xb4] ;  /* 0x0000b40001097983 */ /* 0x000ee80000300800 */
[----:B------:R-:W3:Y:S04]  /*21ca0*/  LDL.LU R10, [R1+0xb8] ;  /* 0x0000b800010a7983 */ /* 0x000ee80000300800 */
[----:B------:R-:W3:Y:S04]  /*21cb0*/  LDL.LU R11, [R1+0xbc] ;  /* 0x0000bc00010b7983 */ /* 0x000ee80000300800 */
[----:B------:R-:W-:Y:S04]  /*21cc0*/  STL.64 [R1], R24 ;  /* 0x0000001801007387 */ /* 0x000fe80000100a00 */
[----:B------:R0:W-:Y:S04]  /*21cd0*/  STL.64 [R1+0x8], R26 ;  /* 0x0000081a01007387 */ /* 0x0001e80000100a00 */
[----:B0-----:R-:W2:Y:S04]  /*21ce0*/  LDL.LU.64 R26, [R1+0x2810] ;  /* 0x00281000011a7983 */ /* 0x001ea80000300a00 */
[----:B------:R-:W2:Y:S02]  /*21cf0*/  LDL.LU.64 R24, [R1+0x2808] ;  /* 0x0028080001187983 */ /* 0x000ea40000300a00 */
[----:B--2---:R-:W-:Y:S11]  /*21d00*/  HMMA.16816.F32 R20, R24, R4, R20 ;  /* 0x000000041814723c */ /* 0x004ff60000001814 */
[----:B------:R-:W-:Y:S11]  /*21d10*/  @!UPT UIADD3 URZ, URZ, URZ, URZ ;  /* 0x0000003f3f3ff290 */ /* 0x000ff6000fffe03f */
[----:B------:R-:W-:Y:S02]  /*21d20*/  @!UPT UIADD3 URZ, URZ, URZ, URZ ;  /* 0x0000003f3f3ff290 */ /* 0x000fe4000fffe03f */
[----:B------:R-:W-:Y:S01]  /*21d30*/  MOV R25, R22 ;  /* 0x0000001600197202 */ /* 0x000fe20000000f00 */
[----:B------:R-:W-:Y:S01]  /*21d40*/  IMAD.MOV.U32 R24, RZ, RZ, R23 ;  /* 0x000000ffff187224 */ /* 0x000fe200078e0017 */
[----:B------:R-:W-:Y:S01]  /*21d50*/  MOV R27, R20 ;  /* 0x00000014001b7202 */ /* 0x000fe20000000f00 */
[----:B------:R-:W4:Y:S01]  /*21d60*/  LDL.LU.64 R22, [R1+0x2800] ;  /* 0x0028000001167983 */ /* 0x000f220000300a00 */
[----:B------:R-:W-:-:S03]  /*21d70*/  MOV R26, R21 ;  /* 0x00000015001a7202 */ /* 0x000fc60000000f00 */
[----:B------:R-:W4:Y:S04]  /*21d80*/  LDL.LU.64 R20, [R1+0x27f8] ;  /* 0x0027f80001147983 */ /* 0x000f280000300a00 */
[----:B------:R0:W-:Y:S04]  /*21d90*/  STL.64 [R1+0x27b8], R26 ;  /* 0x0027b81a01007387 */ /* 0x0001e80000100a00 */
[----:B------:R1:W-:Y:S01]  /*21da0*/  STL.64 [R1+0x27b0], R24 ;  /* 0x0027b01801007387 */ /* 0x0003e20000100a00 */
[----:B0-----:R-:W-:-:S03]  /*21db0*/  MOV R26, R0 ;  /* 0x00000000001a7202 */ /* 0x001fc60000000f00 */
[----:B-1----:R-:W2:Y:S04]  /*21dc0*/  LDL.LU R24, [R1+0xa0] ;  /* 0x0000a00001187983 */ /* 0x002ea80000300800 */
[----:B------:R-:W2:Y:S04]  /*21dd0*/  LDL.LU R25, [R1+0xa4] ;  /* 0x0000a40001197983 */ /* 0x000ea80000300800 */
[----:B------:R-:W2:Y:S01]  /*21de0*/  LDL.LU R0, [R1+0x27f0] ;  /* 0x0027f00001007983 */ /* 0x000ea20000300800 */
[-C--:B----4-:R-:W-:Y:S03]  /*21df0*/  HMMA.16816.F32 R20, R20, R4.reuse, R16 ;  /* 0x000000041414723c */ /* 0x090fe60000001810 */
[----:B------:R-:W4:Y:S04]  /*21e00*/  LDL.LU.64 R18, [R1+0x27e8] ;  /* 0x0027e80001127983 */ /* 0x000f280000300a00 */
[----:B------:R-:W4:Y:S01]  /*21e10*/  LDL.LU.64 R16, [R1+0x27e0] ;  /* 0x0027e00001107983 */ /* 0x000f220000300a00 */
[----:B------:R-:W-:Y:S11]  /*21e20*/  MOV R27, R29 ;  /* 0x0000001d001b7202 */ /* 0x000ff60000000f00 */
[----:B------:R-:W-:Y:S05]  /*21e30*/  @!UPT UIADD3 URZ, URZ, URZ, URZ ;  /* 0x0000003f3f3ff290 */ /* 0x000fea000fffe03f */
[----:B------:R-:W-:Y:S01]  /*21e40*/  MOV R3, R20 ;  /* 0x0000001400037202 */ /* 0x000fe20000000f00 */
[----:B------:R-:W-:Y:S01]  /*21e50*/  IMAD.MOV.U32 R6, RZ, RZ, R21 ;  /* 0x000000ffff067224 */ /* 0x000fe200078e0015 */
[----:B------:R-:W-:Y:S02]  /*21e60*/  MOV R7, R22 ;  /* 0x0000001600077202 */ /* 0x000fe40000000f00 */
[----:B------:R-:W-:Y:S01]  /*21e70*/  MOV R28, R23 ;  /* 0x00000017001c7202 */ /* 0x000fe20000000f00 */
[----:B----4-:R-:W-:Y:S11]  /*21e80*/  HMMA.16816.F32 R12, R16, R4, R12 ;  /* 0x00000004100c723c */ /* 0x010ff6000000180c */
[----:B------:R-:W-:Y:S11]  /*21e90*/  @!UPT UIADD3 URZ, URZ, URZ, URZ ;  /* 0x0000003f3f3ff290 */ /* 0x000ff6000fffe03f */
[----:B------:R-:W-:Y:S01]  /*21ea0*/  @!UPT UIADD3 URZ, URZ, URZ, URZ ;  /* 0x0000003f3f3ff290 */ /* 0x000fe2000fffe03f */
[----:B------:R-:W-:Y:S01]  /*21eb0*/  STL.64 [R1+0x20], R12 ;  /* 0x0000200c01007387 */ /* 0x000fe20000100a00 */
[----:B------:R-:W-:-:S03]  /*21ec0*/  MOV R29, R15 ;  /* 0x0000000f001d7202 */ /* 0x000fc60000000f00 */
[----:B------:R-:W-:Y:S04]  /*21ed0*/  STL [R1+0x28], R14 ;  /* 0x0000280e01007387 */ /* 0x000fe80000100800 */
[----:B--2---:R-:W0:Y:S02]  /*21ee0*/  LDSM.16.MT88.4 R12, [R0+0x7000] ;  /* 0x00700000000c783b */ /* 0x004e240000004200 */
[----:B0-----:R-:W-:Y:S01]  /*21ef0*/  IMAD.MOV.U32 R19, RZ, RZ, R12 ;  /* 0x000000ffff137224 */ /* 0x001fe200078e000c */
[----:B------:R-:W-:Y:S02]  /*21f00*/  MOV R18, R13 ;  /* 0x0000000d00127202 */ /* 0x000fe40000000f00 */
[----:B------:R-:W-:Y:S02]  /*21f10*/  MOV R17, R14 ;  /* 0x0000000e00117202 */ /* 0x000fe40000000f00 */
[----:B------:R-:W-:-:S02]  /*21f20*/  MOV R16, R15 ;  /* 0x0000000f00107202 */ /* 0x000fc40000000f00 */
[----:B------:R-:W0:Y:S02]  /*21f30*/  LDSM.16.MT88.4 R12, [R0+0x7080] ;  /* 0x00708000000c783b */ /* 0x000e240000004200 */
[----:B0-----:R-:W-:Y:S01]  /*21f40*/  MOV R21, R14 ;  /* 0x0000000e00157202 */ /* 0x001fe20000000f00 */
[----:B------:R-:W-:Y:S01]  /*21f50*/  IMAD.MOV.U32 R23, RZ, RZ, R12 ;  /* 0x000000ffff177224 */ /* 0x000fe200078e000c */
[----:B------:R-:W-:Y:S02]  /*21f60*/  MOV R20, R15 ;  /* 0x0000000f00147202 */ /* 0x000fe40000000f00 */
[----:B------:R-:W-:Y:S01]  /*21f70*/  MOV R22, R13 ;  /* 0x0000000d00167202 */ /* 0x000fe20000000f00 */
[----:B------:R-:W3:Y:S04]  /*21f80*/  LDL.LU.64 R14, [R1+0x27d8] ;  /* 0x0027d800010e7983 */ /* 0x000ee80000300a00 */
[----:B------:R-:W3:Y:S02]  /*21f90*/  LDL.LU.64 R12, [R1+0x27d0] ;  /* 0x0027d000010c7983 */ /* 0x000ee40000300a00 */
[-C--:B---3--:R-:W-:Y:S02]  /*21fa0*/  HMMA.16816.F32 R12, R12, R4.reuse, R8 ;  /* 0x000000040c0c723c */ /* 0x088fe40000001808 */
[----:B------:R-:W2:Y:S04]  /*21fb0*/  LDL.LU.64 R10, [R1+0x27c8] ;  /* 0x0027c800010a7983 */ /* 0x000ea80000300a00 */
[----:B------:R-:W2:Y:S11]  /*21fc0*/  LDL.LU.64 R8, [R1+0x27c0] ;  /* 0x0027c00001087983 */ /* 0x000eb60000300a00 */
[----:B------:R-:W-:Y:S06]  /*21fd0*/  @!UPT UIADD3 URZ, URZ, URZ, URZ ;  /* 0x0000003f3f3ff290 */ /* 0x000fec000fffe03f */
[----:B------:R0:W-:Y:S04]  /*21fe0*/  STL.64 [R1+0x10], R12 ;  /* 0x0000100c01007387 */ /* 0x0001e80000100a00 */
[----:B------:R1:W-:Y:S04]  /*21ff0*/  STL.64 [R1+0x18], R14 ;  /* 0x0000180e01007387 */ /* 0x0003e80000100a00 */
[----:B0-----:R-:W3:Y:S04]  /*22000*/  LDL.LU R12, [R1] ;  /* 0x00000000010c7983 */ /* 0x001ee80000300800 */
[----:B------:R-:W3:Y:S04]  /*22010*/  LDL.LU R13, [R1+0x4] ;  /* 0x00000400010d7983 */ /* 0x000ee80000300800 */
[----:B-1----:R-:W3:Y:S04]  /*22020*/  LDL.LU R14, [R1+0x8] ;  /* 0x00000800010e7983 */ /* 0x002ee80000300800 */
[----:B------:R-:W3:Y:S01]  /*22030*/  LDL.LU R15, [R1+0xc] ;  /* 0x00000c00010f7983 */ /* 0x000ee20000300800 */
[-C--:B--2---:R-:W-:Y:S03]  /*22040*/  HMMA.16816.F32 R8, R8, R4.reuse, R24 ;  /* 0x000000040808723c */ /* 0x084fe60000001818 */
[----:B------:R-:W2:Y:S04]  /*22050*/  LDL.LU.64 R26, [R1+0x27b8] ;  /* 0x0027b800011a7983 */ /* 0x000ea80000300a00 */
[----:B------:R-:W4:Y:S11]  /*22060*/  LDL.LU.64 R24, [R1+0x27b0] ;  /* 0x0027b00001187983 */ /* 0x000f360000300a00 */
[----:B------:R-:W-:Y:S05]  /*22070*/  @!UPT UIADD3 URZ, URZ, URZ, URZ ;  /* 0x0000003f3f3ff290 */ /* 0x000fea000fffe03f */
[----:B------:R0:W-:Y:S04]  /*22080*/  STL.64 [R1+0x2730], R10 ;  /* 0x0027300a01007387 */ /* 0x0001e80000100a00 */
[----:B------:R1:W-:Y:S01]  /*22090*/  STL.64 [R1+0x2728], R8 ;  /* 0x0027280801007387 */ /* 0x0003e20000100a00 */
[----:B0-----:R-:W-:Y:S02]  /*220a0*/  MOV R10, R7 ;  /* 0x00000007000a7202 */ /* 0x001fe40000000f00 */
[----:B------:R-:W-:Y:S01]  /*220b0*/  MOV R11, R28 ;  /* 0x0000001c000b7202 */ /* 0x000fe20000000f00 */
[----:B-1----:R-:W-:Y:S01]  /*220c0*/  IMAD.MOV.U32 R8, RZ, RZ, R3 ;  /* 0x000000ffff087224 */ /* 0x002fe200078e0003 */
[----:B------:R-:W-:Y:S01]  /*220d0*/  MOV R9, R6 ;  /* 0x0000000600097202 */ /* 0x000fe20000000f00 */
[----:B------:R-:W2:Y:S04]  /*220e0*/  LDL.LU R3, [R1+0x27ac] ;  /* 0x0027ac0001037983 */ /* 0x000ea80000300800 */
[----:B------:R-:W2:Y:S04]  /*220f0*/  LDL.LU R6, [R1+0x27a8] ;  /* 0x0027a80001067983 */ /* 0x000ea80000300800 */
[----:B------:R-:W2:Y:S04]  /*22100*/  LDL.LU R7, [R1+0x27a4] ;  /* 0x0027a40001077983 */ /* 0x000ea80000300800 */
[----:B------:R-:W2:Y:S04]  /*22110*/  LDL.LU R28, [R1+0x27a0] ;  /* 0x0027a000011c7983 */ /* 0x000ea80000300800 */
[----:B------:R-:W-:Y:S04]  /*22120*/  STL.64 [R1+0x2740], R10 ;  /* 0x0027400a01007387 */ /* 0x000fe80000100a00 */
[----:B------:R0:W-:Y:S04]  /*22130*/  STL.64 [R1+0x2738], R8 ;  /* 0x0027380801007387 */ /* 0x0001e80000100a00 */
[----:B0-----:R-:W3:Y:S04]  /*22140*/  LDL.LU R8, [R1+0x50] ;  /* 0x0000500001087983 */ /* 0x001ee80000300800 */
[----:B------:R-:W3:Y:S04]  /*22150*/  LDL.LU R9, [R1+0x54] ;  /* 0x0000540001097983 */ /* 0x000ee80000300800 */
[----:B------:R-:W3:Y:S04]  /*22160*/  LDL.LU R10, [R1+0x58] ;  /* 0x00005800010a7983 */ /* 0x000ee80000300800 */
[----:B------:R-:W3:Y:S02]  /*22170*/  LDL.LU R11, [R1+0x5c] ;  /* 0x00005c00010b7983 */ /* 0x000ee40000300800 */
[----:B---3--:R-:W-:Y:S02]  /*22180*/  HMMA.16816.F32 R12, R12, R4, R8 ;  /* 0x000000040c0c723c */ /* 0x008fe40000001808 */
[----:B--2---:R-:W0:Y:S04]  /*22190*/  LDSM.16.MT88.4 R8, [R28+0x7000] ;  /* 0x007000001c08783b */ /* 0x004e280000004200 */
[----:B0-----:R0:W-:Y:S11]  /*221a0*/  STL.64 [R1+0x2760], R10 ;  /* 0x0027600a01007387 */ /* 0x0011f60000100a00 */
[----:B------:R-:W-:Y:S06]  /*221b0*/  @!UPT UIADD3 URZ, URZ, URZ, URZ ;  /* 0x0000003f3f3ff290 */ /* 0x000fec000fffe03f */
[----:B------:R-:W-:Y:S04]  /*221c0*/  STL.64 [R1+0x70], R12 ;  /* 0x0000700c01007387 */ /* 0x000fe80000100a00 */
[----:B------:R-:W-:Y:S04]  /*221d0*/  STL.64 [R1+0x78], R14 ;  /* 0x0000780e01007387 */ /* 0x000fe80000100a00 */
[----:B------:R-:W1:Y:S01]  /*221e0*/  LDSM.16.MT88.4 R12, [R28+0x7080] ;  /* 0x007080001c0c783b */ /* 0x000e620000004200 */
[----:B0-----:R-:W-:Y:S02]  /*221f0*/  MOV R10, R21 ;  /* 0x00000015000a7202 */ /* 0x001fe40000000f00 */
[----:B------:R-:W-:Y:S01]  /*22200*/  MOV R11, R20 ;  /* 0x00000014000b7202 */ /* 0x000fe20000000f00 */
[----:B------:R0:W-:Y:S04]  /*22210*/  STL.64 [R1+0x2758], R8 ;  /* 0x0027580801007387 */ /* 0x0001e80000100a00 */
[----:B------:R-:W-:Y:S01]  /*22220*/  STL.64 [R1+0x2780], R10 ;  /* 0x0027800a01007387 */ /* 0x000fe20000100a00 */
[----:B0-----:R-:W-:Y:S01]  /*22230*/  IMAD.MOV.U32 R8, RZ, RZ, R23 ;  /* 0x000000ffff087224 */ /* 0x001fe200078e0017 */
[----:B------:R-:W-:-:S02]  /*22240*/  MOV R9, R22 ;  /* 0x0000001600097202 */ /* 0x000fc40000000f00 */
[----:B------:R-:W-:Y:S04]  /*22250*/  LDSM.16.MT88.4 R20, [R3+0x7080] ;  /* 0x007080000314783b */ /* 0x000fe80000004200 */
[----:B------:R-:W-:Y:S04]  /*22260*/  STL.64 [R1+0x2778], R8 ;  /* 0x0027780801007387 */ /* 0x000fe80000100a00 */
[----:B-1----:R4:W-:Y:S04]  /*22270*/  STL.64 [R1+0x2750], R14 ;  /* 0x0027500e01007387 */ /* 0x0029e80000100a00 */
[----:B------:R0:W-:Y:S01]  /*22280*/  STL.64 [R1+0x2748], R12 ;  /* 0x0027480c01007387 */ /* 0x0001e20000100a00 */
[----:B----4-:R-:W-:-:S02]  /*22290*/  MOV R14, R25 ;  /* 0x00000019000e7202 */ /* 0x010fc40000000f00 */
[----:B------:R-:W-:Y:S01]  /*222a0*/  MOV R15, R24 ;  /* 0x00000018000f7202 */ /* 0x000fe20000000f00 */
[----:B0-----:R-:W-:Y:S01]  /*222b0*/  IMAD.MOV.U32 R12, RZ, RZ, R27 ;  /* 0x000000ffff0c7224 */ /* 0x001fe200078e001b */
[----:B------:R-:W-:-:S03]  /*222c0*/  MOV R13, R26 ;  /* 0x0000001a000d7202 */ /* 0x000fc60000000f00 */
[----:B------:R-:W-:Y:S04]  /*222d0*/  STL.64 [R1+0x2770], R14 ;  /* 0x0027700e01007387 */ /* 0x000fe80000100a00 */
[----:B------:R0:W-:Y:S01]  /*222e0*/  STL.64 [R1+0x2768], R12 ;  /* 0x0027680c01007387 */ /* 0x0001e20000100a00 */
[----:B------:R-:W-:Y:S01]  /*222f0*/  IMAD.MOV.U32 R8, RZ, RZ, R19 ;  /* 0x000000ffff087224 */ /* 0x000fe200078e0013 */
[----:B------:R-:W-:Y:S02]  /*22300*/  MOV R9, R18 ;  /* 0x0000001200097202 */ /* 0x000fe40000000f00 */
[----:B------:R-:W-:Y:S01]  /*22310*/  MOV R10, R17 ;  /* 0x00000011000a7202 */ /* 0x000fe20000000f00 */
[----:B------:R-:W-:Y:S04]  /*22320*/  LDSM.16.MT88.4 R24, [R2+0x7000] ;  /* 0x007000000218783b */ /* 0x000fe80000004200 */
[----:B0-----:R-:W2:Y:S04]  /*22330*/  LDL.LU R12, [R1+0x80] ;  /* 0x00008000010c7983 */ /* 0x001ea80000300800 */
[----:B------:R-:W2:Y:S04]  /*22340*/  LDL.LU R13, [R1+0x84] ;  /* 0x00008400010d7983 */ /* 0x000ea80000300800 */
[----:B------:R-:W3:Y:S01]  /*22350*/  LDL.LU R14, [R1+0x88] ;  /* 0x00008800010e7983 */ /* 0x000ee20000300800 */
[----:B------:R-:W-:-:S03]  /*22360*/  IMAD.MOV.U32 R15, RZ, RZ, R6 ;  /* 0x000000ffff0f7224 */ /* 0x000fc600078e0006 */
[----:B------:R-:W4:Y:S04]  /*22370*/  LDL.LU R6, [R1+0x279c] ;  /* 0x00279c0001067983 */ /* 0x000f280000300800 */
[----:B---3--:R-:W-:Y:S04]  /*22380*/  STL.64 [R1+0x2790], R14 ;  /* 0x0027900e01007387 */ /* 0x008fe80000100a00 */
[----:B--2---:R0:W-:Y:S02]  /*22390*/  STL.64 [R1+0x2788], R12 ;  /* 0x0027880c01007387 */ /* 0x0041e40000100a00 */
[----:B0-----:R-:W-:-:S02]  /*223a0*/  MOV R12, R7 ;  /* 0x00000007000c7202 */ /* 0x001fc40000000f00 */
[----:B------:R-:W4:Y:S04]  /*223b0*/  LDL.LU R7, [R1+0x2798] ;  /* 0x0027980001077983 */ /* 0x000f280000300800 */
[----:B------:R-:W4:Y:S04]  /*223c0*/  LDL.LU R13, [R1+0xc4] ;  /* 0x0000c400010d7983 */ /* 0x000f280000300800 */
[----:B------:R-:W4:Y:S04]  /*223d0*/  LDL.LU R14, [R1+0xc8] ;  /* 0x0000c800010e7983 */ /* 0x000f280000300800 */
[----:B------:R-:W4:Y:S01]  /*223e0*/  LDL.LU R15, [R1+0xcc] ;  /* 0x0000cc00010f7983 */ /* 0x000f220000300800 */
[----:B------:R-:W-:-:S03]  /*223f0*/  MOV R11, R16 ;  /* 0x00000010000b7202 */ /* 0x000fc60000000f00 */
[----:B------:R-:W-:Y:S04]  /*22400*/  STL [R1+0x2720], R28 ;  /* 0x0027201c01007387 */ /* 0x000fe80000100800 */
[----:B------:R-:W-:Y:S04]  /*22410*/  STL [R1+0x2718], R3 ;  /* 0x0027180301007387 */ /* 0x000fe80000100800 */
[----:B------:R-:W-:Y:S01]  /*22420*/  LDSM.16.MT88.4 R16, [R3+0x7000] ;  /* 0x007000000310783b */ /* 0x000fe20000004200 */
        /* <DEDUP_REMOVED lines=13> */
[----:B------:R-:W-:-:S03]  /*22500*/  MOV R3, R9 ;  /* 0x0000000900037202 */ /* 0x000fc60000000f00 */
        /* <DEDUP_REMOVED lines=14> */
[----:B0-----:R-:W-:-:S03]  /*225f0*/  IMAD.MOV.U32 R2, RZ, RZ, R11 ;  /* 0x000000ffff027224 */ /* 0x001fc600078e000b */
[----:B------:R0:W-:Y:S04]  /*22600*/  STL [R1+0x58], R10 ;  /* 0x0000580a01007387 */ /* 0x0001e80000100800 */
[----:B0-----:R-:W2:Y:S04]  /*22610*/  LDL.LU.64 R10, [R1+0x2740] ;  /* 0x00274000010a7983 */ /* 0x001ea80000300a00 */
[----:B------:R-:W2:Y:S02]  /*22620*/  LDL.LU.64 R8, [R1+0x2738] ;  /* 0x0027380001087983 */ /* 0x000ea40000300a00 */
[----:B--2---:R-:W-:Y:S02]  /*22630*/  HMMA.16816.F32 R12, R12, R6, R8 ;  /* 0x000000060c0c723c */ /* 0x004fe40000001808 */
[----:B------:R-:W2:Y:S04]  /*22640*/  LDL.LU.64 R10, [R1+0x2730] ;  /* 0x00273000010a7983 */ /* 0x000ea80000300a00 */
[----:B------:R-:W2:Y:S11]  /*22650*/  LDL.LU.64 R8, [R1+0x2728] ;  /* 0x0027280001087983 */ /* 0x000eb60000300a00 */
[----:B------:R-:W-:Y:S06]  /*22660*/  @!UPT UIADD3 URZ, URZ, URZ, URZ ;  /* 0x0000003f3f3ff290 */ /* 0x000fec000fffe03f */
[----:B------:R0:W-:Y:S01]  /*22670*/  STL [R1+0x8], R14 ;  /* 0x0000080e01007387 */ /* 0x0001e20000100800 */
[----:B------:R-:W-:Y:S02]  /*22680*/  MOV R4, R12 ;  /* 0x0000000c00047202 */ /* 0x000fe40000000f00 */
[----:B------:R-:W-:Y:S01]  /*22690*/  MOV R5, R13 ;  /* 0x0000000d00057202 */ /* 0x000fe20000000f00 */
[----:B------:R-:W3:Y:S04]  /*226a0*/  LDL.LU R12, [R1+0x20] ;  /* 0x00002000010c7983 */ /* 0x000ee80000300800 */
[----:B------:R-:W3:Y:S04]  /*226b0*/  LDL.LU R13, [R1+0x24] ;  /* 0x00002400010d7983 */ /* 0x000ee80000300800 */
[----:B0-----:R-:W3:Y:S01]  /*226c0*/  LDL.LU R14, [R1+0x28] ;  /* 0x00002800010e7983 */ /* 0x001ee20000300800 */
[----:B------:R-:W-:Y:S01]  /*226d0*/  MOV R3, R15 ;  /* 0x0000000f00037202 */ /* 0x000fe20000000f00 */
[----:B------:R-:W-:-:S07]  /*226e0*/  IMAD.MOV.U32 R15, RZ, RZ, R29 ;  /* 0x000000ffff0f7224 */ /* 0x000fce00078e001d */
[-C--:B---3--:R-:W-:Y:S11]  /*226f0*/  HMMA.16816.F32 R12, R16, R6.reuse, R12 ;  /* 0x00000006100c723c */ /* 0x088ff6000000180c */
[----:B------:R-:W-:Y:S11]  /*22700*/  @!UPT UIADD3 URZ, URZ, URZ, URZ ;  /* 0x0000003f3f3ff290 */ /* 0x000ff6000fffe03f */
[----:B------:R-:W-:Y:S01]  /*22710*/  @!UPT UIADD3 URZ, URZ, URZ, URZ ;  /* 0x0000003f3f3ff290 */ /* 0x000fe2000fffe03f */
[----:B------:R0:W-:Y:S04]  /*22720*/  STL.64 [R1+0xa0], R12 ;  /* 0x0000a00c01007387 */ /* 0x0001e80000100a00 */
[----:B------:R-:W-:Y:S04]  /*22730*/  STL [R1+0xa8], R14 ;  /* 0x0000a80e01007387 */ /* 0x000fe80000100800 */
[----:B------:R-:W3:Y:S04]  /*22740*/  LDL.LU R16, [R1+0x10] ;  /* 0x0000100001107983 */ /* 0x000ee80000300800 */
[----:B------:R-:W3:Y:S04]  /*22750*/  LDL.LU R17, [R1+0x14] ;  /* 0x0000140001117983 */ /* 0x000ee80000300800 */
[----:B------:R-:W3:Y:S04]  /*22760*/  LDL.LU R18, [R1+0x18] ;  /* 0x0000180001127983 */ /* 0x000ee80000300800 */
[----:B------:R-:W3:Y:S01]  /*22770*/  LDL.LU R19, [R1+0x1c] ;  /* 0x00001c0001137983 */ /* 0x000ee20000300800 */
[----:B--2---:R-:W-:Y:S01]  /*22780*/  HMMA.16816.F32 R8, R24, R6, R8 ;  /* 0x000000061808723c */ /* 0x004fe20000001808 */
[----:B------:R-:W-:-:S05]  /*22790*/  MOV R29, R15 ;  /* 0x0000000f001d7202 */ /* 0x000fca0000000f00 */
[----:B------:R-:W-:Y:S02]  /*227a0*/  STL [R1+0x26e4], R29 ;  /* 0x0026e41d01007387 */ /* 0x000fe40000100800 */
[----:B---3--:R-:W-:Y:S02]  /*227b0*/  HMMA.16816.F32 R20, R20, R6, R16 ;  /* 0x000000061414723c */ /* 0x008fe40000001810 */
[----:B------:R-:W1:Y:S11]  /*227c0*/  LDSM.16.MT88.4 R16, [R0+0x8000] ;  /* 0x008000000010783b */ /* 0x000e760000004200 */
[----:B------:R-:W-:Y:S10]  /*227d0*/  @!UPT UIADD3 URZ, URZ, URZ, URZ ;  /* 0x0000003f3f3ff290 */ /* 0x000ff4000fffe03f */
[----:B------:R-:W-:Y:S04]  /*227e0*/  STL.64 [R1+0x40], R20 ;  /* 0x0000401401007387 */ /* 0x000fe80000100a00 */
[----:B------:R-:W-:Y:S04]  /*227f0*/  STL.64 [R1+0x48], R22 ;  /* 0x0000481601007387 */ /* 0x000fe80000100a00 */
[----:B------:R-:W-:Y:S04]  /*22800*/  STL.64 [R1+0x60], R8 ;  /* 0x0000600801007387 */ /* 0x000fe80000100a00 */
[----:B------:R-:W-:Y:S04]  /*22810*/  STL.64 [R1+0x68], R10 ;  /* 0x0000680a01007387 */ /* 0x000fe80000100a00 */
[----:B0-----:R-:W0:Y:S04]  /*22820*/  S2R R13, SR_TID.X ;  /* 0x00000000000d7919 */ /* 0x001e280000002100 */
[----:B-1----:R1:W-:Y:S04]  /*22830*/  STL.64 [R1+0x2710], R18 ;  /* 0x0027101201007387 */ /* 0x0023e80000100a00 */
[----:B------:R2:W-:Y:S04]  /*22840*/  STL.64 [R1+0x2708], R16 ;  /* 0x0027081001007387 */ /* 0x0005e80000100a00 */
[----:B------:R-:W-:Y:S01]  /*22850*/  LDSM.16.MT88.4 R8, [R0+0x8080] ;  /* 0x008080000008783b */ /* 0x000fe20000004200 */
[----:B-1----:R-:W-:-:S03]  /*22860*/  MOV R18, R28 ;  /* 0x0000001c00127202 */ /* 0x002fc60000000f00 */
[----:B--2---:R-:W2:Y:S04]  /*22870*/  LDL.LU R16, [R1+0x30] ;  /* 0x0000300001107983 */ /* 0x004ea80000300800 */
[----:B------:R-:W2:Y:S04]  /*22880*/  LDL.LU R17, [R1+0x34] ;  /* 0x0000340001117983 */ /* 0x000ea80000300800 */
[----:B------:R-:W3:Y:S01]  /*22890*/  LDL.LU R28, [R1+0x2720] ;  /* 0x00272000011c7983 */ /* 0x000ee20000300800 */
[C---:B0-----:R-:W-:Y:S02]  /*228a0*/  LOP3.LUT R14, R13.reuse, 0x7, RZ, 0xc0, !PT ;  /* 0x000000070d0e7812 */ /* 0x041fe400078ec0ff */
[----:B------:R-:W-:Y:S01]  /*228b0*/  LOP3.LUT R15, R13, 0x60, RZ, 0xc0, !PT ;  /* 0x000000600d0f7812 */ /* 0x000fe200078ec0ff */
[----:B------:R-:W2:Y:S03]  /*228c0*/  LDL.LU R19, [R1+0x3c] ;  /* 0x00003c0001137983 */ /* 0x000ea60000300800 */
[----:B------:R-:W-:-:S02]  /*228d0*/  LEA R15, R15, R14, 0x4 ;  /* 0x0000000e0f0f7211 */ /* 0x000fc400078e20ff */
[----:B------:R-:W-:-:S03]  /*228e0*/  SHF.L.U32 R13, R13, 0x1, RZ ;  /* 0x000000010d0d7819 */ /* 0x000fc600000006ff */
[----:B------:R-:W-:-:S05]  /*228f0*/  IMAD.SHL.U32 R15, R15, 0x10, RZ ;  /* 0x000000100f0f7824 */ /* 0x000fca00078e00ff */
[----:B------:R-:W-:-:S04]  /*22900*/  LOP3.LUT R15, R15, 0x30, R13, 0x78, !PT ;  /* 0x000000300f0f7812 */ /* 0x000fc800078e780d */
[----:B------:R-:W-:-:S06]  /*22910*/  LEA R15, R14, R15, 0xa ;  /* 0x0000000f0e0f7211 */ /* 0x000fcc00078e50ff */
[----:B------:R-:W0:Y:S04]  /*22920*/  LDSM.16.M88.4 R12, [R15+0x20100] ;  /* 0x020100000f0c783b */ /* 0x000e280000000200 */
[----:B0-----:R-:W-:Y:S04]  /*22930*/  STL [R1+0x2668], R14 ;  /* 0x0026680e01007387 */ /* 0x001fe80000100800 */
[----:B------:R-:W-:Y:S04]  /*22940*/  STL [R1+0x2664], R15 ;  /* 0x0026640f01007387 */ /* 0x000fe80000100800 */
[----:B------:R-:W-:Y:S04]  /*22950*/  STL [R1+0x26f4], R9 ;  /* 0x0026f40901007387 */ /* 0x000fe80000100800 */
        /* <DEDUP_REMOVED lines=22> */
[----:B---3--:R-:W-:-:S03]  /*22ac0*/  IMAD.MOV.U32 R21, RZ, RZ, R3 ;  /* 0x000000ffff157224 */ /* 0x008fc600078e0003 */
        /* <DEDUP_REMOVED lines=13> */
[----:B0-----:R-:W-:Y:S01]  /*22ba0*/  MOV R29, R16 ;  /* 0x00000010001d7202 */ /* 0x001fe20000000f00 */
[----:B------:R-:W-:Y:S01]  /*22bb0*/  IMAD.MOV.U32 R15, RZ, RZ, R18 ;  /* 0x000000ffff0f7224 */ /* 0x000fe200078e0012 */
[----:B------:R-:W-:-:S02]  /*22bc0*/  MOV R2, R17 ;  /* 0x0000001100027202 */ /* 0x000fc40000000f00 */
[----:B------:R-:W-:Y:S02]  /*22bd0*/  MOV R14, R19 ;  /* 0x00000013000e7202 */ /* 0x000fe40000000f00 */
[----:B------:R-:W0:Y:S02]  /*22be0*/  LDSM.16.MT88.4 R16, [R3+0x8080] ;  /* 0x008080000310783b */ /* 0x000e240000004200 */
[----:B0-----:R-:W-:Y:S01]  /*22bf0*/  IMAD.MOV.U32 R11, RZ, RZ, R18 ;  /* 0x000000ffff0b7224 */ /* 0x001fe200078e0012 */
[----:B------:R-:W-:Y:S02]  /*22c00*/  MOV R0, R19 ;  /* 0x0000001300007202 */ /* 0x000fe40000000f00 */
[----:B------:R-:W-:Y:S01]  /*22c10*/  MOV R9, R16 ;  /* 0x0000001000097202 */ /* 0x000fe20000000f00 */
[----:B------:R-:W2:Y:S01]  /*22c20*/  LDL.LU.64 R18, [R1+0x2710] ;  /* 0x0027100001127983 */ /* 0x000ea20000300a00 */
[----:B------:R-:W-:-:S03]  /*22c30*/  MOV R10, R17 ;  /* 0x00000011000a7202 */ /* 0x000fc60000000f00 */
        /* <DEDUP_REMOVED lines=20> */
[----:B0-----:R-:W-:Y:S01]  /*22d80*/  IMAD.MOV.U32 R18, RZ, RZ, R11 ;  /* 0x000000ffff127224 */ /* 0x001fe200078e000b */
[----:B-1----:R-:W-:-:S02]  /*22d90*/  MOV R16, R9 ;  /* 0x0000000900107202 */ /* 0x002fc40000000f00 */
[----:B------:R-:W3:Y:S01]  /*22da0*/  LDL.LU R9, [R1+0x26f4] ;  /* 0x0026f40001097983 */ /* 0x000ee20000300800 */
[----:B------:R-:W-:-:S03]  /*22db0*/  MOV R17, R10 ;  /* 0x0000000a00117202 */ /* 0x000fc60000000f00 */
[----:B------:R-:W3:Y:S04]  /*22dc0*/  LDL.LU R10, [R1+0x26f0] ;  /* 0x0026f000010a7983 */ /* 0x000ee80000300800 */
[----:B------:R-:W3:Y:S01]  /*22dd0*/  LDL.LU R11, [R1+0x26ec] ;  /* 0x0026ec00010b7983 */ /* 0x000ee20000300800 */
[----:B------:R-:W-:-:S03]  /*22de0*/  MOV R19, R0 ;  /* 0x0000000000137202 */ /* 0x000fc60000000f00 */
[----:B------:R-:W2:Y:S04]  /*22df0*/  LDL.LU R0, [R1+0x26e8] ;  /* 0x0026e80001007983 */ /* 0x000ea80000300800 */
[----:B------:R-:W-:Y:S04]  /*22e00*/  STL.64 [R1+0x26a8], R18 ;  /* 0x0026a81201007387 */ /* 0x000fe80000100a00 */
[----:B------:R0:W-:Y:S02]  /*22e10*/  STL.64 [R1+0x26a0], R16 ;  /* 0x0026a01001007387 */ /* 0x0001e40000100a00 */
[----:B0-----:R-:W-:-:S02]  /*22e20*/  MOV R16, R29 ;  /* 0x0000001d00107202 */ /* 0x001fc40000000f00 */
[----:B------:R-:W4:Y:S01]  /*22e30*/  LDL.LU R29, [R1+0x26e4] ;  /* 0x0026e400011d7983 */ /* 0x000f220000300800 */
[----:B------:R-:W-:-:S03]  /*22e40*/  MOV R17, R2 ;  /* 0x0000000200117202 */ /* 0x000fc60000000f00 */
        /* <DEDUP_REMOVED lines=8> */
[----:B------:R-:W3:Y:S11]  /*22ed0*/  LDL.LU.64 R24, [R1+0x26c0] ;  /* 0x0026c00001187983 */ /* 0x000ef60000300a00 */
[----:B------:R-:W-:Y:S05]  /*22ee0*/  @!UPT UIADD3 URZ, URZ, URZ, URZ ;  /* 0x0000003f3f3ff290 */ /* 0x000fea000fffe03f */
[----:B------:R-:W-:Y:S04]  /*22ef0*/  STL.64 [R1+0x90], R20 ;  /* 0x0000901401007387 */ /* 0x000fe80000100a00 */
[----:B------:R3:W-:Y:S02]  /*22f00*/  STL.64 [R1+0x98], R22 ;  /* 0x0000981601007387 */ /* 0x0007e40000100a00 */
[----:B---3--:R-:W-:Y:S02]  /*22f10*/  HMMA.16816.F32 R20, R24, R12, R4 ;  /* 0x0000000c1814723c */ /* 0x008fe40000001804 */
[----:B--2---:R-:W0:Y:S04]  /*22f20*/  LDSM.16.MT88.4 R4, [R2+0x8000] ;  /* 0x008000000204783b */ /* 0x004e280000004200 */
[----:B------:R-:W1:Y:S04]  /*22f30*/  LDSM.16.MT88.4 R24, [R0+0x9000] ;  /* 0x009000000018783b */ /* 0x000e680000004200 */
[----:B0-----:R-:W-:Y:S11]  /*22f40*/  STL.64 [R1+0x2698], R6 ;  /* 0x0026980601007387 */ /* 0x001ff60000100a00 */
[----:B------:R-:W-:Y:S02]  /*22f50*/  @!UPT UIADD3 URZ, URZ, URZ, URZ ;  /* 0x0000003f3f3ff290 */ /* 0x000fe4000fffe03f */
[----:B------:R-:W-:Y:S04]  /*22f60*/  STL.64 [R1+0x50], R20 ;  /* 0x0000501401007387 */ /* 0x000fe80000100a00 */
[----:B------:R-:W-:Y:S04]  /*22f70*/  STL.64 [R1+0x58], R22 ;  /* 0x0000581601007387 */ /* 0x000fe80000100a00 */
[----:B------:R0:W-:Y:S01]  /*22f80*/  STL.64 [R1+0x2690], R4 ;  /* 0x0026900401007387 */ /* 0x0001e20000100a00 */
[----:B------:R-:W-:Y:S01]  /*22f90*/  IMAD.MOV.U32 R18, RZ, RZ, R15 ;  /* 0x000000ffff127224 */ /* 0x000fe200078e000f */
[----:B------:R-:W-:-:S02]  /*22fa0*/  MOV R19, R14 ;  /* 0x0000000e00137202 */ /* 0x000fc40000000f00 */
[----:B------:R-:W-:Y:S04]  /*22fb0*/  LDSM.16.MT88.4 R20, [R2+0x8080] ;  /* 0x008080000214783b */ /* 0x000fe80000004200 */
        /* <DEDUP_REMOVED lines=11> */
[----:B-1----:R-:W-:Y:S04]  /*23070*/  STL [R1+0xc], R27 ;  /* 0x00000c1b01007387 */ /* 0x002fe80000100800 */
        /* <DEDUP_REMOVED lines=16> */
[----:B0-----:R-:W-:Y:S01]  /*23180*/  STL.64 [R1+0x20], R16 ;  /* 0x0000201001007387 */ /* 0x001fe20000100a00 */
[----:B------:R-:W-:-:S03]  /*23190*/  MOV R2, R19 ;  /* 0x0000001300027202 */ /* 0x000fc60000000f00 */
[----:B------:R-:W-:Y:S04]  /*231a0*/  STL [R1+0x28], R18 ;  /* 0x0000281201007387 */ /* 0x000fe80000100800 */
        /* <DEDUP_REMOVED lines=8> */
[----:B------:R-:W-:Y:S01]  /*23230*/  IMAD.MOV.U32 R15, RZ, RZ, R25 ;  /* 0x000000ffff0f7224 */ /* 0x000fe200078e0019 */
[----:B--2---:R-:W-:Y:S01]  /*23240*/  HMMA.16816.F32 R4, R4, R12, R16 ;  /* 0x0000000c0404723c */ /* 0x004fe20000001810 */
[----:B------:R-:W2:Y:S04]  /*23250*/  LDL.LU.64 R18, [R1+0x2678] ;  /* 0x0026780001127983 */ /* 0x000ea80000300a00 */
[----:B------:R-:W2:Y:S01]  /*23260*/  LDL.LU.64 R16, [R1+0x2670] ;  /* 0x0026700001107983 */ /* 0x000ea20000300a00 */
[----:B------:R-:W-:-:S03]  /*23270*/  MOV R11, R26 ;  /* 0x0000001a000b7202 */ /* 0x000fc60000000f00 */
[----:B------:R0:W1:Y:S11]  /*23280*/  LDSM.16.MT88.4 R24, [R0+0x9080] ;  /* 0x009080000018783b */ /* 0x0000760000004200 */
[----:B------:R-:W-:Y:S03]  /*23290*/  @!UPT UIADD3 URZ, URZ, URZ, URZ ;  /* 0x0000003f3f3ff290 */ /* 0x000fe6000fffe03f */
[----:B------:R3:W-:Y:S01]  /*232a0*/  STL.64 [R1+0x70], R4 ;  /* 0x0000700401007387 */ /* 0x0007e20000100a00 */
[----:B0-----:R-:W-:Y:S01]  /*232b0*/  IMAD.MOV.U32 R0, RZ, RZ, R6 ;  /* 0x000000ffff007224 */ /* 0x001fe200078e0006 */
[----:B------:R-:W-:Y:S01]  /*232c0*/  MOV R29, R7 ;  /* 0x00000007001d7202 */ /* 0x000fe20000000f00 */
[----:B------:R-:W-:Y:S01]  /*232d0*/  IMAD.MOV.U32 R6, RZ, RZ, R11 ;  /* 0x000000ffff067224 */ /* 0x000fe200078e000b */
[----:B---3--:R-:W-:Y:S02]  /*232e0*/  MOV R4, R14 ;  /* 0x0000000e00047202 */ /* 0x008fe40000000f00 */
[----:B------:R-:W3:Y:S01]  /*232f0*/  LDL.LU R14, [R1+0x2668] ;  /* 0x00266800010e7983 */ /* 0x000ee20000300800 */
[----:B------:R-:W-:-:S03]  /*23300*/  MOV R5, R15 ;  /* 0x0000000f00057202 */ /* 0x000fc60000000f00 */
[----:B------:R-:W3:Y:S04]  /*23310*/  LDL.LU R15, [R1+0x2664] ;  /* 0x00266400010f7983 */ /* 0x000ee80000300800 */
[----:B------:R-:W1:Y:S04]  /*23320*/  LDL.LU R11, [R1+0x2660] ;  /* 0x00266000010b7983 */ /* 0x000e680000300800 */
[----:B------:R-:W3:Y:S01]  /*23330*/  LDL.LU R7, [R1+0xc] ;  /* 0x00000c0001077983 */ /* 0x000ee20000300800 */
[----:B--2---:R-:W-:Y:S03]  /*23340*/  HMMA.16816.F32 R20, R20, R12, R16 ;  /* 0x0000000c1414723c */ /* 0x004fe60000001810 */
[----:B------:R-:W3:Y:S04]  /*23350*/  LDL.LU.64 R18, [R1+0x2658] ;  /* 0x0026580001127983 */ /* 0x000ee80000300a00 */
[----:B------:R-:W3:Y:S11]  /*23360*/  LDL.LU.64 R16, [R1+0x2650] ;  /* 0x0026500001107983 */ /* 0x000ef60000300a00 */
[----:B------:R-:W-:Y:S06]  /*23370*/  @!UPT UIADD3 URZ, URZ, URZ, URZ ;  /* 0x0000003f3f3ff290 */ /* 0x000fec000fffe03f */
[----:B------:R-:W-:Y:S01]  /*23380*/  MOV R28, R23 ;  /* 0x00000017001c7202 */ /* 0x000fe20000000f00 */
[----:B------:R-:W-:Y:S04]  /*23390*/  STL.64 [R1+0x40], R20 ;  /* 0x0000401401007387 */ /* 0x000fe80000100a00 */
[----:B------:R-:W-:Y:S04]  /*233a0*/  STL [R1+0x48], R22 ;  /* 0x0000481601007387 */ /* 0x000fe80000100800 */
[----:B------:R-:W-:Y:S01]  /*233b0*/  STL [R1+0x25e8], R28 ;  /* 0x0025e81c01007387 */ /* 0x000fe20000100800 */
[-C--:B---3--:R-:W-:Y:S08]  /*233c0*/  HMMA.16816.F32 R16, R4, R14.reuse, R16 ;  /* 0x0000000e0410723c */ /* 0x088ff00000001810 */
[----:B-1----:R-:W-:Y:S01]  /*233d0*/  HMMA.16816.F32 R4, R24, R14, R8 ;  /* 0x0000000e1804723c */ /* 0x002fe20000001808 */
[----:B------:R-:W2:Y:S06]  /*233e0*/  LDL.LU R8, [R1+0x10] ;  /* 0x0000100001087983 */ /* 0x000eac0000300800 */
[----:B------:R-:W-:-:S08]  /*233f0*/  MOV R11, R3 ;  /* 0x00000003000b7202 */ /* 0x000fd00000000f00 */
[----:B------:R-:W-:Y:S04]  /*23400*/  STL.64 [R1+0x80], R16 ;  /* 0x0000801001007387 */ /* 0x000fe80000100a00 */
[----:B------:R-:W-:Y:S04]  /*23410*/  STL.64 [R1+0x88], R18 ;  /* 0x0000881201007387 */ /* 0x000fe80000100a00 */
[----:B------:R-:W-:Y:S04]  /*23420*/  STL.64 [R1], R4 ;  /* 0x0000000401007387 */ /* 0x000fe80000100a00 */
[----:B------:R-:W-:Y:S04]  /*23430*/  STL.64 [R1+0x8], R6 ;  /* 0x0000080601007387 */ /* 0x000fe80000100a00 */
[----:B------:R-:W2:Y:S04]  /*23440*/  LDL.LU R9, [R1+0x14] ;  /* 0x0000140001097983 */ /* 0x000ea80000300800 */
[----:B------:R-:W3:Y:S04]  /*23450*/  LDL.LU R10, [R1+0x18] ;  /* 0x00001800010a7983 */ /* 0x000ee80000300800 */
[----:B------:R-:W4:Y:S04]  /*23460*/  LDL.LU R3, [R1+0x2648] ;  /* 0x0026480001037983 */ /* 0x000f280000300800 */
[----:B----4-:R-:W0:Y:S04]  /*23470*/  LDSM.16.MT88.4 R4, [R3+0x9000] ;  /* 0x009000000304783b */ /* 0x010e280000004200 */
[----:B---3--:R1:W-:Y:S04]  /*23480*/  STL.64 [R1+0x2628], R10 ;  /* 0x0026280a01007387 */ /* 0x0083e80000100a00 */
[----:B--2---:R2:W-:Y:S04]  /*23490*/  STL.64 [R1+0x2620], R8 ;  /* 0x0026200801007387 */ /* 0x0045e80000100a00 */
[----:B------:R-:W3:Y:S01]  /*234a0*/  LDSM.16.MT88.4 R16, [R3+0x9080] ;  /* 0x009080000310783b */ /* 0x000ee20000004200 */
[----:B-1----:R-:W-:-:S03]  /*234b0*/  MOV R11, R2 ;  /* 0x00000002000b7202 */ /* 0x002fc60000000f00 */
[----:B--2---:R-:W2:Y:S04]  /*234c0*/  LDL.LU R8, [R1+0x20] ;  /* 0x0000200001087983 */ /* 0x004ea80000300800 */
[----:B------:R-:W2:Y:S04]  /*234d0*/  LDL.LU R9, [R1+0x24] ;  /* 0x0000240001097983 */ /* 0x000ea80000300800 */
[----:B------:R-:W2:Y:S04]  /*234e0*/  LDL.LU R10, [R1+0x28] ;  /* 0x00002800010a7983 */ /* 0x000ea80000300800 */
[----:B------:R-:W4:Y:S04]  /*234f0*/  LDL.LU R2, [R1+0x2644] ;  /* 0x0026440001027983 */ /* 0x000f280000300800 */
[----:B------:R-:W2:Y:S04]  /*23500*/  LDL R13, [R1+0x14b0] ;  /* 0x0014b000010d7983 */ /* 0x000ea80000100800 */
[----:B0-----:R-:W-:Y:S04]  /*23510*/  STL.64 [R1+0x2618], R6 ;  /* 0x0026180601007387 */ /* 0x001fe80000100a00 */
[----:B------:R0:W-:Y:S04]  /*23520*/  STL.64 [R1+0x2610], R4 ;  /* 0x0026100401007387 */ /* 0x0001e80000100a00 */
[----:B0-----:R-:W2:Y:S04]  /*23530*/  LDL.LU R4, [R1+0x50] ;  /* 0x0000500001047983 */ /* 0x001ea80000300800 */
[----:B------:R-:W2:Y:S04]  /*23540*/  LDL.LU R5, [R1+0x54] ;  /* 0x0000540001057983 */ /* 0x000ea80000300800 */
[----:B------:R-:W2:Y:S04]  /*23550*/  LDL.LU R6, [R1+0x58] ;  /* 0x0000580001067983 */ /* 0x000ea80000300800 */
[----:B------:R-:W2:Y:S04]  /*23560*/  LDL.LU R7, [R1+0x5c] ;  /* 0x00005c0001077983 */ /* 0x000ea80000300800 */
[----:B----4-:R-:W0:Y:S04]  /*23570*/  LDSM.16.MT88.4 R20, [R2+0x9000] ;  /* 0x009000000214783b */ /* 0x010e280000004200 */
[----:B------:R-:W1:Y:S04]  /*23580*/  LDSM.16.MT88.4 R24, [R2+0x9080] ;  /* 0x009080000218783b */ /* 0x000e680000004200 */
[----:B--2---:R-:W-:Y:S04]  /*23590*/  STL.64 [R1+0x2638], R6 ;  /* 0x0026380601007387 */ /* 0x004fe80000100a00 */
[----:B------:R2:W-:Y:S04]  /*235a0*/  STL.64 [R1+0x2630], R4 ;  /* 0x0026300401007387 */ /* 0x0005e80000100a00 */
[----:B--2---:R-:W2:Y:S04]  /*235b0*/  LDL.LU R4, [R1+0x90] ;  /* 0x0000900001047983 */ /* 0x004ea80000300800 */
[----:B------:R-:W2:Y:S04]  /*235c0*/  LDL.LU R5, [R1+0x94] ;  /* 0x0000940001057983 */ /* 0x000ea80000300800 */
[----:B------:R-:W2:Y:S04]  /*235d0*/  LDL.LU R6, [R1+0x98] ;  /* 0x0000980001067983 */ /* 0x000ea80000300800 */
[----:B------:R-:W2:Y:S04]  /*235e0*/  LDL.LU R7, [R1+0x9c] ;  /* 0x00009c0001077983 */ /* 0x000ea80000300800 */
[----:B---3--:R-:W-:Y:S04]  /*235f0*/  STL [R1+0x25f8], R18 ;  /* 0x0025f81201007387 */ /* 0x008fe80000100800 */
[----:B------:R-:W-:Y:S04]  /*23600*/  STL [R1+0x25f4], R19 ;  /* 0x0025f41301007387 */ /* 0x000fe80000100800 */
[----:B------:R-:W-:Y:S04]  /*23610*/  STL [R1+0x25ec], R3 ;  /* 0x0025ec0301007387 */ /* 0x000fe80000100800 */
[----:B0-----:R-:W-:Y:S04]  /*23620*/  STL.64 [R1+0x25e0], R22 ;  /* 0x0025e01601007387 */ /* 0x001fe80000100a00 */
[----:B------:R0:W-:Y:S04]  /*23630*/  STL.64 [R1+0x25d8], R20 ;  /* 0x0025d81401007387 */ /* 0x0001e80000100a00 */
[----:B0-----:R-:W3:Y:S04]  /*23640*/  LDL.LU R20, [R1+0xb0] ;  /* 0x0000b00001147983 */ /* 0x001ee80000300800 */
[----:B------:R-:W3:Y:S04]  /*23650*/  LDL.LU R21, [R1+0xb4] ;  /* 0x0000b40001157983 */ /* 0x000ee80000300800 */
[----:B------:R-:W4:Y:S04]  /*23660*/  LDL.LU R22, [R1+0xb8] ;  /* 0x0000b80001167983 */ /* 0x000f280000300800 */
[----:B------:R-:W4:Y:S04]  /*23670*/  LDL.LU R23, [R1+0xbc] ;  /* 0x0000bc0001177983 */ /* 0x000f280000300800 */
[----:B----4-:R-:W-:Y:S04]  /*23680*/  STL.64 [R1+0x2608], R22 ;  /* 0x0026081601007387 */ /* 0x010fe80000100a00 */
[----:B---3--:R0:W-:Y:S04]  /*23690*/  STL.64 [R1+0x2600], R20 ;  /* 0x0026001401007387 */ /* 0x0081e80000100a00 */
[----:B0-----:R-:W3:Y:S04]  /*236a0*/  LDL.LU R20, [R1+0xc0] ;  /* 0x0000c00001147983 */ /* 0x001ee80000300800 */
[----:B------:R-:W3:Y:S04]  /*236b0*/  LDL.LU R21, [R1+0xc4] ;  /* 0x0000c40001157983 */ /* 0x000ee80000300800 */
[----:B------:R-:W3:Y:S04]  /*236c0*/  LDL.LU R22, [R1+0xc8] ;  /* 0x0000c80001167983 */ /* 0x000ee80000300800 */
[----:B------:R-:W3:Y:S04]  /*236d0*/  LDL.LU R23, [R1+0xcc] ;  /* 0x0000cc0001177983 */ /* 0x000ee80000300800 */
[----:B-1----:R-:W-:Y:S04]  /*236e0*/  STL.64 [R1+0x25c8], R26 ;  /* 0x0025c81a01007387 */ /* 0x002fe80000100a00 */
[----:B------:R0:W-:Y:S04]  /*236f0*/  STL.64 [R1+0x25c0], R24 ;  /* 0x0025c01801007387 */ /* 0x0001e80000100a00 */
[----:B0-----:R-:W4:Y:S01]  /*23700*/  LDL.LU R24, [R1+0x70] ;  /* 0x0000700001187983 */ /* 0x001f220000300800 */
[----:B--2---:R-:W-:Y:S01]  /*23710*/  HMMA.16816.F32 R8, R8, R14, R4 ;  /* 0x0000000e0808723c */ /* 0x004fe20000001804 */
[----:B------:R-:W-:-:S02]  /*23720*/  IMAD.MOV.U32 R26, RZ, RZ, R0 ;  /* 0x000000ffff1a7224 */ /* 0x000fc400078e0000 */
[----:B----4-:R-:W-:Y:S04]  /*23730*/  STL [R1+0x25f0], R24 ;  /* 0x0025f01801007387 */ /* 0x010fe80000100800 */
[----:B------:R-:W2:Y:S04]  /*23740*/  LDL.LU R25, [R1+0x74] ;  /* 0x0000740001197983 */ /* 0x000ea80000300800 */
[----:B------:R-:W4:Y:S04]  /*23750*/  LDL.LU R0, [R1+0x2640] ;  /* 0x0026400001007983 */ /* 0x000f280000300800 */
[----:B------:R-:W-:Y:S04]  /*23760*/  STL [R1+0x25b8], R2 ;  /* 0x0025b80201007387 */ /* 0x000fe80000100800 */
[----:B------:R-:W2:Y:S04]  /*23770*/  LDL.LU.64 R6, [R1+0x2638] ;  /* 0x0026380001067983 */ /* 0x000ea80000300a00 */
[----:B------:R-:W2:Y:S04]  /*23780*/  LDL.LU.64 R4, [R1+0x2630] ;  /* 0x0026300001047983 */ /* 0x000ea80000300a00 */
[----:B------:R-:W-:Y:S04]  /*23790*/  STL.64 [R1+0xa0], R8 ;  /* 0x0000a00801007387 */ /* 0x000fe80000100a00 */
[----:B------:R0:W-:Y:S04]  /*237a0*/  STL.64 [R1+0xa8], R10 ;  /* 0x0000a80a01007387 */ /* 0x0001e80000100a00 */
[----:B0-----:R-:W2:Y:S04]  /*237b0*/  LDL.LU.64 R10, [R1+0x2628] ;  /* 0x00262800010a7983 */ /* 0x001ea80000300a00 */
[----:B------:R-:W2:Y:S01]  /*237c0*/  LDL.LU.64 R8, [R1+0x2620] ;  /* 0x0026200001087983 */ /* 0x000ea20000300a00 */
[----:B------:R-:W-:Y:S01]  /*237d0*/  MOV R27, R29 ;  /* 0x0000001d001b7202 */ /* 0x000fe20000000f00 */
[----:B--2---:R-:W-:Y:S02]  /*237e0*/  HMMA.16816.F32 R4, R8, R14, R4 ;  /* 0x0000000e0804723c */ /* 0x004fe40000001804 */
[----:B------:R-:W-:Y:S11]  /*237f0*/  LDSM.16.M88.4 R8, [R13+0x20100] ;  /* 0x020100000d08783b */ /* 0x000ff60000000200 */
[----:B------:R-:W-:Y:S10]  /*23800*/  @!UPT UIADD3 URZ, URZ, URZ, URZ ;  /* 0x0000003f3f3ff290 */ /* 0x000ff4000fffe03f */
[----:B------:R-:W-:Y:S01]  /*23810*/  STL.64 [R1+0x60], R4 ;  /* 0x0000600401007387 */ /* 0x000fe20000100a00 */
[----:B------:R-:W-:-:S03]  /*23820*/  MOV R2, R7 ;  /* 0x0000000700027202 */ /* 0x000fc60000000f00 */
[----:B------:R-:W-:Y:S04]  /*23830*/  STL [R1+0x68], R6 ;  /* 0x0000680601007387 */ /* 0x000fe80000100800 */
[----:B----4-:R-:W0:Y:S02]  /*23840*/  LDSM.16.MT88.4 R4, [R0+0xa000] ;  /* 0x00a000000004783b */ /* 0x010e240000004200 */
[----:B0-----:R-:W-:Y:S01]  /*23850*/  MOV R24, R4 ;  /* 0x0000000400187202 */ /* 0x001fe20000000f00 */
[----:B------:R-:W-:Y:S01]  /*23860*/  IMAD.MOV.U32 R3, RZ, RZ, R5 ;  /* 0x000000ffff037224 */ /* 0x000fe200078e0005 */
[----:B------:R-:W-:Y:S02]  /*23870*/  MOV R28, R6 ;  /* 0x00000006001c7202 */ /* 0x000fe40000000f00 */
[----:B------:R-:W-:-:S02]  /*23880*/  MOV R29, R7 ;  /* 0x00000007001d7202 */ /* 0x000fc40000000f00 */
[----:B------:R-:W0:Y:S04]  /*23890*/  LDSM.16.MT88.4 R4, [R0+0xa080] ;  /* 0x00a080000004783b */ /* 0x000e280000004200 */
[----:B------:R-:W-:Y:S04]  /*238a0*/  STL [R1+0x2534], R10 ;  /* 0x0025340a01007387 */ /* 0x000fe80000100800 */
[----:B------:R0:W-:Y:S02]  /*238b0*/  STL [R1+0x2530], R11 ;  /* 0x0025300b01007387 */ /* 0x0001e40000100800 */
[----:B0-----:R-:W-:Y:S01]  /*238c0*/  MOV R11, R6 ;  /* 0x00000006000b7202 */ /* 0x001fe20000000f00 */
[----:B------:R-:W-:Y:S01]  /*238d0*/  IMAD.MOV.U32 R19, RZ, RZ, R5 ;  /* 0x000000ffff137224 */ /* 0x000fe200078e0005 */
[----:B------:R-:W-:-:S02]  /*238e0*/  MOV R10, R7 ;  /* 0x00000007000a7202 */ /* 0x000fc40000000f00 */
[----:B------:R-:W-:Y:S01]  /*238f0*/  MOV R18, R4 ;  /* 0x0000000400127202 */ /* 0x000fe20000000f00 */
[----:B------:R-:W3:Y:S04]  /*23900*/  LDL.LU.64 R6, [R1+0x2618] ;  /* 0x0026180001067983 */ /* 0x000ee80000300a00 */
[----:B------:R-:W3:Y:S04]  /*23910*/  LDL.LU.64 R4, [R1+0x2610] ;  /* 0x0026100001047983 */ /* 0x000ee80000300a00 */
[----:B------:R-:W-:Y:S01]  /*23920*/  STL [R1+0x2598], R0 ;  /* 0x0025980001007387 */ /* 0x000fe20000100800 */
[----:B---3--:R-:W-:Y:S03]  /*23930*/  HMMA.16816.F32 R4, R4, R14, R20 ;  /* 0x0000000e0404723c */ /* 0x008fe60000001814 */
[----:B------:R-:W2:Y:S04]  /*23940*/  LDL.LU.64 R22, [R1+0x2608] ;  /* 0x0026080001167983 */ /* 0x000ea80000300a00 */
[----:B------:R-:W2:Y:S11]  /*23950*/  LDL.LU.64 R20, [R1+0x2600] ;  /* 0x0026000001147983 */ /* 0x000eb60000300a00 */
[----:B------:R-:W-:Y:S05]  /*23960*/  @!UPT UIADD3 URZ, URZ, URZ, URZ ;  /* 0x0000003f3f3ff290 */ /* 0x000fea000fffe03f */
[----:B------:R0:W-:Y:S02]  /*23970*/  STL.64 [R1+0x30], R4 ;  /* 0x0000300401007387 */ /* 0x0001e40000100a00 */
[----:B0-----:R-:W-:Y:S02]  /*23980*/  MOV R4, R18 ;  /* 0x0000001200047202 */ /* 0x001fe40000000f00 */
[----:B------:R-:W2:Y:S01]  /*23990*/  LDL.LU R18, [R1+0x25f8] ;  /* 0x0025f80001127983 */ /* 0x000ea20000300800 */
[----:B------:R-:W-:-:S03]  /*239a0*/  MOV R5, R19 ;  /* 0x0000001300057202 */ /* 0x000fc60000000f00 */
[----:B------:R-:W2:Y:S01]  /*239b0*/  LDL.LU R19, [R1+0x25f4] ;  /* 0x0025f40001137983 */ /* 0x000ea20000300800 */
[----:B------:R-:W-:Y:S01]  /*239c0*/  MOV R13, R6 ;  /* 0x00000006000d7202 */ /* 0x000fe20000000f00 */
[----:B------:R-:W-:Y:S01]  /*239d0*/  IMAD.MOV.U32 R12, RZ, RZ, R7 ;  /* 0x000000ffff0c7224 */ /* 0x000fe200078e0007 */
[----:B------:R-:W-:Y:S01]  /*239e0*/  MOV R6, R11 ;  /* 0x0000000b00067202 */ /* 0x000fe20000000f00 */
[----:B------:R-:W-:-:S05]  /*239f0*/  IMAD.MOV.U32 R7, RZ, RZ, R10 ;  /* 0x000000ffff077224 */ /* 0x000fca00078e000a */
[----:B------:R0:W-:Y:S04]  /*23a00*/  STL.64 [R1+0x25a8], R6 ;  /* 0x0025a80601007387 */ /* 0x0001e80000100a00 */
[----:B------:R1:W-:Y:S01]  /*23a10*/  STL.64 [R1+0x25a0], R4 ;  /* 0x0025a00401007387 */ /* 0x0003e20000100a00 */
[----:B0-----:R-:W-:Y:S02]  /*23a20*/  MOV R6, R28 ;  /* 0x0000001c00067202 */ /* 0x001fe40000000f00 */
[----:B-1----:R-:W-:Y:S02]  /*23a30*/  MOV R4, R24 ;  /* 0x0000001800047202 */ /* 0x002fe40000000f00 */
[----:B------:R-:W3:Y:S01]  /*23a40*/  LDL.LU R24, [R1+0x25f0] ;  /* 0x0025f00001187983 */ /* 0x000ee20000300800 */
[----:B------:R-:W-:-:S03]  /*23a50*/  MOV R5, R3 ;  /* 0x0000000300057202 */ /* 0x000fc60000000f00 */
[----:B------:R-:W4:Y:S04]  /*23a60*/  LDL.LU R3, [R1+0x25ec] ;  /* 0x0025ec0001037983 */ /* 0x000f280000300800 */
[----:B------:R-:W3:Y:S01]  /*23a70*/  LDL.LU R28, [R1+0x25e8] ;  /* 0x0025e800011c7983 */ /* 0x000ee20000300800 */
[----:B--2---:R-:W-:Y:S03]  /*23a80*/  HMMA.16816.F32 R16, R16, R14, R20 ;  /* 0x0000000e1010723c */ /* 0x004fe60000001814 */
[----:B------:R-:W2:Y:S04]  /*23a90*/  LDL.LU.64 R22, [R1+0x25e0] ;  /* 0x0025e00001167983 */ /* 0x000ea80000300a00 */
[----:B------:R-:W2:Y:S01]  /*23aa0*/  LDL.LU.64 R20, [R1+0x25d8] ;  /* 0x0025d80001147983 */ /* 0x000ea20000300a00 */
[----:B------:R-:W-:Y:S11]  /*23ab0*/  IMAD.MOV.U32 R7, RZ, RZ, R29 ;  /* 0x000000ffff077224 */ /* 0x000ff600078e001d */
[----:B------:R-:W-:Y:S04]  /*23ac0*/  @!UPT UIADD3 URZ, URZ, URZ, URZ ;  /* 0x0000003f3f3ff290 */ /* 0x000fe8000fffe03f */
[----:B------:R0:W-:Y:S01]  /*23ad0*/  STL.64 [R1+0xb0], R16 ;  /* 0x0000b01001007387 */ /* 0x0001e20000100a00 */
[----:B------:R-:W-:Y:S02]  /*23ae0*/  MOV R0, R18 ;  /* 0x0000001200007202 */ /* 0x000fe40000000f00 */
[----:B------:R-:W-:Y:S01]  /*23af0*/  MOV R29, R19 ;  /* 0x00000013001d7202 */ /* 0x000fe20000000f00 */
[----:B0-----:R-:W4:Y:S01]  /*23b00*/  LDL.LU R16, [R1+0x40] ;  /* 0x0000400001107983 */ /* 0x001f220000300800 */
[----:B---3--:R-:W-:-:S03]  /*23b10*/  MOV R19, R28 ;  /* 0x0000001c00137202 */ /* 0x008fc60000000f00 */
[----:B------:R-:W4:Y:S04]  /*23b20*/  LDL.LU R17, [R1+0x44] ;  /* 0x0000440001117983 */ /* 0x000f280000300800 */
[----:B------:R-:W4:Y:S04]  /*23b30*/  LDL.LU R18, [R1+0x48] ;  /* 0x0000480001127983 */ /* 0x000f280000300800 */
[----:B------:R-:W3:Y:S01]  /*23b40*/  LDL.LU R28, [R1+0x25d0] ;  /* 0x0025d000011c7983 */ /* 0x000ee20000300800 */
[-C--:B--2---:R-:W-:Y:S03]  /*23b50*/  HMMA.16816.F32 R20, R20, R14.reuse, R24 ;  /* 0x0000000e1414723c */ /* 0x084fe60000001818 */
[----:B------:R-:W4:Y:S04]  /*23b60*/  LDL.LU.64 R26, [R1+0x25c8] ;  /* 0x0025c800011a7983 */ /* 0x000f280000300a00 */
[----:B------:R-:W4:Y:S04]  /*23b70*/  LDL.LU.64 R24, [R1+0x25c0] ;  /* 0x0025c00001187983 */ /* 0x000f280000300a00 */
[----:B------:R0:W-:Y:S11]  /*23b80*/  STL.64 [R1+0x25b0], R12 ;  /* 0x0025b00c01007387 */ /* 0x0001f60000100a00 */
[----:B------:R-:W-:Y:S01]  /*23b90*/  @!UPT UIADD3 URZ, URZ, URZ, URZ ;  /* 0x0000003f3f3ff290 */ /* 0x000fe2000fffe03f */
[----:B------:R-:W-:Y:S04]  /*23ba0*/  STL.64 [R1+0x70], R20 ;  /* 0x0000701401007387 */ /* 0x000fe80000100a00 */
[----:B------:R-:W-:Y:S04]  /*23bb0*/  STL.64 [R1+0x78], R22 ;  /* 0x0000781601007387 */ /* 0x000fe80000100a00 */
[----:B0-----:R-:W2:Y:S04]  /*23bc0*/  LDL.LU R12, [R1+0x80] ;  /* 0x00008000010c7983 */ /* 0x001ea80000300800 */
[----:B---3--:R-:W-:Y:S01]  /*23bd0*/  LDSM.16.MT88.4 R20, [R28+0xa080] ;  /* 0x00a080001c14783b */ /* 0x008fe20000004200 */
[----:B----4-:R-:W-:Y:S03]  /*23be0*/  HMMA.16816.F32 R16, R24, R14, R16 ;  /* 0x0000000e1810723c */ /* 0x010fe60000001810 */
[----:B------:R-:W0:Y:S11]  /*23bf0*/  LDSM.16.MT88.4 R24, [R28+0xa000] ;  /* 0x00a000001c18783b */ /* 0x000e360000004200 */
[----:B------:R-:W-:Y:S09]  /*23c00*/  @!UPT UIADD3 URZ, URZ, URZ, URZ ;  /* 0x0000003f3f3ff290 */ /* 0x000ff2000fffe03f */
[----:B------:R-:W-:Y:S04]  /*23c10*/  STL.64 [R1+0x50], R16 ;  /* 0x0000501001007387 */ /* 0x000fe80000100a00 */
[----:B------:R-:W-:Y:S04]  /*23c20*/  STL.64 [R1+0x58], R18 ;  /* 0x0000581201007387 */ /* 0x000fe80000100a00 */
[----:B------:R-:W2:Y:S04]  /*23c30*/  LDL.LU R13, [R1+0x84] ;  /* 0x00008400010d7983 */ /* 0x000ea80000300800 */
[----:B------:R-:W2:Y:S04]  /*23c40*/  LDL.LU R14, [R1+0x88] ;  /* 0x00008800010e7983 */ /* 0x000ea80000300800 */
[----:B------:R-:W2:Y:S04]  /*23c50*/  LDL.LU R15, [R1+0x8c] ;  /* 0x00008c00010f7983 */ /* 0x000ea80000300800 */
[----:B------:R-:W1:Y:S04]  /*23c60*/  LDSM.16.MT88.4 R16, [R3+0xa000] ;  /* 0x00a000000310783b */ /* 0x000e680000004200 */
[----:B0-----:R-:W-:Y:S04]  /*23c70*/  STL.64 [R1+0x2590], R26 ;  /* 0x0025901a01007387 */ /* 0x001fe80000100a00 */
[----:B------:R0:W-:Y:S04]  /*23c80*/  STL.64 [R1+0x2588], R24 ;  /* 0x0025881801007387 */ /* 0x0001e80000100a00 */
[----:B0-----:R-:W3:Y:S04]  /*23c90*/  LDL.LU R24, [R1] ;  /* 0x0000000001187983 */ /* 0x001ee80000300800 */
        /* <DEDUP_REMOVED lines=9> */
[----:B------:R-:W-:Y:S04]  /*23d30*/  STL [R1+0x2538], R28 ;  /* 0x0025381c01007387 */ /* 0x000fe80000100800 */
[----:B-1----:R0:W-:Y:S04]  /*23d40*/  STL.64 [R1+0x2570], R18 ;  /* 0x0025701201007387 */ /* 0x0021e80000100a00 */
[----:B------:R1:W-:Y:S01]  /*23d50*/  STL.64 [R1+0x2568], R16 ;  /* 0x0025681001007387 */ /* 0x0003e20000100a00 */
[----:B0-----:R-:W-:-:S03]  /*23d60*/  IMAD.MOV.U32 R19, RZ, RZ, R2 ;  /* 0x000000ffff137224 */ /* 0x001fc600078e0002 */
[----:B-1----:R-:W3:Y:S04]  /*23d70*/  LDL.LU R16, [R1+0x60] ;  /* 0x0000600001107983 */ /* 0x002ee80000300800 */
[----:B------:R-:W3:Y:S04]  /*23d80*/  LDL.LU R17, [R1+0x64] ;  /* 0x0000640001117983 */ /* 0x000ee80000300800 */
[----:B------:R-:W3:Y:S04]  /*23d90*/  LDL.LU R18, [R1+0x68] ;  /* 0x0000680001127983 */ /* 0x000ee80000300800 */
[----:B------:R-:W3:Y:S01]  /*23da0*/  LDL.LU R2, [R1+0x25b8] ;  /* 0x0025b80001027983 */ /* 0x000ee20000300800 */
[----:B--2---:R-:W-:Y:S03]  /*23db0*/  HMMA.16816.F32 R4, R4, R8, R12 ;  /* 0x000000080404723c */ /* 0x004fe6000000180c */
[----:B------:R-:W2:Y:S11]  /*23dc0*/  LDL.LU.64 R12, [R1+0x25b0] ;  /* 0x0025b000010c7983 */ /* 0x000eb60000300a00 */
[----:B------:R-:W-:Y:S09]  /*23dd0*/  @!UPT UIADD3 URZ, URZ, URZ, URZ ;  /* 0x0000003f3f3ff290 */ /* 0x000ff2000fffe03f */
[----:B------:R-:W-:Y:S01]  /*23de0*/  STL [R1+0xc4], R5 ;  /* 0x0000c40501007387 */ /* 0x000fe20000100800 */
[----:B------:R-:W-:-:S03]  /*23df0*/  MOV R11, R4 ;  /* 0x00000004000b7202 */ /* 0x000fc60000000f00 */
[----:B------:R0:W-:Y:S04]  /*23e00*/  STL.64 [R1+0xc8], R6 ;  /* 0x0000c80601007387 */ /* 0x0001e80000100a00 */
[----:B0-----:R-:W3:Y:S04]  /*23e10*/  LDL.LU.64 R6, [R1+0x25a8] ;  /* 0x0025a80001067983 */ /* 0x001ee80000300a00 */
[----:B------:R-:W3:Y:S04]  /*23e20*/  LDL.LU.64 R4, [R1+0x25a0] ;  /* 0x0025a00001047983 */ /* 0x000ee80000300a00 */
[----:B------:R-:W-:Y:S01]  /*23e30*/  STL [R1+0x253c], R11 ;  /* 0x00253c0b01007387 */ /* 0x000fe20000100800 */
[----:B---3--:R-:W-:Y:S03]  /*23e40*/  HMMA.16816.F32 R4, R4, R8, R24 ;  /* 0x000000080404723c */ /* 0x008fe60000001818 */
[----:B------:R-:W-:Y:S11]  /*23e50*/  LDSM.16.MT88.4 R24, [R2+0xa080] ;  /* 0x00a080000218783b */ /* 0x000ff60000004200 */
[----:B------:R-:W-:Y:S09]  /*23e60*/  @!UPT UIADD3 URZ, URZ, URZ, URZ ;  /* 0x0000003f3f3ff290 */ /* 0x000ff2000fffe03f */
[----:B------:R-:W-:Y:S01]  /*23e70*/  STL.64 [R1+0x90], R4 ;  /* 0x0000900401007387 */ /* 0x000fe20000100a00 */
[----:B------:R-:W-:-:S03]  /*23e80*/  MOV R10, R7 ;  /* 0x00000007000a7202 */ /* 0x000fc60000000f00 */
[----:B------:R-:W-:Y:S04]  /*23e90*/  STL [R1+0x98], R6 ;  /* 0x0000980601007387 */ /* 0x000fe80000100800 */
[----:B------:R-:W0:Y:S04]  /*23ea0*/  LDSM.16.MT88.4 R4, [R3+0xa080] ;  /* 0x00a080000304783b */ /* 0x000e280000004200 */
[----:B------:R-:W-:Y:S04]  /*23eb0*/  STL [R1+0x2540], R10 ;  /* 0x0025400a01007387 */ /* 0x000fe80000100800 */
[----:B0-----:R2:W-:Y:S02]  /*23ec0*/  STL.64 [R1+0x2560], R6 ;  /* 0x0025600601007387 */ /* 0x0015e40000100a00 */
[----:B--2---:R-:W-:Y:S01]  /*23ed0*/  MOV R6, R13 ;  /* 0x0000000d00067202 */ /* 0x004fe20000000f00 */
[----:B------:R-:W-:-:S02]  /*23ee0*/  IMAD.MOV.U32 R7, RZ, RZ, R12 ;  /* 0x000000ffff077224 */ /* 0x000fc400078e000c */
[----:B------:R-:W0:Y:S04]  /*23ef0*/  LDSM.16.MT88.4 R12, [R2+0xa000] ;  /* 0x00a00000020c783b */ /* 0x000e280000004200 */
[----:B------:R1:W-:Y:S04]  /*23f00*/  STL.64 [R1+0x2558], R4 ;  /* 0x0025580401007387 */ /* 0x0003e80000100a00 */
[----:B-1----:R-:W2:Y:S04]  /*23f10*/  LDL.LU R4, [R1+0x30] ;  /* 0x0000300001047983 */ /* 0x002ea80000300800 */
[----:B------:R-:W2:Y:S04]  /*23f20*/  LDL.LU R5, [R1+0x34] ;  /* 0x0000340001057983 */ /* 0x000ea80000300800 */
[----:B------:R-:W-:Y:S04]  /*23f30*/  STL [R1+0x2544], R3 ;  /* 0x0025440301007387 */ /* 0x000fe80000100800 */
[----:B0-----:R0:W-:Y:S04]  /*23f40*/  STL.64 [R1+0x2550], R14 ;  /* 0x0025500e01007387 */ /* 0x0011e80000100a00 */
[----:B------:R1:W-:Y:S01]  /*23f50*/  STL.64 [R1+0x2548], R12 ;  /* 0x0025480c01007387 */ /* 0x0003e20000100a00 */
[----:B0-----:R-:W-:-:S03]  /*23f60*/  MOV R14, R0 ;  /* 0x00000000000e7202 */ /* 0x001fc60000000f00 */
[----:B-1----:R-:W3:Y:S04]  /*23f70*/  LDL.LU R12, [R1+0xb0] ;  /* 0x0000b000010c7983 */ /* 0x002ee80000300800 */
[----:B------:R-:W3:Y:S04]  /*23f80*/  LDL.LU R13, [R1+0xb4] ;  /* 0x0000b400010d7983 */ /* 0x000ee80000300800 */
[----:B------:R-:W2:Y:S04]  /*23f90*/  LDL.LU R0, [R1+0x2598] ;  /* 0x0025980001007983 */ /* 0x000ea80000300800 */
[----:B------:R-:W-:Y:S04]  /*23fa0*/  STL.64 [R1], R24 ;  /* 0x0000001801007387 */ /* 0x000fe80000100a00 */
[----:B------:R0:W-:Y:S04]  /*23fb0*/  STL.64 [R1+0x8], R26 ;  /* 0x0000081a01007387 */ /* 0x0001e80000100a00 */
[----:B0-----:R-:W4:Y:S04]  /*23fc0*/  LDL.LU.64 R26, [R1+0x2590] ;  /* 0x00259000011a7983 */ /* 0x001f280000300a00 */
[----:B------:R-:W4:Y:S02]  /*23fd0*/  LDL.LU.64 R24, [R1+0x2588] ;  /* 0x0025880001187983 */ /* 0x000f240000300a00 */
[-C--:B----4-:R-:W-:Y:S11]  /*23fe0*/  HMMA.16816.F32 R20, R24, R8.reuse, R20 ;  /* 0x000000081814723c */ /* 0x090ff60000001814 */
[----:B------:R-:W-:Y:S11]  /*23ff0*/  @!UPT UIADD3 URZ, URZ, URZ, URZ ;  /* 0x0000003f3f3ff290 */ /* 0x000ff6000fffe03f */
[----:B------:R-:W-:Y:S02]  /*24000*/  @!UPT UIADD3 URZ, URZ, URZ, URZ ;  /* 0x0000003f3f3ff290 */ /* 0x000fe4000fffe03f */
[----:B------:R-:W-:Y:S01]  /*24010*/  MOV R25, R22 ;  /* 0x0000001600197202 */ /* 0x000fe20000000f00 */
[----:B------:R-:W-:Y:S01]  /*24020*/  IMAD.MOV.U32 R26, RZ, RZ, R21 ;  /* 0x000000ffff1a7224 */ /* 0x000fe200078e0015 */
[----:B------:R-:W-:Y:S02]  /*24030*/  MOV R24, R23 ;  /* 0x0000001700187202 */ /* 0x000fe40000000f00 */
[----:B------:R-:W-:Y:S01]  /*24040*/  MOV R27, R20 ;  /* 0x00000014001b7202 */ /* 0x000fe20000000f00 */
[----:B------:R-:W4:Y:S04]  /*24050*/  LDL.LU.64 R22, [R1+0x2580] ;  /* 0x0025800001167983 */ /* 0x000f280000300a00 */
[----:B------:R-:W4:Y:S02]  /*24060*/  LDL.LU.64 R20, [R1+0x2578] ;  /* 0x0025780001147983 */ /* 0x000f240000300a00 */
[-C--:B----4-:R-:W-:Y:S02]  /*24070*/  HMMA.16816.F32 R20, R20, R8.reuse, R16 ;  /* 0x000000081414723c */ /* 0x090fe40000001810 */
[----:B------:R-:W2:Y:S04]  /*24080*/  LDL.LU.64 R18, [R1+0x2570] ;  /* 0x0025700001127983 */ /* 0x000ea80000300a00 */
[----:B------:R-:W2:Y:S01]  /*24090*/  LDL.LU.64 R16, [R1+0x2568] ;  /* 0x0025680001107983 */ /* 0x000ea20000300a00 */
[----:B------:R-:W-:Y:S11]  /*240a0*/  MOV R15, R29 ;  /* 0x0000001d000f7202 */ /* 0x000ff60000000f00 */
[----:B------:R-:W-:Y:S06]  /*240b0*/  @!UPT UIADD3 URZ, URZ, URZ, URZ ;  /* 0x0000003f3f3ff290 */ /* 0x000fec000fffe03f */
[----:B------:R-:W-:Y:S01]  /*240c0*/  MOV R3, R20 ;  /* 0x0000001400037202 */ /* 0x000fe20000000f00 */
[----:B------:R-:W-:Y:S01]  /*240d0*/  IMAD.MOV.U32 R10, RZ, RZ, R21 ;  /* 0x000000ffff0a7224 */ /* 0x000fe200078e0015 */
[----:B------:R-:W-:Y:S02]  /*240e0*/  MOV R11, R22 ;  /* 0x00000016000b7202 */ /* 0x000fe40000000f00 */
[----:B------:R-:W-:Y:S01]  /*240f0*/  MOV R28, R23 ;  /* 0x00000017001c7202 */ /* 0x000fe20000000f00 */
[----:B--2---:R-:W-:Y:S11]  /*24100*/  HMMA.16816.F32 R4, R16, R8, R4 ;  /* 0x000000081004723c */ /* 0x004ff60000001804 */
[----:B------:R-:W-:Y:S11]  /*24110*/  @!UPT UIADD3 URZ, URZ, URZ, URZ ;  /* 0x0000003f3f3ff290 */ /* 0x000ff6000fffe03f */
[----:B------:R-:W-:Y:S01]  /*24120*/  @!UPT UIADD3 URZ, URZ, URZ, URZ ;  /* 0x0000003f3f3ff290 */ /* 0x000fe2000fffe03f */
[----:B------:R-:W-:Y:S01]  /*24130*/  STL.64 [R1+0x20], R4 ;  /* 0x0000200401007387 */ /* 0x000fe20000100a00 */
[----:B------:R-:W-:-:S03]  /*24140*/  MOV R29, R7 ;  /* 0x00000007001d7202 */ /* 0x000fc60000000f00 */
[----:B------:R-:W-:Y:S04]  /*24150*/  STL [R1+0x28], R6 ;  /* 0x0000280601007387 */ /* 0x000fe80000100800 */
[----:B------:R-:W0:Y:S02]  /*24160*/  LDSM.16.MT88.4 R4, [R0+0xb000] ;  /* 0x00b000000004783b */ /* 0x000e240000004200 */
        /* <DEDUP_REMOVED lines=17> */
[----:B0-----:R-:W2:Y:S04]  /*24280*/  LDL.LU R4, [R1+0x70] ;  /* 0x0000700001047983 */ /* 0x001ea80000300800 */
[----:B------:R-:W2:Y:S04]  /*24290*/  LDL.LU R5, [R1+0x74] ;  /* 0x0000740001057983 */ /* 0x000ea80000300800 */
[----:B-1----:R-:W2:Y:S04]  /*242a0*/  LDL.LU R6, [R1+0x78] ;  /* 0x0000780001067983 */ /* 0x002ea80000300800 */
[----:B------:R-:W2:Y:S02]  /*242b0*/  LDL.LU R7, [R1+0x7c] ;  /* 0x00007c0001077983 */ /* 0x000ea40000300800 */
[----:B--2---:R-:W-:Y:S02]  /*242c0*/  HMMA.16816.F32 R4, R12, R8, R4 ;  /* 0x000000080c04723c */ /* 0x004fe40000001804 */
[----:B------:R-:W2:Y:S04]  /*242d0*/  LDL.LU R12, [R1] ;  /* 0x00000000010c7983 */ /* 0x000ea80000300800 */
[----:B------:R-:W2:Y:S04]  /*242e0*/  LDL.LU R13, [R1+0x4] ;  /* 0x00000400010d7983 */ /* 0x000ea80000300800 */
[----:B------:R-:W2:Y:S04]  /*242f0*/  LDL.LU R14, [R1+0x8] ;  /* 0x00000800010e7983 */ /* 0x000ea80000300800 */
[----:B------:R-:W2:Y:S09]  /*24300*/  LDL.LU R15, [R1+0xc] ;  /* 0x00000c00010f7983 */ /* 0x000eb20000300800 */
[----:B------:R0:W-:Y:S04]  /*24310*/  STL.64 [R1+0x24c8], R6 ;  /* 0x0024c80601007387 */ /* 0x0001e80000100a00 */
[----:B------:R1:W-:Y:S01]  /*24320*/  STL.64 [R1+0x24c0], R4 ;  /* 0x0024c00401007387 */ /* 0x0003e20000100a00 */
[----:B0-----:R-:W-:-:S02]  /*24330*/  MOV R6, R11 ;  /* 0x0000000b00067202 */ /* 0x001fc40000000f00 */
[----:B------:R-:W-:Y:S01]  /*24340*/  MOV R7, R28 ;  /* 0x0000001c00077202 */ /* 0x000fe20000000f00 */
[----:B-1----:R-:W-:Y:S01]  /*24350*/  IMAD.MOV.U32 R4, RZ, RZ, R3 ;  /* 0x000000ffff047224 */ /* 0x002fe200078e0003 */
[----:B------:R-:W-:Y:S01]  /*24360*/  MOV R5, R10 ;  /* 0x0000000a00057202 */ /* 0x000fe20000000f00 */
[----:B------:R-:W3:Y:S04]  /*24370*/  LDL.LU R3, [R1+0x2544] ;  /* 0x0025440001037983 */ /* 0x000ee80000300800 */
[----:B------:R-:W4:Y:S04]  /*24380*/  LDL.LU R10, [R1+0x2540] ;  /* 0x00254000010a7983 */ /* 0x000f280000300800 */
[----:B------:R-:W2:Y:S04]  /*24390*/  LDL.LU R11, [R1+0x253c] ;  /* 0x00253c00010b7983 */ /* 0x000ea80000300800 */
[----:B------:R-:W2:Y:S04]  /*243a0*/  LDL.LU R28, [R1+0x2538] ;  /* 0x00253800011c7983 */ /* 0x000ea80000300800 */
[----:B------:R-:W-:Y:S04]  /*243b0*/  STL.64 [R1+0x24d8], R6 ;  /* 0x0024d80601007387 */ /* 0x000fe80000100a00 */
[----:B------:R0:W-:Y:S04]  /*243c0*/  STL.64 [R1+0x24d0], R4 ;  /* 0x0024d00401007387 */ /* 0x0001e80000100a00 */
[----:B0-----:R-:W2:Y:S04]  /*243d0*/  LDL.LU R4, [R1+0x50] ;  /* 0x0000500001047983 */ /* 0x001ea80000300800 */
[----:B------:R-:W2:Y:S04]  /*243e0*/  LDL.LU R5, [R1+0x54] ;  /* 0x0000540001057983 */ /* 0x000ea80000300800 */
[----:B------:R-:W2:Y:S04]  /*243f0*/  LDL.LU R6, [R1+0x58] ;  /* 0x0000580001067983 */ /* 0x000ea80000300800 */
[----:B------:R-:W2:Y:S02]  /*24400*/  LDL.LU R7, [R1+0x5c] ;  /* 0x00005c0001077983 */ /* 0x000ea40000300800 */
[----:B--2---:R-:W-:Y:S02]  /*24410*/  HMMA.16816.F32 R12, R12, R8, R4 ;  /* 0x000000080c0c723c */ /* 0x004fe40000001804 */
[----:B------:R-:W0:Y:S04]  /*24420*/  LDSM.16.MT88.4 R4, [R28+0xb000] ;  /* 0x00b000001c04783b */ /* 0x000e280000004200 */
        /* <DEDUP_REMOVED lines=11> */
[----:B---3--:R-:W-:Y:S04]  /*244e0*/  LDSM.16.MT88.4 R20, [R3+0xb080] ;  /* 0x00b080000314783b */ /* 0x008fe80000004200 */
[----:B------:R-:W-:Y:S04]  /*244f0*/  STL.64 [R1+0x2510], R4 ;  /* 0x0025100401007387 */ /* 0x000fe80000100a00 */
[----:B-1----:R0:W-:Y:S04]  /*24500*/  STL.64 [R1+0x24e8], R14 ;  /* 0x0024e80e01007387 */ /* 0x0021e80000100a00 */
[----:B------:R1:W-:Y:S01]  /*24510*/  STL.64 [R1+0x24e0], R12 ;  /* 0x0024e00c01007387 */ /* 0x0003e20000100a00 */
[----:B0-----:R-:W-:-:S02]  /*24520*/  MOV R14, R25 ;  /* 0x00000019000e7202 */ /* 0x001fc40000000f00 */
[----:B------:R-:W-:Y:S01]  /*24530*/  MOV R15, R24 ;  /* 0x00000018000f7202 */ /* 0x000fe20000000f00 */
[----:B-1----:R-:W-:Y:S01]  /*24540*/  IMAD.MOV.U32 R12, RZ, RZ, R27 ;  /* 0x000000ffff0c7224 */ /* 0x002fe200078e001b */
        /* <DEDUP_REMOVED lines=10> */
[----:B----4-:R-:W-:-:S03]  /*245f0*/  IMAD.MOV.U32 R15, RZ, RZ, R10 ;  /* 0x000000ffff0f7224 */ /* 0x010fc600078e000a */
        /* <DEDUP_REMOVED lines=24> */
[----:B------:R-:W-:Y:S01]  /*24780*/  STL.64 [R1+0x70], R4 ;  /* 0x0000700401007387 */ /* 0x000fe20000100a00 */
        /* <DEDUP_REMOVED lines=21> */
[----:B------:R0:W-:Y:S01]  /*248e0*/  STL [R1+0x48], R14 ;  /* 0x0000480e01007387 */ /* 0x0001e20000100800 */
[----:B------:R-:W-:Y:S01]  /*248f0*/  IMAD.MOV.U32 R8, RZ, RZ, R12 ;  /* 0x000000ffff087224 */ /* 0x000fe200078e000c */
[----:B------:R-:W-:Y:S02]  /*24900*/  MOV R9, R13 ;  /* 0x0000000d00097202 */ /* 0x000fe40000000f00 */
[----:B------:R-:W3:Y:S04]  /*24910*/  LDL.LU R12, [R1+0x20] ;  /* 0x00002000010c7983 */ /* 0x000ee80000300800 */
[----:B------:R-:W3:Y:S04]  /*24920*/  LDL.LU R13, [R1+0x24] ;  /* 0x00002400010d7983 */ /* 0x000ee80000300800 */
[----:B0-----:R-:W3:Y:S01]  /*24930*/  LDL.LU R14, [R1+0x28] ;  /* 0x00002800010e7983 */ /* 0x001ee20000300800 */
[----:B------:R-:W-:-:S02]  /*24940*/  MOV R2, R15 ;  /* 0x0000000f00027202 */ /* 0x000fc40000000f00 */
[----:B------:R-:W-:-:S07]  /*24950*/  MOV R15, R29 ;  /* 0x0000001d000f7202 */ /* 0x000fce0000000f00 */
[-C--:B---3--:R-:W-:Y:S11]  /*24960*/  HMMA.16816.F32 R12, R16, R10.reuse, R12 ;  /* 0x0000000a100c723c */ /* 0x088ff6000000180c */
[----:B------:R-:W-:Y:S11]  /*24970*/  @!UPT UIADD3 URZ, URZ, URZ, URZ ;  /* 0x0000003f3f3ff290 */ /* 0x000ff6000fffe03f */
[----:B------:R-:W-:Y:S01]  /*24980*/  @!UPT UIADD3 URZ, URZ, URZ, URZ ;  /* 0x0000003f3f3ff290 */ /* 0x000fe2000fffe03f */
[----:B------:R0:W-:Y:S04]  /*24990*/  STL.64 [R1+0x20], R12 ;  /* 0x0000200c01007387 */ /* 0x0001e80000100a00 */
[----:B------:R1:W-:Y:S04]  /*249a0*/  STL [R1+0x28], R14 ;  /* 0x0000280e01007387 */ /* 0x0003e80000100800 */
[----:B------:R-:W3:Y:S04]  /*249b0*/  LDL.LU R16, [R1+0x10] ;  /* 0x0000100001107983 */ /* 0x000ee80000300800 */
[----:B------:R-:W3:Y:S04]  /*249c0*/  LDL.LU R17, [R1+0x14] ;  /* 0x0000140001117983 */ /* 0x000ee80000300800 */
[----:B------:R-:W3:Y:S04]  /*249d0*/  LDL.LU R18, [R1+0x18] ;  /* 0x0000180001127983 */ /* 0x000ee80000300800 */
[----:B------:R-:W3:Y:S01]  /*249e0*/  LDL.LU R19, [R1+0x1c] ;  /* 0x00001c0001137983 */ /* 0x000ee20000300800 */
[----:B--2---:R-:W-:Y:S03]  /*249f0*/  HMMA.16816.F32 R4, R24, R10, R4 ;  /* 0x0000000a1804723c */ /* 0x004fe60000001804 */
[----:B------:R-:W2:Y:S01]  /*24a00*/  LDSM.16.MT88.4 R24, [R0+0xc000] ;  /* 0x00c000000018783b */ /* 0x000ea20000004200 */
[----:B------:R-:W-:-:S05]  /*24a10*/  IMAD.MOV.U32 R29, RZ, RZ, R15 ;  /* 0x000000ffff1d7224 */ /* 0x000fca00078e000f */
[----:B------:R-:W-:Y:S04]  /*24a20*/  STL [R1+0x2484], R29 ;  /* 0x0024841d01007387 */ /* 0x000fe80000100800 */
[----:B0-----:R-:W1:Y:S01]  /*24a30*/  S2R R13, SR_TID.X ;  /* 0x00000000000d7919 */ /* 0x001e620000002100 */
[----:B---3--:R-:W-:Y:S01]  /*24a40*/  HMMA.16816.F32 R16, R20, R10, R16 ;  /* 0x0000000a1410723c */ /* 0x008fe20000001810 */
[----:B-1----:R-:W-:Y:S02]  /*24a50*/  LOP3.LUT R14, R13, 0x7, RZ, 0xc0, !PT ;  /* 0x000000070d0e7812 */ /* 0x002fe400078ec0ff */
[----:B------:R-:W-:Y:S11]  /*24a60*/  LDSM.16.MT88.4 R20, [R0+0xc080] ;  /* 0x00c080000014783b */ /* 0x000ff60000004200 */
[----:B------:R-:W-:Y:S09]  /*24a70*/  @!UPT UIADD3 URZ, URZ, URZ, URZ ;  /* 0x0000003f3f3ff290 */ /* 0x000ff2000fffe03f */
[----:B------:R-:W-:Y:S04]  /*24a80*/  STL.64 [R1+0xd0], R16 ;  /* 0x0000d01001007387 */ /* 0x000fe80000100a00 */
[----:B------:R-:W-:Y:S04]  /*24a90*/  STL.64 [R1+0xd8], R18 ;  /* 0x0000d81201007387 */ /* 0x000fe80000100a00 */
[----:B------:R-:W-:Y:S04]  /*24aa0*/  STL.64 [R1+0xb0], R4 ;  /* 0x0000b00401007387 */ /* 0x000fe80000100a00 */
[----:B------:R-:W-:Y:S04]  /*24ab0*/  STL.64 [R1+0xb8], R6 ;  /* 0x0000b80601007387 */ /* 0x000fe80000100a00 */
[----:B--2---:R0:W-:Y:S04]  /*24ac0*/  STL.64 [R1+0x24a8], R26 ;  /* 0x0024a81a01007387 */ /* 0x0041e80000100a00 */
[----:B------:R1:W-:Y:S01]  /*24ad0*/  STL.64 [R1+0x24a0], R24 ;  /* 0x0024a01801007387 */ /* 0x0003e20000100a00 */
[----:B0-----:R-:W-:-:S03]  /*24ae0*/  MOV R27, R28 ;  /* 0x0000001c001b7202 */ /* 0x001fc60000000f00 */
[----:B-1----:R-:W2:Y:S04]  /*24af0*/  LDL.LU R24, [R1+0x30] ;  /* 0x0000300001187983 */ /* 0x002ea80000300800 */
[----:B------:R-:W2:Y:S04]  /*24b00*/  LDL.LU R25, [R1+0x34] ;  /* 0x0000340001197983 */ /* 0x000ea80000300800 */
[----:B------:R-:W2:Y:S04]  /*24b10*/  LDL.LU R26, [R1+0x38] ;  /* 0x00003800011a7983 */ /* 0x000ea80000300800 */
[----:B------:R-:W3:Y:S01]  /*24b20*/  LDL.LU R28, [R1+0x24bc] ;  /* 0x0024bc00011c7983 */ /* 0x000ee20000300800 */
[----:B------:R-:W-:-:S04]  /*24b30*/  LOP3.LUT R15, R13, 0x60, RZ, 0xc0, !PT ;  /* 0x000000600d0f7812 */ /* 0x000fc800078ec0ff */
[----:B------:R-:W-:Y:S02]  /*24b40*/  LEA R15, R15, R14, 0x4 ;  /* 0x0000000e0f0f7211 */ /* 0x000fe400078e20ff */
[----:B------:R-:W-:Y:S02]  /*24b50*/  SHF.L.U32 R13, R13, 0x1, RZ ;  /* 0x000000010d0d7819 */ /* 0x000fe400000006ff */
[----:B------:R-:W-:-:S04]  /*24b60*/  SHF.L.U32 R15, R15, 0x4, RZ ;  /* 0x000000040f0f7819 */ /* 0x000fc800000006ff */
[----:B------:R-:W-:-:S05]  /*24b70*/  LOP3.LUT R15, R15, 0x30, R13, 0x78, !PT ;  /* 0x000000300f0f7812 */ /* 0x000fca00078e780d */
[----:B------:R-:W-:-:S05]  /*24b80*/  IMAD R15, R14, 0x400, R15 ;  /* 0x000004000e0f7824 */ /* 0x000fca00078e020f */
[----:B------:R-:W0:Y:S04]  /*24b90*/  LDSM.16.M88.4 R4, [R15+0x20180] ;  /* 0x020180000f04783b */ /* 0x000e280000000200 */
[----:B0-----:R-:W-:Y:S04]  /*24ba0*/  STL [R1+0x248c], R6 ;  /* 0x00248c0601007387 */ /* 0x001fe80000100800 */
[----:B------:R-:W-:Y:S04]  /*24bb0*/  STL [R1+0x2488], R7 ;  /* 0x0024880701007387 */ /* 0x000fe80000100800 */
[----:B------:R0:W-:Y:S04]  /*24bc0*/  STL.64 [R1+0x24b0], R4 ;  /* 0x0024b00401007387 */ /* 0x0001e80000100a00 */
[----:B0-----:R-:W2:Y:S04]  /*24bd0*/  LDL.LU R4, [R1+0x60] ;  /* 0x0000600001047983 */ /* 0x001ea80000300800 */
[----:B------:R-:W2:Y:S04]  /*24be0*/  LDL.LU R5, [R1+0x64] ;  /* 0x0000640001057983 */ /* 0x000ea80000300800 */
[----:B------:R-:W2:Y:S04]  /*24bf0*/  LDL.LU R6, [R1+0x68] ;  /* 0x0000680001067983 */ /* 0x000ea80000300800 */
[----:B------:R-:W2:Y:S04]  /*24c00*/  LDL.LU R7, [R1+0x6c] ;  /* 0x00006c0001077983 */ /* 0x000ea80000300800 */
[----:B------:R-:W-:Y:S04]  /*24c10*/  STL.64 [R1+0x2498], R22 ;  /* 0x0024981601007387 */ /* 0x000fe80000100a00 */
[----:B------:R0:W-:Y:S04]  /*24c20*/  STL.64 [R1+0x2490], R20 ;  /* 0x0024901401007387 */ /* 0x0001e80000100a00 */
[----:B0-----:R-:W4:Y:S04]  /*24c30*/  LDL.LU R20, [R1+0xc0] ;  /* 0x0000c00001147983 */ /* 0x001f280000300800 */
[----:B------:R-:W4:Y:S04]  /*24c40*/  LDL.LU R21, [R1+0xc4] ;  /* 0x0000c40001157983 */ /* 0x000f280000300800 */
[----:B------:R-:W4:Y:S04]  /*24c50*/  LDL.LU R22, [R1+0xc8] ;  /* 0x0000c80001167983 */ /* 0x000f280000300800 */
[----:B------:R-:W4:Y:S04]  /*24c60*/  LDL.LU R23, [R1+0xcc] ;  /* 0x0000cc0001177983 */ /* 0x000f280000300800 */
[----:B---3--:R-:W0:Y:S04]  /*24c70*/  LDSM.16.MT88.4 R16, [R28+0xc000] ;  /* 0x00c000001c10783b */ /* 0x008e280000004200 */
[----:B------:R-:W-:Y:S04]  /*24c80*/  LDSM.16.MT88.4 R12, [R28+0xc080] ;  /* 0x00c080001c0c783b */ /* 0x000fe80000004200 */
[----:B0-----:R0:W-:Y:S04]  /*24c90*/  STL.64 [R1+0x2478], R18 ;  /* 0x0024781201007387 */ /* 0x0011e80000100a00 */
[----:B------:R1:W-:Y:S01]  /*24ca0*/  STL.64 [R1+0x2470], R16 ;  /* 0x0024701001007387 */ /* 0x0003e20000100a00 */
[----:B0-----:R-:W-:-:S03]  /*24cb0*/  MOV R19, R3 ;  /* 0x0000000300137202 */ /* 0x001fc60000000f00 */
[----:B-1----:R-:W3:Y:S04]  /*24cc0*/  LDL.LU R16, [R1+0x70] ;  /* 0x0000700001107983 */ /* 0x002ee80000300800 */
[----:B------:R-:W3:Y:S04]  /*24cd0*/  LDL.LU R17, [R1+0x74] ;  /* 0x0000740001117983 */ /* 0x000ee80000300800 */
[----:B------:R-:W3:Y:S04]  /*24ce0*/  LDL.LU R18, [R1+0x78] ;  /* 0x0000780001127983 */ /* 0x000ee80000300800 */
[----:B------:R-:W3:Y:S01]  /*24cf0*/  LDL.LU R3, [R1+0x24b8] ;  /* 0x0024b80001037983 */ /* 0x000ee20000300800 */
[----:B--2---:R-:W-:Y:S03]  /*24d00*/  HMMA.16816.F32 R24, R24, R10, R4 ;  /* 0x0000000a1818723c */ /* 0x004fe60000001804 */
[----:B------:R-:W4:Y:S11]  /*24d10*/  LDL.LU.64 R4, [R1+0x24b0] ;  /* 0x0024b00001047983 */ /* 0x000f360000300a00 */
[----:B------:R-:W-:Y:S09]  /*24d20*/  @!UPT UIADD3 URZ, URZ, URZ, URZ ;  /* 0x0000003f3f3ff290 */ /* 0x000ff2000fffe03f */
[----:B------:R-:W-:Y:S04]  /*24d30*/  STL.64 [R1+0x30], R24 ;  /* 0x0000301801007387 */ /* 0x000fe80000100a00 */
[----:B------:R-:W-:Y:S01]  /*24d40*/  STL.64 [R1+0x38], R26 ;  /* 0x0000381a01007387 */ /* 0x000fe20000100a00 */
[----:B------:R-:W-:-:S03]  /*24d50*/  MOV R11, R2 ;  /* 0x00000002000b7202 */ /* 0x000fc60000000f00 */
[----:B------:R-:W2:Y:S04]  /*24d60*/  LDL.LU R10, [R1+0x48] ;  /* 0x00004800010a7983 */ /* 0x000ea80000300800 */
[----:B---3--:R-:W0:Y:S02]  /*24d70*/  LDSM.16.MT88.4 R24, [R3+0xc000] ;  /* 0x00c000000318783b */ /* 0x008e240000004200 */
[----:B0-----:R-:W-:Y:S01]  /*24d80*/  MOV R29, R26 ;  /* 0x0000001a001d7202 */ /* 0x001fe20000000f00 */
[----:B------:R-:W-:Y:S01]  /*24d90*/  IMAD.MOV.U32 R6, RZ, RZ, R24 ;  /* 0x000000ffff067224 */ /* 0x000fe200078e0018 */
[----:B------:R-:W-:Y:S02]  /*24da0*/  MOV R2, R27 ;  /* 0x0000001b00027202 */ /* 0x000fe40000000f00 */
[----:B------:R-:W-:Y:S01]  /*24db0*/  MOV R7, R25 ;  /* 0x0000001900077202 */ /* 0x000fe20000000f00 */
[----:B------:R-:W4:Y:S04]  /*24dc0*/  LDL.LU.64 R26, [R1+0x24a8] ;  /* 0x0024a800011a7983 */ /* 0x000f280000300a00 */
[----:B------:R-:W4:Y:S02]  /*24dd0*/  LDL.LU.64 R24, [R1+0x24a0] ;  /* 0x0024a00001187983 */ /* 0x000f240000300a00 */
[-C--:B----4-:R-:W-:Y:S02]  /*24de0*/  HMMA.16816.F32 R24, R24, R4.reuse, R20 ;  /* 0x000000041818723c */ /* 0x090fe40000001814 */
[----:B------:R-:W3:Y:S04]  /*24df0*/  LDL.LU.64 R22, [R1+0x2498] ;  /* 0x0024980001167983 */ /* 0x000ee80000300a00 */
[----:B------:R-:W3:Y:S11]  /*24e00*/  LDL.LU.64 R20, [R1+0x2490] ;  /* 0x0024900001147983 */ /* 0x000ef60000300a00 */
[----:B------:R-:W-:Y:S06]  /*24e10*/  @!UPT UIADD3 URZ, URZ, URZ, URZ ;  /* 0x0000003f3f3ff290 */ /* 0x000fec000fffe03f */
        /* <DEDUP_REMOVED lines=11> */
[----:B------:R-:W4:Y:S01]  /*24ed0*/  LDL.LU R27, [R1+0xdc] ;  /* 0x0000dc00011b7983 */ /* 0x000f220000300800 */
[----:B---3--:R-:W-:Y:S03]  /*24ee0*/  HMMA.16816.F32 R20, R20, R4, R16 ;  /* 0x000000041414723c */ /* 0x008fe60000001810 */
[----:B----4-:R0:W-:Y:S04]  /*24ef0*/  STL.64 [R1+0x2458], R26 ;  /* 0x0024581a01007387 */ /* 0x0101e80000100a00 */
[----:B--2---:R1:W-:Y:S01]  /*24f00*/  STL.64 [R1+0x2450], R24 ;  /* 0x0024501801007387 */ /* 0x0043e20000100a00 */
[----:B0-----:R-:W-:Y:S01]  /*24f10*/  MOV R26, R29 ;  /* 0x0000001d001a7202 */ /* 0x001fe20000000f00 */
[----:B-1----:R-:W-:Y:S01]  /*24f20*/  IMAD.MOV.U32 R24, RZ, RZ, R6 ;  /* 0x000000ffff187224 */ /* 0x002fe200078e0006 */
[----:B------:R-:W-:Y:S01]  /*24f30*/  MOV R25, R7 ;  /* 0x0000000700197202 */ /* 0x000fe20000000f00 */
[----:B------:R-:W2:Y:S01]  /*24f40*/  LDL.LU R6, [R1+0x248c] ;  /* 0x00248c0001067983 */ /* 0x000ea20000300800 */
[----:B------:R-:W-:-:S03]  /*24f50*/  MOV R27, R2 ;  /* 0x00000002001b7202 */ /* 0x000fc60000000f00 */
[----:B------:R-:W2:Y:S04]  /*24f60*/  LDL.LU R7, [R1+0x2488] ;  /* 0x0024880001077983 */ /* 0x000ea80000300800 */
[----:B------:R-:W3:Y:S04]  /*24f70*/  LDL.LU R29, [R1+0x2484] ;  /* 0x00248400011d7983 */ /* 0x000ee80000300800 */
[----:B------:R-:W4:Y:S04]  /*24f80*/  LDL.LU R2, [R1+0x2480] ;  /* 0x0024800001027983 */ /* 0x000f280000300800 */
[----:B------:R-:W2:Y:S04]  /*24f90*/  LDL.LU.64 R18, [R1+0x2478] ;  /* 0x0024780001127983 */ /* 0x000ea80000300a00 */
[----:B------:R-:W2:Y:S04]  /*24fa0*/  LDL.LU.64 R16, [R1+0x2470] ;  /* 0x0024700001107983 */ /* 0x000ea80000300a00 */
[----:B------:R0:W-:Y:S04]  /*24fb0*/  STL.64 [R1+0xc0], R20 ;  /* 0x0000c01401007387 */ /* 0x0001e80000100a00 */
[----:B------:R1:W-:Y:S04]  /*24fc0*/  STL.64 [R1+0xc8], R22 ;  /* 0x0000c81601007387 */ /* 0x0003e80000100a00 */
[----:B0-----:R-:W2:Y:S04]  /*24fd0*/  LDL.LU R20, [R1+0x50] ;  /* 0x0000500001147983 */ /* 0x001ea80000300800 */
[----:B------:R-:W2:Y:S04]  /*24fe0*/  LDL.LU R21, [R1+0x54] ;  /* 0x0000540001157983 */ /* 0x000ea80000300800 */
[----:B-1----:R-:W2:Y:S04]  /*24ff0*/  LDL.LU R22, [R1+0x58] ;  /* 0x0000580001167983 */ /* 0x002ea80000300800 */
[----:B------:R-:W2:Y:S01]  /*25000*/  LDL.LU R23, [R1+0x5c] ;  /* 0x00005c0001177983 */ /* 0x000ea20000300800 */
[-C--:B------:R-:W-:Y:S03]  /*25010*/  HMMA.16816.F32 R12, R12, R4.reuse, R8 ;  /* 0x000000040c0c723c */ /* 0x080fe60000001808 */
[----:B------:R-:W0:Y:S05]  /*25020*/  LDSM.16.MT88.4 R8, [R3+0xc080] ;  /* 0x00c080000308783b */ /* 0x000e2a0000004200 */
[----:B--2---:R-:W-:Y:S01]  /*25030*/  HMMA.16816.F32 R16, R16, R4, R20 ;  /* 0x000000041010723c */ /* 0x004fe20000001814 */
[----:B------:R-:W-:Y:S11]  /*25040*/  LDSM.16.MT88.4 R20, [R0+0xd000] ;  /* 0x00d000000014783b */ /* 0x000ff60000004200 */
[----:B------:R-:W-:Y:S11]  /*25050*/  @!UPT UIADD3 URZ, URZ, URZ, URZ ;  /* 0x0000003f3f3ff290 */ /* 0x000ff6000fffe03f */
[----:B------:R-:W-:Y:S04]  /*25060*/  STL.64 [R1+0x90], R16 ;  /* 0x0000901001007387 */ /* 0x000fe80000100a00 */
[----:B------:R-:W-:Y:S04]  /*25070*/  STL.64 [R1+0x98], R18 ;  /* 0x0000981201007387 */ /* 0x000fe80000100a00 */
[----:B0-----:R3:W-:Y:S04]  /*25080*/  STL.64 [R1+0x2468], R10 ;  /* 0x0024680a01007387 */ /* 0x0017e80000100a00 */
[----:B------:R-:W-:Y:S04]  /*25090*/  STL.64 [R1+0xa0], R12 ;  /* 0x0000a00c01007387 */ /* 0x000fe80000100a00 */
[----:B------:R-:W-:Y:S04]  /*250a0*/  STL.64 [R1+0xa8], R14 ;  /* 0x0000a80e01007387 */ /* 0x000fe80000100a00 */
[----:B------:R0:W-:Y:S01]  /*250b0*/  STL.64 [R1+0x2460], R8 ;  /* 0x0024600801007387 */ /* 0x0001e20000100a00 */
[----:B---3--:R-:W-:-:S03]  /*250c0*/  IMAD.MOV.U32 R11, RZ, RZ, R29 ;  /* 0x000000ffff0b7224 */ /* 0x008fc600078e001d */
[----:B----4-:R-:W-:Y:S04]  /*250d0*/  LDSM.16.MT88.4 R12, [R2+0xc000] ;  /* 0x00c00000020c783b */ /* 0x010fe80000004200 */
[----:B------:R-:W-:Y:S04]  /*250e0*/  LDSM.16.MT88.4 R16, [R2+0xc080] ;  /* 0x00c080000210783b */ /* 0x000fe80000004200 */
[----:B0-----:R-:W2:Y:S04]  /*250f0*/  LDL.LU R8, [R1+0x20] ;  /* 0x0000200001087983 */ /* 0x001ea80000300800 */
[----:B------:R-:W2:Y:S04]  /*25100*/  LDL.LU R9, [R1+0x24] ;  /* 0x0000240001097983 */ /* 0x000ea80000300800 */
[----:B------:R-:W2:Y:S04]  /*25110*/  LDL.LU R10, [R1+0x28] ;  /* 0x00002800010a7983 */ /* 0x000ea80000300800 */
[----:B------:R-:W-:Y:S04]  /*25120*/  STL [R1+0x2424], R3 ;  /* 0x0024240301007387 */ /* 0x000fe80000100800 */
[----:B------:R-:W-:Y:S01]  /*25130*/  STL [R1+0x2428], R2 ;  /* 0x0024280201007387 */ /* 0x000fe20000100800 */
[----:B--2---:R-:W-:Y:S03]  /*25140*/  HMMA.16816.F32 R24, R24, R4, R8 ;  /* 0x000000041818723c */ /* 0x004fe60000001808 */
[----:B------:R-:W2:Y:S04]  /*25150*/  LDL.LU.64 R10, [R1+0x2468] ;  /* 0x00246800010a7983 */ /* 0x000ea80000300a00 */
[----:B------:R-:W2:Y:S11]  /*25160*/  LDL.LU.64 R8, [R1+0x2460] ;  /* 0x0024600001087983 */ /* 0x000eb60000300a00 */
[----:B------:R-:W-:Y:S05]  /*25170*/  @!UPT UIADD3 URZ, URZ, URZ, URZ ;  /* 0x0000003f3f3ff290 */ /* 0x000fea000fffe03f */
[----:B------:R-:W-:Y:S04]  /*25180*/  STL.64 [R1+0x80], R24 ;  /* 0x0000801801007387 */ /* 0x000fe80000100a00 */
[----:B------:R-:W-:Y:S04]  /*25190*/  STL.64 [R1+0x88], R26 ;  /* 0x0000881a01007387 */ /* 0x000fe80000100a00 */
[----:B------:R-:W0:Y:S02]  /*251a0*/  LDSM.16.MT88.4 R24, [R0+0xd080] ;  /* 0x00d080000018783b */ /* 0x000e240000004200 */
[----:B0-----:R-:W-:-:S02]  /*251b0*/  MOV R2, R26 ;  /* 0x0000001a00027202 */ /* 0x001fc40000000f00 */
[----:B------:R-:W-:Y:S01]  /*251c0*/  STL.64 [R1+0x20], R24 ;  /* 0x0000201801007387 */ /* 0x000fe20000100a00 */
[----:B------:R-:W-:-:S03]  /*251d0*/  MOV R3, R27 ;  /* 0x0000001b00037202 */ /* 0x000fc60000000f00 */
[----:B------:R-:W0:Y:S04]  /*251e0*/  LDSM.16.MT88.4 R24, [R28+0xd000] ;  /* 0x00d000001c18783b */ /* 0x000e280000004200 */
[----:B------:R-:W-:Y:S04]  /*251f0*/  STL [R1+0x2420], R0 ;  /* 0x0024200001007387 */ /* 0x000fe80000100800 */
[----:B0-----:R-:W-:Y:S04]  /*25200*/  STL.64 [R1+0x10], R24 ;  /* 0x0000101801007387 */ /* 0x001fe80000100a00 */
[----:B------:R0:W-:Y:S04]  /*25210*/  STL.64 [R1+0x18], R26 ;  /* 0x0000181a01007387 */ /* 0x0001e80000100a00 */
[----:B0-----:R-:W2:Y:S04]  /*25220*/  LDL.LU.64 R26, [R1+0x2458] ;  /* 0x00245800011a7983 */ /* 0x001ea80000300a00 */
[----:B------:R-:W2:Y:S02]  /*25230*/  LDL.LU.64 R24, [R1+0x2450] ;  /* 0x0024500001187983 */ /* 0x000ea40000300a00 */
[-C--:B--2---:R-:W-:Y:S02]  /*25240*/  HMMA.16816.F32 R8, R8, R4.reuse, R24 ;  /* 0x000000040808723c */ /* 0x084fe40000001818 */
[----:B------:R-:W2:Y:S04]  /*25250*/  LDL.LU.64 R26, [R1+0x2448] ;  /* 0x00244800011a7983 */ /* 0x000ea80000300a00 */
[----:B------:R-:W2:Y:S11]  /*25260*/  LDL.LU.64 R24, [R1+0x2440] ;  /* 0x0024400001187983 */ /* 0x000eb60000300a00 */
[----:B------:R-:W-:Y:S06]  /*25270*/  @!UPT UIADD3 URZ, URZ, URZ, URZ ;  /* 0x0000003f3f3ff290 */ /* 0x000fec000fffe03f */
[----:B------:R0:W-:Y:S01]  /*25280*/  STL.64 [R1+0x70], R8 ;  /* 0x0000700801007387 */ /* 0x0001e20000100a00 */
[----:B------:R-:W-:Y:S01]  /*25290*/  MOV R0, R10 ;  /* 0x0000000a00007202 */ /* 0x000fe20000000f00 */
[----:B------:R-:W-:Y:S02]  /*252a0*/  IMAD.MOV.U32 R29, RZ, RZ, R11 ;  /* 0x000000ffff1d7224 */ /* 0x000fe400078e000b */
[----:B0-----:R-:W3:Y:S04]  /*252b0*/  LDL.LU R8, [R1+0x30] ;  /* 0x0000300001087983 */ /* 0x001ee80000300800 */
[----:B------:R-:W3:Y:S04]  /*252c0*/  LDL.LU R9, [R1+0x34] ;  /* 0x0000340001097983 */ /* 0x000ee80000300800 */
[----:B------:R-:W3:Y:S04]  /*252d0*/  LDL.LU R10, [R1+0x38] ;  /* 0x00003800010a7983 */ /* 0x000ee80000300800 */
[----:B------:R-:W3:Y:S01]  /*252e0*/  LDL.LU R11, [R1+0x3c] ;  /* 0x00003c00010b7983 */ /* 0x000ee20000300800 */
[-C--:B--2---:R-:W-:Y:S03]  /*252f0*/  HMMA.16816.F32 R12, R12, R4.reuse, R24 ;  /* 0x000000040c0c723c */ /* 0x084fe60000001818 */
[----:B------:R-:W2:Y:S04]  /*25300*/  LDL.LU.64 R26, [R1+0x2438] ;  /* 0x00243800011a7983 */ /* 0x000ea80000300a00 */
[----:B------:R-:W2:Y:S01]  /*25310*/  LDL.LU.64 R24, [R1+0x2430] ;  /* 0x0024300001187983 */ /* 0x000ea20000300a00 */
[----:B---3--:R-:W-:Y:S11]  /*25320*/  HMMA.16816.F32 R8, R16, R4, R8 ;  /* 0x000000041008723c */ /* 0x008ff60000001808 */
[----:B------:R-:W-:Y:S04]  /*25330*/  @!UPT UIADD3 URZ, URZ, URZ, URZ ;  /* 0x0000003f3f3ff290 */ /* 0x000fe8000fffe03f */
[----:B------:R-:W-:Y:S04]  /*25340*/  STL.64 [R1+0x50], R12 ;  /* 0x0000500c01007387 */ /* 0x000fe80000100a00 */
[----:B------:R-:W-:Y:S04]  /*25350*/  STL.64 [R1+0x58], R14 ;  /* 0x0000580e01007387 */ /* 0x000fe80000100a00 */
[----:B------:R-:W0:Y:S04]  /*25360*/  LDSM.16.MT88.4 R12, [R28+0xd080] ;  /* 0x00d080001c0c783b */ /* 0x000e280000004200 */
[----:B------:R2:W-:Y:S01]  /*25370*/  STL.64 [R1+0x60], R8 ;  /* 0x0000600801007387 */ /* 0x0005e20000100a00 */
[----:B------:R-:W-:-:S02]  /*25380*/  MOV R5, R10 ;  /* 0x0000000a00057202 */ /* 0x000fc40000000f00 */
[----:B------:R-:W-:Y:S02]  /*25390*/  MOV R4, R11 ;  /* 0x0000000b00047202 */ /* 0x000fe40000000f00 */
[----:B--2---:R-:W-:Y:S01]  /*253a0*/  HMMA.16816.F32 R8, R20, R6, R24 ;  /* 0x000000061408723c */ /* 0x004fe20000001818 */
[----:B------:R-:W2:Y:S11]  /*253b0*/  LDL.LU R24, [R1+0x10] ;  /* 0x0000100001187983 */ /* 0x000eb60000300800 */
[----:B------:R-:W-:Y:S11]  /*253c0*/  @!UPT UIADD3 URZ, URZ, URZ, URZ ;  /* 0x0000003f3f3ff290 */ /* 0x000ff6000fffe03f */
[----:B------:R-:W-:Y:S04]  /*253d0*/  STL.64 [R1+0x40], R8 ;  /* 0x0000400801007387 */ /* 0x000fe80000100a00 */
[----:B------:R-:W-:Y:S04]  /*253e0*/  STL.64 [R1+0x48], R10 ;  /* 0x0000480a01007387 */ /* 0x000fe80000100a00 */
[----:B------:R-:W2:Y:S04]  /*253f0*/  LDL.LU R25, [R1+0x14] ;  /* 0x0000140001197983 */ /* 0x000ea80000300800 */
[----:B------:R-:W3:Y:S04]  /*25400*/  LDL.LU R26, [R1+0x18] ;  /* 0x00001800011a7983 */ /* 0x000ee80000300800 */
[----:B------:R-:W3:Y:S04]  /*25410*/  LDL.LU R27, [R1+0x1c] ;  /* 0x00001c00011b7983 */ /* 0x000ee80000300800 */
[----:B---3--:R1:W-:Y:S04]  /*25420*/  STL.64 [R1+0x2408], R26 ;  /* 0x0024081a01007387 */ /* 0x0083e80000100a00 */
[----:B--2---:R2:W-:Y:S01]  /*25430*/  STL.64 [R1+0x2400], R24 ;  /* 0x0024001801007387 */ /* 0x0045e20000100a00 */
[----:B-1----:R-:W-:Y:S01]  /*25440*/  MOV R26, R2 ;  /* 0x00000002001a7202 */ /* 0x002fe20000000f00 */
[----:B------:R-:W-:-:S02]  /*25450*/  IMAD.MOV.U32 R27, RZ, RZ, R3 ;  /* 0x000000ffff1b7224 */ /* 0x000fc400078e0003 */
[----:B--2---:R-:W2:Y:S04]  /*25460*/  LDL.LU R24, [R1+0x20] ;  /* 0x0000200001187983 */ /* 0x004ea80000300800 */
[----:B------:R-:W2:Y:S04]  /*25470*/  LDL.LU R25, [R1+0x24] ;  /* 0x0000240001197983 */ /* 0x000ea80000300800 */
[----:B------:R-:W3:Y:S04]  /*25480*/  LDL.LU R2, [R1+0x2428] ;  /* 0x0024280001027983 */ /* 0x000ee80000300800 */
[----:B------:R-:W4:Y:S04]  /*25490*/  LDL.LU R3, [R1+0x2424] ;  /* 0x0024240001037983 */ /* 0x000f280000300800 */
[----:B------:R-:W2:Y:S01]  /*254a0*/  LDL R11, [R1+0x14b0] ;  /* 0x0014b000010b7983 */ /* 0x000ea20000100800 */
[----:B0-----:R-:W-:Y:S01]  /*254b0*/  MOV R19, R12 ;  /* 0x0000000c00137202 */ /* 0x001fe20000000f00 */
[----:B------:R-:W-:Y:S01]  /*254c0*/  IMAD.MOV.U32 R16, RZ, RZ, R15 ;  /* 0x000000ffff107224 */ /* 0x000fe200078e000f */
[----:B------:R-:W-:-:S02]  /*254d0*/  MOV R18, R13 ;  /* 0x0000000d00127202 */ /* 0x000fc40000000f00 */
[----:B------:R-:W-:Y:S01]  /*254e0*/  MOV R17, R14 ;  /* 0x0000000e00117202 */ /* 0x000fe20000000f00 */
[----:B---3--:R-:W-:Y:S04]  /*254f0*/  LDSM.16.MT88.4 R20, [R2+0xd000] ;  /* 0x00d000000214783b */ /* 0x008fe80000004200 */
[----:B----4-:R-:W0:Y:S04]  /*25500*/  LDSM.16.MT88.4 R12, [R3+0xd000] ;  /* 0x00d00000030c783b */ /* 0x010e280000004200 */
[----:B--2---:R1:W-:Y:S04]  /*25510*/  STL [R1+0x23f8], R11 ;  /* 0x0023f80b01007387 */ /* 0x0043e80000100800 */
[----:B------:R-:W2:Y:S04]  /*25520*/  LDL.LU R8, [R1+0x90] ;  /* 0x0000900001087983 */ /* 0x000ea80000300800 */
[----:B------:R-:W2:Y:S04]  /*25530*/  LDL.LU R9, [R1+0x94] ;  /* 0x0000940001097983 */ /* 0x000ea80000300800 */
[----:B------:R-:W3:Y:S04]  /*25540*/  LDL.LU R10, [R1+0x98] ;  /* 0x00009800010a7983 */ /* 0x000ee80000300800 */
[----:B-1----:R-:W3:Y:S04]  /*25550*/  LDL.LU R11, [R1+0x9c] ;  /* 0x00009c00010b7983 */ /* 0x002ee80000300800 */
[----:B---3--:R-:W-:Y:S04]  /*25560*/  STL.64 [R1+0x2418], R10 ;  /* 0x0024180a01007387 */ /* 0x008fe80000100a00 */
[----:B--2---:R1:W-:Y:S04]  /*25570*/  STL.64 [R1+0x2410], R8 ;  /* 0x0024100801007387 */ /* 0x0043e80000100a00 */
[----:B-1----:R-:W2:Y:S04]  /*25580*/  LDL.LU R8, [R1+0xc0] ;  /* 0x0000c00001087983 */ /* 0x002ea80000300800 */
[----:B------:R-:W2:Y:S04]  /*25590*/  LDL.LU R9, [R1+0xc4] ;  /* 0x0000c40001097983 */ /* 0x000ea80000300800 */
[----:B------:R-:W2:Y:S04]  /*255a0*/  LDL.LU R10, [R1+0xc8] ;  /* 0x0000c800010a7983 */ /* 0x000ea80000300800 */
[----:B------:R-:W2:Y:S04]  /*255b0*/  LDL.LU R11, [R1+0xcc] ;  /* 0x0000cc00010b7983 */ /* 0x000ea80000300800 */
[----:B0-----:R0:W-:Y:S04]  /*255c0*/  STL.64 [R1+0x23e0], R14 ;  /* 0x0023e00e01007387 */ /* 0x0011e80000100a00 */
[----:B------:R1:W-:Y:S01]  /*255d0*/  STL.64 [R1+0x23d8], R12 ;  /* 0x0023d80c01007387 */ /* 0x0003e20000100a00 */
[----:B0-----:R-:W-:Y:S01]  /*255e0*/  MOV R14, R17 ;  /* 0x00000011000e7202 */ /* 0x001fe20000000f00 */
[----:B------:R-:W-:Y:S01]  /*255f0*/  IMAD.MOV.U32 R15, RZ, RZ, R16 ;  /* 0x000000ffff0f7224 */ /* 0x000fe200078e0010 */
[----:B-1----:R-:W-:-:S02]  /*25600*/  MOV R12, R19 ;  /* 0x00000013000c7202 */ /* 0x002fc40000000f00 */
[----:B------:R-:W-:Y:S02]  /*25610*/  MOV R13, R18 ;  /* 0x00000012000d7202 */ /* 0x000fe40000000f00 */
[----:B------:R-:W0:Y:S04]  /*25620*/  LDSM.16.MT88.4 R16, [R3+0xd080] ;  /* 0x00d080000310783b */ /* 0x000e280000004200 */
[----:B0-----:R-:W-:Y:S04]  /*25630*/  STL.64 [R1+0x23d0], R18 ;  /* 0x0023d01201007387 */ /* 0x001fe80000100a00 */
[----:B------:R0:W-:Y:S04]  /*25640*/  STL.64 [R1+0x23c8], R16 ;  /* 0x0023c81001007387 */ /* 0x0001e80000100a00 */
[----:B0-----:R-:W3:Y:S04]  /*25650*/  LDL.LU R16, [R1+0x80] ;  /* 0x0000800001107983 */ /* 0x001ee80000300800 */
[----:B------:R-:W3:Y:S04]  /*25660*/  LDL.LU R17, [R1+0x84] ;  /* 0x0000840001117983 */ /* 0x000ee80000300800 */
[----:B------:R-:W4:Y:S04]  /*25670*/  LDL.LU R18, [R1+0x88] ;  /* 0x0000880001127983 */ /* 0x000f280000300800 */
[----:B------:R-:W4:Y:S01]  /*25680*/  LDL.LU R19, [R1+0x8c] ;  /* 0x00008c0001137983 */ /* 0x000f220000300800 */
[----:B--2---:R-:W-:Y:S03]  /*25690*/  HMMA.16816.F32 R24, R24, R6, R8 ;  /* 0x000000061818723c */ /* 0x004fe60000001808 */
[----:B----4-:R-:W-:Y:S04]  /*256a0*/  STL.64 [R1+0x23f0], R18 ;  /* 0x0023f01201007387 */ /* 0x010fe80000100a00 */
[----:B---3--:R0:W-:Y:S04]  /*256b0*/  STL.64 [R1+0x23e8], R16 ;  /* 0x0023e81001007387 */ /* 0x0081e80000100a00 */
[----:B0-----:R-:W2:Y:S04]  /*256c0*/  LDL.LU R16, [R1+0xa0] ;  /* 0x0000a00001107983 */ /* 0x001ea80000300800 */
[----:B------:R-:W2:Y:S04]  /*256d0*/  LDL.LU R17, [R1+0xa4] ;  /* 0x0000a40001117983 */ /* 0x000ea80000300800 */
[----:B------:R-:W2:Y:S04]  /*256e0*/  LDL.LU R18, [R1+0xa8] ;  /* 0x0000a80001127983 */ /* 0x000ea80000300800 */
[----:B------:R-:W2:Y:S04]  /*256f0*/  LDL.LU R19, [R1+0xac] ;  /* 0x0000ac0001137983 */ /* 0x000ea80000300800 */
[----:B------:R-:W-:Y:S04]  /*25700*/  STL [R1+0x23a0], R3 ;  /* 0x0023a00301007387 */ /* 0x000fe80000100800 */
[----:B------:R0:W-:Y:S04]  /*25710*/  STL.64 [R1+0x23c0], R22 ;  /* 0x0023c01601007387 */ /* 0x0001e80000100a00 */
[----:B------:R1:W-:Y:S01]  /*25720*/  STL.64 [R1+0x23b8], R20 ;  /* 0x0023b81401007387 */ /* 0x0003e20000100a00 */
[----:B0-----:R-:W-:-:S03]  /*25730*/  MOV R22, R0 ;  /* 0x0000000000167202 */ /* 0x001fc60000000f00 */
[----:B-1----:R-:W3:Y:S04]  /*25740*/  LDL.LU R20, [R1+0x70] ;  /* 0x0000700001147983 */ /* 0x002ee80000300800 */
[----:B------:R-:W3:Y:S01]  /*25750*/  LDL.LU R21, [R1+0x74] ;  /* 0x0000740001157983 */ /* 0x000ee20000300800 */
[----:B------:R-:W-:-:S03]  /*25760*/  MOV R23, R29 ;  /* 0x0000001d00177202 */ /* 0x000fc60000000f00 */
[----:B------:R-:W4:Y:S01]  /*25770*/  LDL.LU R0, [R1+0x2420] ;  /* 0x0024200001007983 */ /* 0x000f220000300800 */
[----:B------:R-:W-:-:S03]  /*25780*/  MOV R29, R27 ;  /* 0x0000001b001d7202 */ /* 0x000fc60000000f00 */
[----:B------:R-:W2:Y:S04]  /*25790*/  LDL.LU.64 R10, [R1+0x2418] ;  /* 0x00241800010a7983 */ /* 0x000ea80000300a00 */
[----:B------:R-:W2:Y:S04]  /*257a0*/  LDL.LU.64 R8, [R1+0x2410] ;  /* 0x0024100001087983 */ /* 0x000ea80000300a00 */
[----:B------:R-:W-:Y:S04]  /*257b0*/  STL.64 [R1+0xc0], R24 ;  /* 0x0000c01801007387 */ /* 0x000fe80000100a00 */
[----:B------:R0:W-:Y:S04]  /*257c0*/  STL [R1+0xc8], R26 ;  /* 0x0000c81a01007387 */ /* 0x0001e80000100800 */
[----:B0-----:R-:W2:Y:S04]  /*257d0*/  LDL.LU.64 R26, [R1+0x2408] ;  /* 0x00240800011a7983 */ /* 0x001ea80000300a00 */
[----:B------:R-:W2:Y:S04]  /*257e0*/  LDL.LU.64 R24, [R1+0x2400] ;  /* 0x0024000001187983 */ /* 0x000ea80000300a00 */
[----:B------:R-:W-:Y:S04]  /*257f0*/  STL [R1+0x2398], R29 ;  /* 0x0023981d01007387 */ /* 0x000fe80000100800 */
[----:B------:R-:W-:Y:S01]  /*25800*/  STL [R1+0x239c], R2 ;  /* 0x00239c0201007387 */ /* 0x000fe20000100800 */
[-C--:B--2---:R-:W-:Y:S03]  /*25810*/  HMMA.16816.F32 R8, R24, R6.reuse, R8 ;  /* 0x000000061808723c */ /* 0x084fe60000001808 */
[----:B------:R-:W-:Y:S11]  /*25820*/  LDSM.16.MT88.4 R24, [R2+0xd080] ;  /* 0x00d080000218783b */ /* 0x000ff60000004200 */
[----:B------:R-:W-:Y:S09]  /*25830*/  @!UPT UIADD3 URZ, URZ, URZ, URZ ;  /* 0x0000003f3f3ff290 */ /* 0x000ff2000fffe03f */
[----:B------:R-:W-:Y:S04]  /*25840*/  STL.64 [R1+0xb0], R8 ;  /* 0x0000b00801007387 */ /* 0x000fe80000100a00 */
[----:B------:R-:W-:Y:S04]  /*25850*/  STL.64 [R1+0xb8], R10 ;  /* 0x0000b80a01007387 */ /* 0x000fe80000100a00 */
[----:B----4-:R-:W0:Y:S04]  /*25860*/  LDSM.16.MT88.4 R8, [R0+0xe000] ;  /* 0x00e000000008783b */ /* 0x010e280000004200 */
[----:B0-----:R-:W-:Y:S04]  /*25870*/  STL.64 [R1+0x30], R8 ;  /* 0x0000300801007387 */ /* 0x001fe80000100a00 */
[----:B------:R0:W-:Y:S04]  /*25880*/  STL.64 [R1+0x38], R10 ;  /* 0x0000380a01007387 */ /* 0x0001e80000100a00 */
[----:B0-----:R-:W2:Y:S01]  /*25890*/  LDL.LU R11, [R1+0x23f8] ;  /* 0x0023f800010b7983 */ /* 0x001ea20000300800 */
[-C--:B------:R-:W-:Y:S11]  /*258a0*/  HMMA.16816.F32 R12, R12, R6.reuse, R16 ;  /* 0x000000060c0c723c */ /* 0x080ff60000001810 */
[----:B------:R-:W-:Y:S11]  /*258b0*/  @!UPT UIADD3 URZ, URZ, URZ, URZ ;  /* 0x0000003f3f3ff290 */ /* 0x000ff6000fffe03f */
[----:B------:R-:W-:Y:S02]  /*258c0*/  @!UPT UIADD3 URZ, URZ, URZ, URZ ;  /* 0x0000003f3f3ff290 */ /* 0x000fe4000fffe03f */
[----:B------:R-:W-:Y:S01]  /*258d0*/  IMAD.MOV.U32 R2, RZ, RZ, R14 ;  /* 0x000000ffff027224 */ /* 0x000fe200078e000e */
[----:B------:R-:W-:Y:S01]  /*258e0*/  MOV R29, R15 ;  /* 0x0000000f001d7202 */ /* 0x000fe20000000f00 */
[----:B--2---:R-:W0:Y:S04]  /*258f0*/  LDSM.16.M88.4 R8, [R11+0x20180] ;  /* 0x020180000b08783b */ /* 0x004e280000000200 */
[----:B0-----:R0:W-:Y:S04]  /*25900*/  STL [R1+0x23a8], R8 ;  /* 0x0023a80801007387 */ /* 0x0011e80000100800 */
[----:B------:R1:W-:Y:S04]  /*25910*/  STL [R1+0x23a4], R9 ;  /* 0x0023a40901007387 */ /* 0x0003e80000100800 */
[----:B------:R2:W-:Y:S04]  /*25920*/  STL [R1+0x2308], R10 ;  /* 0x0023080a01007387 */ /* 0x0005e80000100800 */
[----:B------:R4:W-:Y:S04]  /*25930*/  STL [R1+0x2304], R11 ;  /* 0x0023040b01007387 */ /* 0x0009e80000100800 */
[----:B0-----:R-:W3:Y:S04]  /*25940*/  LDL.LU R8, [R1+0x50] ;  /* 0x0000500001087983 */ /* 0x001ee80000300800 */
[----:B-1----:R-:W3:Y:S04]  /*25950*/  LDL.LU R9, [R1+0x54] ;  /* 0x0000540001097983 */ /* 0x002ee80000300800 */
[----:B--2---:R-:W2:Y:S04]  /*25960*/  LDL.LU R10, [R1+0x58] ;  /* 0x00005800010a7983 */ /* 0x004ea80000300800 */
[----:B----4-:R-:W2:Y:S04]  /*25970*/  LDL.LU R11, [R1+0x5c] ;  /* 0x00005c00010b7983 */ /* 0x010ea80000300800 */
[----:B------:R-:W4:Y:S04]  /*25980*/  LDL.LU.64 R18, [R1+0x23f0] ;  /* 0x0023f00001127983 */ /* 0x000f280000300a00 */
[----:B------:R-:W4:Y:S04]  /*25990*/  LDL.LU.64 R16, [R1+0x23e8] ;  /* 0x0023e80001107983 */ /* 0x000f280000300a00 */
[----:B------:R0:W-:Y:S04]  /*259a0*/  STL.64 [R1+0x90], R12 ;  /* 0x0000900c01007387 */ /* 0x0001e80000100a00 */
[----:B------:R-:W4:Y:S04]  /*259b0*/  LDL.LU.64 R14, [R1+0x23e0] ;  /* 0x0023e000010e7983 */ /* 0x000f280000300a00 */
[----:B0-----:R-:W4:Y:S04]  /*259c0*/  LDL.LU.64 R12, [R1+0x23d8] ;  /* 0x0023d800010c7983 */ /* 0x001f280000300a00 */
[----:B------:R-:W-:Y:S04]  /*259d0*/  STL [R1+0x23b0], R29 ;  /* 0x0023b01d01007387 */ /* 0x000fe80000100800 */
[----:B------:R-:W-:Y:S01]  /*259e0*/  STL [R1+0x23ac], R2 ;  /* 0x0023ac0201007387 */ /* 0x000fe20000100800 */
[-C--:B----4-:R-:W-:Y:S03]  /*259f0*/  HMMA.16816.F32 R12, R12, R6.reuse, R16 ;  /* 0x000000060c0c723c */ /* 0x090fe60000001810 */
[----:B------:R-:W3:Y:S04]  /*25a00*/  LDL.LU.64 R18, [R1+0x23d0] ;  /* 0x0023d00001127983 */ /* 0x000ee80000300a00 */
[----:B------:R-:W3:Y:S11]  /*25a10*/  LDL.LU.64 R16, [R1+0x23c8] ;  /* 0x0023c80001107983 */ /* 0x000ef60000300a00 */
[----:B------:R-:W-:Y:S05]  /*25a20*/  @!UPT UIADD3 URZ, URZ, URZ, URZ ;  /* 0x0000003f3f3ff290 */ /* 0x000fea000fffe03f */
[----:B------:R0:W-:Y:S04]  /*25a30*/  STL.64 [R1+0xa0], R12 ;  /* 0x0000a00c01007387 */ /* 0x0001e80000100a00 */
[----:B------:R1:W-:Y:S04]  /*25a40*/  STL.64 [R1+0xa8], R14 ;  /* 0x0000a80e01007387 */ /* 0x0003e80000100a00 */
[----:B0-----:R-:W4:Y:S04]  /*25a50*/  LDL.LU R12, [R1+0x60] ;  /* 0x00006000010c7983 */ /* 0x001f280000300800 */
[----:B------:R-:W4:Y:S01]  /*25a60*/  LDL.LU R13, [R1+0x64] ;  /* 0x00006400010d7983 */ /* 0x000f220000300800 */
[----:B---3--:R-:W-:Y:S03]  /*25a70*/  HMMA.16816.F32 R16, R16, R6, R20 ;  /* 0x000000061010723c */ /* 0x008fe60000001814 */
[----:B------:R-:W2:Y:S04]  /*25a80*/  LDL.LU.64 R22, [R1+0x23c0] ;  /* 0x0023c00001167983 */ /* 0x000ea80000300a00 */
[----:B------:R-:W2:Y:S11]  /*25a90*/  LDL.LU.64 R20, [R1+0x23b8] ;  /* 0x0023b80001147983 */ /* 0x000eb60000300a00 */
[----:B------:R-:W-:Y:S05]  /*25aa0*/  @!UPT UIADD3 URZ, URZ, URZ, URZ ;  /* 0x0000003f3f3ff290 */ /* 0x000fea000fffe03f */
[----:B------:R-:W-:Y:S01]  /*25ab0*/  STL.64 [R1+0x80], R16 ;  /* 0x0000801001007387 */ /* 0x000fe20000100a00 */
[----:B------:R-:W-:-:S03]  /*25ac0*/  IMAD.MOV.U32 R29, RZ, RZ, R19 ;  /* 0x000000ffff1d7224 */ /* 0x000fc600078e0013 */
[----:B------:R-:W-:Y:S04]  /*25ad0*/  STL [R1+0x88], R18 ;  /* 0x0000881201007387 */ /* 0x000fe80000100800 */
[----:B------:R-:W0:Y:S01]  /*25ae0*/  LDSM.16.MT88.4 R16, [R0+0xe080] ;  /* 0x00e080000010783b */ /* 0x000e220000004200 */
[----:B-1----:R-:W-:Y:S02]  /*25af0*/  MOV R14, R5 ;  /* 0x00000005000e7202 */ /* 0x002fe40000000f00 */
[----:B------:R-:W-:Y:S02]  /*25b00*/  MOV R15, R4 ;  /* 0x00000004000f7202 */ /* 0x000fe40000000f00 */
[----:B0-----:R-:W-:Y:S01]  /*25b10*/  MOV R5, R18 ;  /* 0x0000001200057202 */ /* 0x001fe20000000f00 */
[----:B------:R-:W-:-:S04]  /*25b20*/  IMAD.MOV.U32 R4, RZ, RZ, R19 ;  /* 0x000000ffff047224 */ /* 0x000fc800078e0013 */
[-C--:B----4-:R-:W-:Y:S08]  /*25b30*/  HMMA.16816.F32 R24, R24, R6.reuse, R12 ;  /* 0x000000061818723c */ /* 0x090ff0000000180c */
[----:B--2---:R-:W-:Y:S07]  /*25b40*/  HMMA.16816.F32 R20, R20, R6, R8 ;  /* 0x000000061414723c */ /* 0x004fee0000001808 */
[----:B------:R-:W-:-:S02]  /*25b50*/  MOV R11, R16 ;  /* 0x00000010000b7202 */ /* 0x000fc40000000f00 */
[----:B------:R-:W-:Y:S02]  /*25b60*/  MOV R10, R17 ;  /* 0x00000011000a7202 */ /* 0x000fe40000000f00 */
[----:B------:R-:W0:Y:S11]  /*25b70*/  LDSM.16.MT88.4 R16, [R28+0xe000] ;  /* 0x00e000001c10783b */ /* 0x000e360000004200 */
[----:B------:R-:W-:Y:S01]  /*25b80*/  @!UPT UIADD3 URZ, URZ, URZ, URZ ;  /* 0x0000003f3f3ff290 */ /* 0x000fe2000fffe03f */
[----:B------:R-:W-:Y:S04]  /*25b90*/  STL.64 [R1+0x70], R20 ;  /* 0x0000701401007387 */ /* 0x000fe80000100a00 */
[----:B------:R0:W-:Y:S04]  /*25ba0*/  STL.64 [R1+0x78], R22 ;  /* 0x0000781601007387 */ /* 0x0001e80000100a00 */
[----:B------:R-:W2:Y:S04]  /*25bb0*/  LDL.LU R12, [R1+0x30] ;  /* 0x00003000010c7983 */ /* 0x000ea80000300800 */
[----:B------:R-:W2:Y:S04]  /*25bc0*/  LDL.LU R13, [R1+0x34] ;  /* 0x00003400010d7983 */ /* 0x000ea80000300800 */
[----:B------:R-:W2:Y:S04]  /*25bd0*/  LDL.LU R14, [R1+0x38] ;  /* 0x00003800010e7983 */ /* 0x000ea80000300800 */
[----:B------:R-:W2:Y:S01]  /*25be0*/  LDL.LU R15, [R1+0x3c] ;  /* 0x00003c00010f7983 */ /* 0x000ea20000300800 */
[----:B0-----:R-:W-:Y:S01]  /*25bf0*/  MOV R23, R16 ;  /* 0x0000001000177202 */ /* 0x001fe20000000f00 */
[----:B------:R-:W-:Y:S01]  /*25c00*/  IMAD.MOV.U32 R20, RZ, RZ, R19 ;  /* 0x000000ffff147224 */ /* 0x000fe200078e0013 */
[----:B------:R-:W-:-:S02]  /*25c10*/  MOV R22, R17 ;  /* 0x0000001100167202 */ /* 0x000fc40000000f00 */
[----:B------:R-:W-:Y:S02]  /*25c20*/  MOV R21, R18 ;  /* 0x0000001200157202 */ /* 0x000fe40000000f00 */
[----:B------:R-:W0:Y:S02]  /*25c30*/  LDSM.16.MT88.4 R16, [R28+0xe080] ;  /* 0x00e080001c10783b */ /* 0x000e240000004200 */
[----:B0-----:R-:W-:Y:S02]  /*25c40*/  MOV R2, R16 ;  /* 0x0000001000027202 */ /* 0x001fe40000000f00 */
[----:B------:R-:W-:Y:S01]  /*25c50*/  MOV R8, R17 ;  /* 0x0000001100087202 */ /* 0x000fe20000000f00 */
[----:B------:R-:W2:Y:S01]  /*25c60*/  LDL.LU R16, [R1+0x40] ;  /* 0x0000400001107983 */ /* 0x000ea20000300800 */
[----:B------:R-:W-:Y:S01]  /*25c70*/  MOV R9, R18 ;  /* 0x0000001200097202 */ /* 0x000fe20000000f00 */
[----:B------:R-:W-:Y:S02]  /*25c80*/  IMAD.MOV.U32 R3, RZ, RZ, R19 ;  /* 0x000000ffff037224 */ /* 0x000fe400078e0013 */
[----:B------:R-:W2:Y:S04]  /*25c90*/  LDL.LU R17, [R1+0x44] ;  /* 0x0000440001117983 */ /* 0x000ea80000300800 */
[----:B------:R-:W2:Y:S04]  /*25ca0*/  LDL.LU R18, [R1+0x48] ;  /* 0x0000480001127983 */ /* 0x000ea80000300800 */
[----:B------:R-:W2:Y:S04]  /*25cb0*/  LDL.LU R19, [R1+0x4c] ;  /* 0x00004c0001137983 */ /* 0x000ea80000300800 */
[----:B------:R-:W-:Y:S04]  /*25cc0*/  STL.64 [R1+0x2320], R26 ;  /* 0x0023201a01007387 */ /* 0x000fe80000100a00 */
[----:B------:R0:W-:Y:S04]  /*25cd0*/  STL.64 [R1+0x2318], R24 ;  /* 0x0023181801007387 */ /* 0x0001e80000100a00 */
[----:B0-----:R-:W3:Y:S04]  /*25ce0*/  LDL.LU R24, [R1+0x80] ;  /* 0x0000800001187983 */ /* 0x001ee80000300800 */
[----:B------:R-:W3:Y:S04]  /*25cf0*/  LDL.LU R25, [R1+0x84] ;  /* 0x0000840001197983 */ /* 0x000ee80000300800 */
[----:B------:R-:W4:Y:S01]  /*25d00*/  LDL.LU R26, [R1+0x88] ;  /* 0x00008800011a7983 */ /* 0x000f220000300800 */
[----:B------:R-:W-:-:S03]  /*25d10*/  MOV R27, R29 ;  /* 0x0000001d001b7202 */ /* 0x000fc60000000f00 */
[----:B------:R-:W2:Y:S04]  /*25d20*/  LDL.LU R29, [R1+0x23b0] ;  /* 0x0023b000011d7983 */ /* 0x000ea80000300800 */
[----:B----4-:R-:W-:Y:S04]  /*25d30*/  STL.64 [R1+0x2330], R26 ;  /* 0x0023301a01007387 */ /* 0x010fe80000100a00 */
[----:B---3--:R0:W-:Y:S04]  /*25d40*/  STL.64 [R1+0x2328], R24 ;  /* 0x0023281801007387 */ /* 0x0081e80000100a00 */
[----:B0-----:R-:W3:Y:S04]  /*25d50*/  LDL.LU R24, [R1+0xa0] ;  /* 0x0000a00001187983 */ /* 0x001ee80000300800 */
[----:B------:R-:W3:Y:S04]  /*25d60*/  LDL.LU R25, [R1+0xa4] ;  /* 0x0000a40001197983 */ /* 0x000ee80000300800 */
[----:B------:R-:W4:Y:S04]  /*25d70*/  LDL.LU R26, [R1+0xa8] ;  /* 0x0000a800011a7983 */ /* 0x000f280000300800 */
[----:B------:R-:W4:Y:S04]  /*25d80*/  LDL.LU R27, [R1+0xac] ;  /* 0x0000ac00011b7983 */ /* 0x000f280000300800 */
[----:B----4-:R0:W-:Y:S04]  /*25d90*/  STL.64 [R1+0x2340], R26 ;  /* 0x0023401a01007387 */ /* 0x0101e80000100a00 */
[----:B---3--:R1:W-:Y:S01]  /*25da0*/  STL.64 [R1+0x2338], R24 ;  /* 0x0023381801007387 */ /* 0x0083e20000100a00 */
[----:B0-----:R-:W-:Y:S01]  /*25db0*/  IMAD.MOV.U32 R26, RZ, RZ, R9 ;  /* 0x000000ffff1a7224 */ /* 0x001fe200078e0009 */
[----:B-1----:R-:W-:-:S02]  /*25dc0*/  MOV R24, R2 ;  /* 0x0000000200187202 */ /* 0x002fc40000000f00 */
[----:B------:R-:W3:Y:S01]  /*25dd0*/  LDL.LU R2, [R1+0x23ac] ;  /* 0x0023ac0001027983 */ /* 0x000ee20000300800 */
[----:B------:R-:W-:-:S03]  /*25de0*/  MOV R25, R8 ;  /* 0x0000000800197202 */ /* 0x000fc60000000f00 */
[----:B------:R-:W2:Y:S04]  /*25df0*/  LDL.LU R8, [R1+0x23a8] ;  /* 0x0023a80001087983 */ /* 0x000ea80000300800 */
[----:B------:R-:W2:Y:S01]  /*25e00*/  LDL.LU R9, [R1+0x23a4] ;  /* 0x0023a40001097983 */ /* 0x000ea20000300800 */
[----:B------:R-:W-:-:S03]  /*25e10*/  MOV R27, R3 ;  /* 0x00000003001b7202 */ /* 0x000fc60000000f00 */
[----:B------:R-:W4:Y:S04]  /*25e20*/  LDL.LU R3, [R1+0x23a0] ;  /* 0x0023a00001037983 */ /* 0x000f280000300800 */
[----:B------:R0:W-:Y:S04]  /*25e30*/  STL.64 [R1+0x2360], R26 ;  /* 0x0023601a01007387 */ /* 0x0001e80000100a00 */
[----:B------:R-:W-:Y:S01]  /*25e40*/  STL.64 [R1+0x2358], R24 ;  /* 0x0023581801007387 */ /* 0x000fe20000100a00 */
[----:B0-----:R-:W-:Y:S01]  /*25e50*/  IMAD.MOV.U32 R26, RZ, RZ, R21 ;  /* 0x000000ffff1a7224 */ /* 0x001fe200078e0015 */
[----:B------:R-:W-:-:S05]  /*25e60*/  MOV R27, R20 ;  /* 0x00000014001b7202 */ /* 0x000fca0000000f00 */
[----:B------:R0:W-:Y:S02]  /*25e70*/  STL.64 [R1+0x2380], R26 ;  /* 0x0023801a01007387 */ /* 0x0001e40000100a00 */
[----:B0-----:R-:W-:Y:S01]  /*25e80*/  IMAD.MOV.U32 R26, RZ, RZ, R5 ;  /* 0x000000ffff1a7224 */ /* 0x001fe200078e0005 */
[----:B------:R-:W-:Y:S02]  /*25e90*/  MOV R27, R4 ;  /* 0x00000004001b7202 */ /* 0x000fe40000000f00 */
[----:B------:R-:W-:Y:S02]  /*25ea0*/  MOV R24, R23 ;  /* 0x0000001700187202 */ /* 0x000fe40000000f00 */
[----:B------:R-:W-:-:S05]  /*25eb0*/  MOV R25, R22 ;  /* 0x0000001600197202 */ /* 0x000fca0000000f00 */
[----:B------:R0:W-:Y:S02]  /*25ec0*/  STL.64 [R1+0x2378], R24 ;  /* 0x0023781801007387 */ /* 0x0001e40000100a00 */
[----:B0-----:R-:W-:Y:S02]  /*25ed0*/  MOV R24, R11 ;  /* 0x0000000b00187202 */ /* 0x001fe40000000f00 */
[----:B------:R-:W-:Y:S01]  /*25ee0*/  MOV R25, R10 ;  /* 0x0000000a00197202 */ /* 0x000fe20000000f00 */
[----:B--2---:R-:W-:Y:S01]  /*25ef0*/  HMMA.16816.F32 R4, R12, R8, R16 ;  /* 0x000000080c04723c */ /* 0x004fe20000001810 */
[----:B----4-:R-:W-:Y:S11]  /*25f00*/  LDSM.16.MT88.4 R12, [R3+0xe080] ;  /* 0x00e08000030c783b */ /* 0x010ff60000004200 */
[----:B------:R-:W-:Y:S11]  /*25f10*/  @!UPT UIADD3 URZ, URZ, URZ, URZ ;  /* 0x0000003f3f3ff290 */ /* 0x000ff6000fffe03f */
[----:B------:R-:W-:Y:S01]  /*25f20*/  STL.64 [R1+0x60], R4 ;  /* 0x0000600401007387 */ /* 0x000fe20000100a00 */
[----:B------:R-:W-:Y:S02]  /*25f30*/  MOV R10, R6 ;  /* 0x00000006000a7202 */ /* 0x000fe40000000f00 */
[----:B------:R-:W-:Y:S02]  /*25f40*/  MOV R11, R7 ;  /* 0x00000007000b7202 */ /* 0x000fe40000000f00 */
[----:B------:R-:W0:Y:S04]  /*25f50*/  LDSM.16.MT88.4 R4, [R3+0xe000] ;  /* 0x00e000000304783b */ /* 0x000e280000004200 */
[----:B------:R-:W-:Y:S04]  /*25f60*/  STL [R1+0x2310], R11 ;  /* 0x0023100b01007387 */ /* 0x000fe80000100800 */
[----:B------:R-:W-:Y:S04]  /*25f70*/  STL [R1+0x230c], R10 ;  /* 0x00230c0a01007387 */ /* 0x000fe80000100800 */
[----:B0-----:R-:W-:Y:S04]  /*25f80*/  STL.64 [R1+0x2350], R6 ;  /* 0x0023500601007387 */ /* 0x001fe80000100a00 */
[----:B------:R0:W-:Y:S04]  /*25f90*/  STL.64 [R1+0x2348], R4 ;  /* 0x0023480401007387 */ /* 0x0001e80000100a00 */
[----:B0-----:R-:W2:Y:S04]  /*25fa0*/  LDL.LU R4, [R1+0x90] ;  /* 0x0000900001047983 */ /* 0x001ea80000300800 */
[----:B------:R-:W2:Y:S01]  /*25fb0*/  LDL.LU R5, [R1+0x94] ;  /* 0x0000940001057983 */ /* 0x000ea20000300800 */
[----:B---3--:R-:W-:Y:S01]  /*25fc0*/  IMAD.MOV.U32 R6, RZ, RZ, R2 ;  /* 0x000000ffff067224 */ /* 0x008fe200078e0002 */
[----:B------:R-:W-:-:S02]  /*25fd0*/  MOV R7, R29 ;  /* 0x0000001d00077202 */ /* 0x000fc40000000f00 */
[----:B------:R-:W3:Y:S04]  /*25fe0*/  LDL.LU R2, [R1+0x239c] ;  /* 0x00239c0001027983 */ /* 0x000ee80000300800 */
[----:B------:R-:W4:Y:S04]  /*25ff0*/  LDL.LU R29, [R1+0x2398] ;  /* 0x00239800011d7983 */ /* 0x000f280000300800 */
[----:B------:R-:W-:Y:S04]  /*26000*/  STL.64 [R1+0x2370], R6 ;  /* 0x0023700601007387 */ /* 0x000fe80000100a00 */
[----:B--2---:R0:W-:Y:S04]  /*26010*/  STL.64 [R1+0x2368], R4 ;  /* 0x0023680401007387 */ /* 0x0041e80000100a00 */
[----:B---3--:R-:W-:Y:S04]  /*26020*/  LDSM.16.MT88.4 R16, [R2+0xe000] ;  /* 0x00e000000210783b */ /* 0x008fe80000004200 */
        /* <DEDUP_REMOVED lines=21> */
[-C--:B--2---:R-:W-:Y:S02]  /*26180*/  HMMA.16816.F32 R24, R24, R8.reuse, R4 ;  /* 0x000000081818723c */ /* 0x084fe40000001804 */
[----:B------:R-:W2:Y:S04]  /*26190*/  LDL.LU.64 R6, [R1+0x2370] ;  /* 0x0023700001067983 */ /* 0x000ea80000300a00 */
[----:B------:R-:W2:Y:S11]  /*261a0*/  LDL.LU.64 R4, [R1+0x2368] ;  /* 0x0023680001047983 */ /* 0x000eb60000300a00 */
[----:B------:R-:W-:Y:S06]  /*261b0*/  @!UPT UIADD3 URZ, URZ, URZ, URZ ;  /* 0x0000003f3f3ff290 */ /* 0x000fec000fffe03f */
        /* <DEDUP_REMOVED lines=8> */
[----:B------:R-:W-:Y:S01]  /*26240*/  STL.64 [R1+0x20], R24 ;  /* 0x0000201801007387 */ /* 0x000fe20000100a00 */
[----:B------:R-:W-:Y:S01]  /*26250*/  MOV R2, R26 ;  /* 0x0000001a00027202 */ /* 0x000fe20000000f00 */
[----:B------:R-:W-:Y:S02]  /*26260*/  IMAD.MOV.U32 R29, RZ, RZ, R27 ;  /* 0x000000ffff1d7224 */ /* 0x000fe400078e001b */
[----:B------:R-:W0:Y:S02]  /*26270*/  LDSM.16.MT88.4 R24, [R0+0xf000] ;  /* 0x00f000000018783b */ /* 0x000e240000004200 */
[----:B0-----:R-:W-:Y:S02]  /*26280*/  MOV R11, R26 ;  /* 0x0000001a000b7202 */ /* 0x001fe40000000f00 */
[----:B------:R0:W-:Y:S01]  /*26290*/  STL [R1+0x30], R24 ;  /* 0x0000301801007387 */ /* 0x0001e20000100800 */
[----:B------:R-:W-:Y:S02]  /*262a0*/  MOV R10, R27 ;  /* 0x0000001b000a7202 */ /* 0x000fe40000000f00 */
[----:B------:R-:W-:Y:S01]  /*262b0*/  MOV R3, R25 ;  /* 0x0000001900037202 */ /* 0x000fe20000000f00 */
[----:B------:R-:W2:Y:S04]  /*262c0*/  LDL.LU.64 R26, [R1+0x2340] ;  /* 0x00234000011a7983 */ /* 0x000ea80000300a00 */
[----:B0-----:R-:W2:Y:S02]  /*262d0*/  LDL.LU.64 R24, [R1+0x2338] ;  /* 0x0023380001187983 */ /* 0x001ea40000300a00 */
[-C--:B--2---:R-:W-:Y:S02]  /*262e0*/  HMMA.16816.F32 R4, R4, R8.reuse, R24 ;  /* 0x000000080404723c */ /* 0x084fe40000001818 */
[----:B------:R-:W2:Y:S04]  /*262f0*/  LDL.LU.64 R26, [R1+0x2330] ;  /* 0x00233000011a7983 */ /* 0x000ea80000300a00 */
[----:B------:R-:W2:Y:S11]  /*26300*/  LDL.LU.64 R24, [R1+0x2328] ;  /* 0x0023280001187983 */ /* 0x000eb60000300a00 */
[----:B------:R-:W-:Y:S06]  /*26310*/  @!UPT UIADD3 URZ, URZ, URZ, URZ ;  /* 0x0000003f3f3ff290 */ /* 0x000fec000fffe03f */
[----:B------:R0:W-:Y:S04]  /*26320*/  STL.64 [R1+0x10], R4 ;  /* 0x0000100401007387 */ /* 0x0001e80000100a00 */
[----:B------:R1:W-:Y:S04]  /*26330*/  STL.64 [R1+0x18], R6 ;  /* 0x0000180601007387 */ /* 0x0003e80000100a00 */
[----:B0-----:R-:W3:Y:S04]  /*26340*/  LDL.LU R4, [R1+0x70] ;  /* 0x0000700001047983 */ /* 0x001ee80000300800 */
[----:B------:R-:W3:Y:S04]  /*26350*/  LDL.LU R5, [R1+0x74] ;  /* 0x0000740001057983 */ /* 0x000ee80000300800 */
[----:B-1----:R-:W3:Y:S04]  /*26360*/  LDL.LU R6, [R1+0x78] ;  /* 0x0000780001067983 */ /* 0x002ee80000300800 */
[----:B------:R-:W3:Y:S01]  /*26370*/  LDL.LU R7, [R1+0x7c] ;  /* 0x00007c0001077983 */ /* 0x000ee20000300800 */
[-C--:B--2---:R-:W-:Y:S03]  /*26380*/  HMMA.16816.F32 R12, R12, R8.reuse, R24 ;  /* 0x000000080c0c723c */ /* 0x084fe60000001818 */
[----:B------:R-:W2:Y:S04]  /*26390*/  LDL.LU.64 R26, [R1+0x2320] ;  /* 0x00232000011a7983 */ /* 0x000ea80000300a00 */
[----:B------:R-:W2:Y:S11]  /*263a0*/  LDL.LU.64 R24, [R1+0x2318] ;  /* 0x0023180001187983 */ /* 0x000eb60000300a00 */
[----:B------:R-:W-:Y:S05]  /*263b0*/  @!UPT UIADD3 URZ, URZ, URZ, URZ ;  /* 0x0000003f3f3ff290 */ /* 0x000fea000fffe03f */
[----:B------:R-:W-:Y:S01]  /*263c0*/  STL.64 [R1], R12 ;  /* 0x0000000c01007387 */ /* 0x000fe20000100a00 */
[----:B---3--:R-:W-:Y:S03]  /*263d0*/  HMMA.16816.F32 R16, R16, R8, R4 ;  /* 0x000000081010723c */ /* 0x008fe60000001804 */
[----:B------:R-:W0:Y:S04]  /*263e0*/  LDSM.16.MT88.4 R4, [R0+0xf080] ;  /* 0x00f080000004783b */ /* 0x000e280000004200 */
[----:B------:R-:W-:Y:S11]  /*263f0*/  STL.64 [R1+0x8], R14 ;  /* 0x0000080e01007387 */ /* 0x000ff60000100a00 */
[----:B------:R-:W-:Y:S05]  /*26400*/  @!UPT UIADD3 URZ, URZ, URZ, URZ ;  /* 0x0000003f3f3ff290 */ /* 0x000fea000fffe03f */
[----:B------:R-:W-:Y:S04]  /*26410*/  STL.64 [R1+0x90], R16 ;  /* 0x0000901001007387 */ /* 0x000fe80000100a00 */
[----:B------:R-:W-:Y:S04]  /*26420*/  STL.64 [R1+0x98], R18 ;  /* 0x0000981201007387 */ /* 0x000fe80000100a00 */
[----:B------:R-:W-:Y:S04]  /*26430*/  LDSM.16.MT88.4 R16, [R28+0xf080] ;  /* 0x00f080001c10783b */ /* 0x000fe80000004200 */
[----:B0-----:R0:W-:Y:S02]  /*26440*/  STL.64 [R1+0x22e8], R6 ;  /* 0x0022e80601007387 */ /* 0x0011e40000100a00 */
[----:B0-----:R-:W-:-:S02]  /*26450*/  MOV R6, R11 ;  /* 0x0000000b00067202 */ /* 0x001fc40000000f00 */
[----:B------:R-:W-:Y:S01]  /*26460*/  MOV R7, R10 ;  /* 0x0000000a00077202 */ /* 0x000fe20000000f00 */
[----:B--2---:R-:W-:Y:S11]  /*26470*/  HMMA.16816.F32 R12, R20, R8, R24 ;  /* 0x00000008140c723c */ /* 0x004ff60000001818 */
[----:B------:R-:W-:Y:S11]  /*26480*/  @!UPT UIADD3 URZ, URZ, URZ, URZ ;  /* 0x0000003f3f3ff290 */ /* 0x000ff6000fffe03f */
[----:B------:R-:W-:Y:S01]  /*26490*/  @!UPT UIADD3 URZ, URZ, URZ, URZ ;  /* 0x0000003f3f3ff290 */ /* 0x000fe2000fffe03f */
[----:B------:R-:W-:Y:S04]  /*264a0*/  STL.64 [R1+0xb0], R12 ;  /* 0x0000b00c01007387 */ /* 0x000fe80000100a00 */
[----:B------:R-:W-:Y:S04]  /*264b0*/  STL.64 [R1+0xb8], R14 ;  /* 0x0000b80e01007387 */ /* 0x000fe80000100a00 */
[----:B------:R-:W0:Y:S04]  /*264c0*/  LDSM.16.MT88.4 R12, [R28+0xf000] ;  /* 0x00f000001c0c783b */ /* 0x000e280000004200 */
[----:B------:R1:W-:Y:S04]  /*264d0*/  STL.64 [R1+0x22e0], R4 ;  /* 0x0022e00401007387 */ /* 0x0003e80000100a00 */
[----:B-1----:R-:W2:Y:S01]  /*264e0*/  LDL.LU R4, [R1+0x30] ;  /* 0x0000300001047983 */ /* 0x002ea20000300800 */
[----:B------:R-:W-:-:S03]  /*264f0*/  IMAD.MOV.U32 R5, RZ, RZ, R3 ;  /* 0x000000ffff057224 */ /* 0x000fc600078e0003 */
[----:B------:R-:W3:Y:S04]  /*26500*/  LDL.LU R3, [R1+0x2314] ;  /* 0x0023140001037983 */ /* 0x000ee80000300800 */
[----:B------:R-:W4:Y:S04]  /*26510*/  LDL.LU R11, [R1+0x2310] ;  /* 0x00231000010b7983 */ /* 0x000f280000300800 */
[----:B------:R-:W2:Y:S04]  /*26520*/  LDL.LU R10, [R1+0x230c] ;  /* 0x00230c00010a7983 */ /* 0x000ea80000300800 */
[----:B0-----:R-:W-:Y:S04]  /*26530*/  STL.64 [R1+0x22d8], R14 ;  /* 0x0022d80e01007387 */ /* 0x001fe80000100a00 */
[----:B------:R0:W-:Y:S04]  /*26540*/  STL.64 [R1+0x22d0], R12 ;  /* 0x0022d00c01007387 */ /* 0x0001e80000100a00 */
[----:B0-----:R-:W2:Y:S04]  /*26550*/  LDL.LU R12, [R1+0x50] ;  /* 0x00005000010c7983 */ /* 0x001ea80000300800 */
[----:B------:R-:W2:Y:S04]  /*26560*/  LDL.LU R13, [R1+0x54] ;  /* 0x00005400010d7983 */ /* 0x000ea80000300800 */
[----:B------:R-:W2:Y:S04]  /*26570*/  LDL.LU R14, [R1+0x58] ;  /* 0x00005800010e7983 */ /* 0x000ea80000300800 */
[----:B------:R-:W2:Y:S04]  /*26580*/  LDL.LU R15, [R1+0x5c] ;  /* 0x00005c00010f7983 */ /* 0x000ea80000300800 */
[----:B---3--:R-:W0:Y:S04]  /*26590*/  LDSM.16.MT88.4 R20, [R3+0xf000] ;  /* 0x00f000000314783b */ /* 0x008e280000004200 */
[----:B------:R-:W-:Y:S04]  /*265a0*/  LDSM.16.MT88.4 R24, [R3+0xf080] ;  /* 0x00f080000318783b */ /* 0x000fe80000004200 */
[----:B--2---:R1:W-:Y:S04]  /*265b0*/  STL.64 [R1+0x22f8], R14 ;  /* 0x0022f80e01007387 */ /* 0x0043e80000100a00 */
[----:B------:R2:W-:Y:S01]  /*265c0*/  STL.64 [R1+0x22f0], R12 ;  /* 0x0022f00c01007387 */ /* 0x0005e20000100a00 */
[----:B-1----:R-:W-:Y:S01]  /*265d0*/  MOV R14, R10 ;  /* 0x0000000a000e7202 */ /* 0x002fe20000000f00 */
[----:B----4-:R-:W-:-:S02]  /*265e0*/  IMAD.MOV.U32 R15, RZ, RZ, R11 ;  /* 0x000000ffff0f7224 */ /* 0x010fc400078e000b */
[----:B--2---:R-:W2:Y:S04]  /*265f0*/  LDL.LU R12, [R1+0x60] ;  /* 0x00006000010c7983 */ /* 0x004ea80000300800 */
[----:B------:R-:W2:Y:S04]  /*26600*/  LDL.LU R13, [R1+0x64] ;  /* 0x00006400010d7983 */ /* 0x000ea80000300800 */
[----:B------:R-:W2:Y:S04]  /*26610*/  LDL.LU R10, [R1+0x2308] ;  /* 0x00230800010a7983 */ /* 0x000ea80000300800 */
[----:B------:R-:W2:Y:S04]  /*26620*/  LDL.LU R11, [R1+0x2304] ;  /* 0x00230400010b7983 */ /* 0x000ea80000300800 */
[----:B------:R-:W-:Y:S04]  /*26630*/  STL [R1+0x22b8], R28 ;  /* 0x0022b81c01007387 */ /* 0x000fe80000100800 */
[----:B0-----:R0:W-:Y:S04]  /*26640*/  STL.64 [R1+0x22c8], R22 ;  /* 0x0022c81601007387 */ /* 0x0011e80000100a00 */
[----:B------:R1:W-:Y:S01]  /*26650*/  STL.64 [R1+0x22c0], R20 ;  /* 0x0022c01401007387 */ /* 0x0003e20000100a00 */
[----:B0-----:R-:W-:-:S03]  /*26660*/  MOV R22, R2 ;  /* 0x0000000200167202 */ /* 0x001fc60000000f00 */
[----:B-1----:R-:W3:Y:S04]  /*26670*/  LDL.LU R20, [R1+0x20] ;  /* 0x0000200001147983 */ /* 0x002ee80000300800 */
[----:B------:R-:W3:Y:S04]  /*26680*/  LDL.LU R21, [R1+0x24] ;  /* 0x0000240001157983 */ /* 0x000ee80000300800 */
[----:B------:R-:W4:Y:S01]  /*26690*/  LDL.LU R2, [R1+0x2300] ;  /* 0x0023000001027983 */ /* 0x000f220000300800 */
[----:B------:R-:W-:-:S03]  /*266a0*/  MOV R23, R29 ;  /* 0x0000001d00177202 */ /* 0x000fc60000000f00 */
[----:B------:R-:W-:Y:S01]  /*266b0*/  STL [R1+0x22b0], R3 ;  /* 0x0022b00301007387 */ /* 0x000fe20000100800 */
[----:B--2---:R-:W-:Y:S03]  /*266c0*/  HMMA.16816.F32 R4, R4, R10, R12 ;  /* 0x0000000a0404723c */ /* 0x004fe6000000180c */
[----:B------:R-:W2:Y:S04]  /*266d0*/  LDL.LU.64 R14, [R1+0x22f8] ;  /* 0x0022f800010e7983 */ /* 0x000ea80000300a00 */
[----:B------:R-:W2:Y:S11]  /*266e0*/  LDL.LU.64 R12, [R1+0x22f0] ;  /* 0x0022f000010c7983 */ /* 0x000eb60000300a00 */
[----:B------:R-:W-:Y:S05]  /*266f0*/  @!UPT UIADD3 URZ, URZ, URZ, URZ ;  /* 0x0000003f3f3ff290 */ /* 0x000fea000fffe03f */
[----:B------:R-:W-:Y:S01]  /*26700*/  STL.64 [R1+0x80], R4 ;  /* 0x0000800401007387 */ /* 0x000fe20000100a00 */
[----:B------:R-:W-:-:S03]  /*26710*/  MOV R29, R7 ;  /* 0x00000007001d7202 */ /* 0x000fc60000000f00 */
[----:B------:R-:W-:Y:S04]  /*26720*/  STL [R1+0x88], R6 ;  /* 0x0000880601007387 */ /* 0x000fe80000100800 */
[----:B----4-:R-:W0:Y:S04]  /*26730*/  LDSM.16.MT88.4 R4, [R2+0xf000] ;  /* 0x00f000000204783b */ /* 0x010e280000004200 */
[----:B------:R-:W-:Y:S04]  /*26740*/  STL [R1+0x22b4], R29 ;  /* 0x0022b41d01007387 */ /* 0x000fe80000100800 */
[----:B0-----:R-:W-:Y:S01]  /*26750*/  STL.64 [R1+0x60], R4 ;  /* 0x0000600401007387 */ /* 0x001fe20000100a00 */
[----:B------:R-:W-:-:S03]  /*26760*/  IMAD.MOV.U32 R28, RZ, RZ, R7 ;  /* 0x000000ffff1c7224 */ /* 0x000fc600078e0007 */
[----:B------:R0:W-:Y:S04]  /*26770*/  STL [R1+0x68], R6 ;  /* 0x0000680601007387 */ /* 0x0001e80000100800 */
[----:B0-----:R-:W2:Y:S04]  /*26780*/  LDL.LU.64 R6, [R1+0x22e8] ;  /* 0x0022e80001067983 */ /* 0x001ea80000300a00 */
[----:B------:R-:W2:Y:S02]  /*26790*/  LDL.LU.64 R4, [R1+0x22e0] ;  /* 0x0022e00001047983 */ /* 0x000ea40000300a00 */
[-C--:B--2---:R-:W-:Y:S02]  /*267a0*/  HMMA.16816.F32 R4, R4, R10.reuse, R12 ;  /* 0x0000000a0404723c */ /* 0x084fe4000000180c */
[----:B------:R-:W2:Y:S04]  /*267b0*/  LDL.LU.64 R14, [R1+0x22d8] ;  /* 0x0022d800010e7983 */ /* 0x000ea80000300a00 */
[----:B------:R-:W2:Y:S11]  /*267c0*/  LDL.LU.64 R12, [R1+0x22d0] ;  /* 0x0022d000010c7983 */ /* 0x000eb60000300a00 */
[----:B------:R-:W-:Y:S06]  /*267d0*/  @!UPT UIADD3 URZ, URZ, URZ, URZ ;  /* 0x0000003f3f3ff290 */ /* 0x000fec000fffe03f */
[----:B------:R0:W-:Y:S01]  /*267e0*/  STL.64 [R1+0x70], R4 ;  /* 0x0000700401007387 */ /* 0x0001e20000100a00 */
[----:B------:R-:W-:Y:S02]  /*267f0*/  MOV R29, R6 ;  /* 0x00000006001d7202 */ /* 0x000fe40000000f00 */
[----:B------:R-:W-:Y:S01]  /*26800*/  MOV R3, R7 ;  /* 0x0000000700037202 */ /* 0x000fe20000000f00 */
[----:B0-----:R-:W2:Y:S04]  /*26810*/  LDL.LU R4, [R1+0x40] ;  /* 0x0000400001047983 */ /* 0x001ea80000300800 */
[----:B------:R-:W2:Y:S04]  /*26820*/  LDL.LU R5, [R1+0x44] ;  /* 0x0000440001057983 */ /* 0x000ea80000300800 */
[----:B------:R-:W2:Y:S04]  /*26830*/  LDL.LU R6, [R1+0x48] ;  /* 0x0000480001067983 */ /* 0x000ea80000300800 */
[----:B------:R-:W2:Y:S01]  /*26840*/  LDL.LU R7, [R1+0x4c] ;  /* 0x00004c0001077983 */ /* 0x000ea20000300800 */
[-C--:B---3--:R-:W-:Y:S11]  /*26850*/  HMMA.16816.F32 R16, R16, R10.reuse, R20 ;  /* 0x0000000a1010723c */ /* 0x088ff60000001814 */
[----:B------:R-:W-:Y:S11]  /*26860*/  @!UPT UIADD3 URZ, URZ, URZ, URZ ;  /* 0x0000003f3f3ff290 */ /* 0x000ff6000fffe03f */
[----:B------:R-:W-:Y:S02]  /*26870*/  @!UPT UIADD3 URZ, URZ, URZ, URZ ;  /* 0x0000003f3f3ff290 */ /* 0x000fe4000fffe03f */
[----:B------:R-:W-:Y:S01]  /*26880*/  MOV R8, R16 ;  /* 0x0000001000087202 */ /* 0x000fe20000000f00 */
[----:B------:R-:W-:Y:S01]  /*26890*/  IMAD.MOV.U32 R9, RZ, RZ, R17 ;  /* 0x000000ffff097224 */ /* 0x000fe200078e0011 */
[----:B--2---:R-:W-:Y:S01]  /*268a0*/  HMMA.16816.F32 R4, R12, R10, R4 ;  /* 0x0000000a0c04723c */ /* 0x004fe20000001804 */
[----:B------:R-:W2:Y:S11]  /*268b0*/  LDL.LU R12, [R1] ;  /* 0x00000000010c7983 */ /* 0x000eb60000300800 */
[----:B------:R-:W-:Y:S11]  /*268c0*/  @!UPT UIADD3 URZ, URZ, URZ, URZ ;  /* 0x0000003f3f3ff290 */ /* 0x000ff6000fffe03f */
[----:B------:R-:W-:Y:S04]  /*268d0*/  STL.64 [R1+0x40], R4 ;  /* 0x0000400401007387 */ /* 0x000fe80000100a00 */
[----:B------:R-:W-:Y:S04]  /*268e0*/  STL.64 [R1+0x48], R6 ;  /* 0x0000480601007387 */ /* 0x000fe80000100a00 */
[----:B------:R-:W2:Y:S04]  /*268f0*/  LDL.LU R13, [R1+0x4] ;  /* 0x00000400010d7983 */ /* 0x000ea80000300800 */
[----:B------:R-:W2:Y:S04]  /*26900*/  LDL.LU R14, [R1+0x8] ;  /* 0x00000800010e7983 */ /* 0x000ea80000300800 */
[----:B------:R-:W2:Y:S04]  /*26910*/  LDL.LU R15, [R1+0xc] ;  /* 0x00000c00010f7983 */ /* 0x000ea80000300800 */
[----:B------:R-:W3:Y:S04]  /*26920*/  LDL.LU.64 R22, [R1+0x22c8] ;  /* 0x0022c80001167983 */ /* 0x000ee80000300a00 */
[----:B------:R-:W3:Y:S04]  /*26930*/  LDL.LU.64 R20, [R1+0x22c0] ;  /* 0x0022c00001147983 */ /* 0x000ee80000300a00 */
[----:B------:R0:W-:Y:S04]  /*26940*/  STL.64 [R1+0x38], R18 ;  /* 0x0000381201007387 */ /* 0x0001e80000100a00 */
[----:B------:R-:W3:Y:S04]  /*26950*/  LDL.LU R16, [R1+0x10] ;  /* 0x0000100001107983 */ /* 0x000ee80000300800 */
[----:B------:R-:W3:Y:S04]  /*26960*/  LDL.LU R17, [R1+0x14] ;  /* 0x0000140001117983 */ /* 0x000ee80000300800 */
[----:B0-----:R-:W3:Y:S04]  /*26970*/  LDL.LU R18, [R1+0x18] ;  /* 0x0000180001127983 */ /* 0x001ee80000300800 */
[----:B------:R-:W3:Y:S04]  /*26980*/  LDL.LU R19, [R1+0x1c] ;  /* 0x00001c0001137983 */ /* 0x000ee80000300800 */
[----:B------:R-:W0:Y:S02]  /*26990*/  S2R R5, SR_TID.X ;  /* 0x0000000000057919 */ /* 0x000e240000002100 */
[----:B0-----:R-:W-:-:S02]  /*269a0*/  LOP3.LUT R6, R5, 0x7, RZ, 0xc0, !PT ;  /* 0x0000000705067812 */ /* 0x001fc400078ec0ff */
[----:B------:R-:W-:-:S04]  /*269b0*/  LOP3.LUT R7, R5, 0x60, RZ, 0xc0, !PT ;  /* 0x0000006005077812 */ /* 0x000fc800078ec0ff */
[----:B------:R-:W-:Y:S02]  /*269c0*/  LEA R7, R7, R6, 0x4 ;  /* 0x0000000607077211 */ /* 0x000fe400078e20ff */
[----:B------:R-:W-:Y:S02]  /*269d0*/  SHF.L.U32 R5, R5, 0x1, RZ ;  /* 0x0000000105057819 */ /* 0x000fe400000006ff */
[----:B------:R-:W-:-:S04]  /*269e0*/  SHF.L.U32 R7, R7, 0x4, RZ ;  /* 0x0000000407077819 */ /* 0x000fc800000006ff */
[----:B------:R-:W-:-:S05]  /*269f0*/  LOP3.LUT R7, R7, 0x30, R5, 0x78, !PT ;  /* 0x0000003007077812 */ /* 0x000fca00078e7805 */
[----:B------:R-:W-:-:S06]  /*26a00*/  IMAD R7, R6, 0x400, R7 ;  /* 0x0000040006077824 */ /* 0x000fcc00078e0207 */
[----:B------:R-:W-:Y:S01]  /*26a10*/  LDSM.16.M88.4 R4, [R7+0x20200] ;  /* 0x020200000704783b */ /* 0x000fe20000000200 */
[-C--:B---3--:R-:W-:Y:S08]  /*26a20*/  HMMA.16816.F32 R20, R20, R10.reuse, R16 ;  /* 0x0000000a1414723c */ /* 0x088ff00000001810 */
[----:B--2---:R-:W-:Y:S01]  /*26a30*/  HMMA.16816.F32 R16, R24, R10, R12 ;  /* 0x0000000a1810723c */ /* 0x004fe2000000180c */
[----:B------:R-:W0:Y:S11]  /*26a40*/  LDSM.16.MT88.4 R12, [R2+0xf080] ;  /* 0x00f08000020c783b */ /* 0x000e360000004200 */
[----:B------:R-:W-:Y:S03]  /*26a50*/  @!UPT UIADD3 URZ, URZ, URZ, URZ ;  /* 0x0000003f3f3ff290 */ /* 0x000fe6000fffe03f */
[----:B------:R-:W-:Y:S04]  /*26a60*/  STL.64 [R1+0xa0], R20 ;  /* 0x0000a01401007387 */ /* 0x000fe80000100a00 */
[----:B------:R-:W-:Y:S04]  /*26a70*/  STL.64 [R1+0xa8], R22 ;  /* 0x0000a81601007387 */ /* 0x000fe80000100a00 */
[----:B------:R-:W-:Y:S04]  /*26a80*/  STL.64 [R1+0xc0], R16 ;  /* 0x0000c01001007387 */ /* 0x000fe80000100a00 */
[----:B------:R-:W-:Y:S04]  /*26a90*/  STL.64 [R1+0xc8], R18 ;  /* 0x0000c81201007387 */ /* 0x000fe80000100a00 */
[----:B------:R-:W-:Y:S04]  /*26aa0*/  LDSM.16.MT88.4 R16, [R0+0x10080] ;  /* 0x010080000010783b */ /* 0x000fe80000004200 */
[----:B0-----:R-:W-:Y:S04]  /*26ab0*/  STL.64 [R1+0x2298], R14 ;  /* 0x0022980e01007387 */ /* 0x001fe80000100a00 */
[----:B------:R-:W-:Y:S04]  /*26ac0*/  STL.64 [R1+0x2290], R12 ;  /* 0x0022900c01007387 */ /* 0x000fe80000100a00 */
[----:B------:R-:W0:Y:S02]  /*26ad0*/  LDSM.16.MT88.4 R12, [R0+0x10000] ;  /* 0x01000000000c783b */ /* 0x000e240000004200 */
[----:B0-----:R-:W-:Y:S01]  /*26ae0*/  MOV R23, R12 ;  /* 0x0000000c00177202 */ /* 0x001fe20000000f00 */
[----:B------:R-:W-:Y:S01]  /*26af0*/  IMAD.MOV.U32 R20, RZ, RZ, R15 ;  /* 0x000000ffff147224 */ /* 0x000fe200078e000f */
[----:B------:R-:W-:Y:S01]  /*26b00*/  MOV R22, R13 ;  /* 0x0000000d00167202 */ /* 0x000fe20000000f00 */
[----:B------:R-:W2:Y:S01]  /*26b10*/  LDL.LU R12, [R1+0x60] ;  /* 0x00006000010c7983 */ /* 0x000ea20000300800 */
[----:B------:R-:W-:-:S02]  /*26b20*/  MOV R21, R14 ;  /* 0x0000000e00157202 */ /* 0x000fc40000000f00 */
[----:B------:R-:W-:Y:S01]  /*26b30*/  MOV R15, R28 ;  /* 0x0000001c000f7202 */ /* 0x000fe20000000f00 */
[----:B------:R-:W2:Y:S04]  /*26b40*/  LDL.LU R13, [R1+0x64] ;  /* 0x00006400010d7983 */ /* 0x000ea80000300800 */
[----:B------:R-:W2:Y:S04]  /*26b50*/  LDL.LU R14, [R1+0x68] ;  /* 0x00006800010e7983 */ /* 0x000ea80000300800 */
[----:B------:R-:W3:Y:S04]  /*26b60*/  LDL.LU R28, [R1+0x22b8] ;  /* 0x0022b800011c7983 */ /* 0x000ee80000300800 */
[----:B------:R-:W-:Y:S04]  /*26b70*/  STL [R1+0x220c], R6 ;  /* 0x00220c0601007387 */ /* 0x000fe80000100800 */
[----:B------:R-:W-:Y:S04]  /*26b80*/  STL [R1+0x2208], R7 ;  /* 0x0022080701007387 */ /* 0x000fe80000100800 */
[----:B------:R0:W-:Y:S04]  /*26b90*/  STL.64 [R1+0x2288], R4 ;  /* 0x0022880401007387 */ /* 0x0001e80000100a00 */
[----:B0-----:R-:W4:Y:S04]  /*26ba0*/  LDL.LU R4, [R1+0xb0] ;  /* 0x0000b00001047983 */ /* 0x001f280000300800 */
[----:B------:R-:W4:Y:S04]  /*26bb0*/  LDL.LU R5, [R1+0xb4] ;  /* 0x0000b40001057983 */ /* 0x000f280000300800 */
[----:B------:R-:W2:Y:S04]  /*26bc0*/  LDL.LU R6, [R1+0xb8] ;  /* 0x0000b80001067983 */ /* 0x000ea80000300800 */
[----:B------:R-:W2:Y:S04]  /*26bd0*/  LDL.LU R7, [R1+0xbc] ;  /* 0x0000bc0001077983 */ /* 0x000ea80000300800 */
[----:B---3--:R-:W-:Y:S04]  /*26be0*/  LDSM.16.MT88.4 R24, [R28+0x10080] ;  /* 0x010080001c18783b */ /* 0x008fe80000004200 */
[----:B--2---:R-:W-:Y:S04]  /*26bf0*/  STL.64 [R1+0x22a8], R6 ;  /* 0x0022a80601007387 */ /* 0x004fe80000100a00 */
[----:B----4-:R0:W-:Y:S04]  /*26c00*/  STL.64 [R1+0x22a0], R4 ;  /* 0x0022a00401007387 */ /* 0x0101e80000100a00 */
[----:B0-----:R-:W2:Y:S04]  /*26c10*/  LDL.LU R4, [R1+0x90] ;  /* 0x0000900001047983 */ /* 0x001ea80000300800 */
[----:B------:R-:W2:Y:S04]  /*26c20*/  LDL.LU R5, [R1+0x94] ;  /* 0x0000940001057983 */ /* 0x000ea80000300800 */
[----:B------:R-:W2:Y:S04]  /*26c30*/  LDL.LU R6, [R1+0x98] ;  /* 0x0000980001067983 */ /* 0x000ea80000300800 */
[----:B------:R-:W2:Y:S04]  /*26c40*/  LDL.LU R7, [R1+0x9c] ;  /* 0x00009c0001077983 */ /* 0x000ea80000300800 */
[----:B------:R0:W-:Y:S04]  /*26c50*/  STL.64 [R1+0x2270], R18 ;  /* 0x0022701201007387 */ /* 0x0001e80000100a00 */
[----:B------:R1:W-:Y:S01]  /*26c60*/  STL.64 [R1+0x2268], R16 ;  /* 0x0022681001007387 */ /* 0x0003e20000100a00 */
[----:B0-----:R-:W-:Y:S01]  /*26c70*/  IMAD.MOV.U32 R18, RZ, RZ, R21 ;  /* 0x000000ffff127224 */ /* 0x001fe200078e0015 */
[----:B------:R-:W-:-:S02]  /*26c80*/  MOV R19, R20 ;  /* 0x0000001400137202 */ /* 0x000fc40000000f00 */
[----:B-1----:R-:W-:Y:S02]  /*26c90*/  MOV R16, R23 ;  /* 0x0000001700107202 */ /* 0x002fe40000000f00 */
[----:B------:R-:W-:Y:S02]  /*26ca0*/  MOV R17, R22 ;  /* 0x0000001600117202 */ /* 0x000fe40000000f00 */
[----:B------:R-:W0:Y:S04]  /*26cb0*/  LDSM.16.MT88.4 R20, [R28+0x10000] ;  /* 0x010000001c14783b */ /* 0x000e280000004200 */
[----:B------:R-:W-:Y:S04]  /*26cc0*/  STL [R1+0x2254], R0 ;  /* 0x0022540001007387 */ /* 0x000fe80000100800 */
[----:B0-----:R-:W-:Y:S04]  /*26cd0*/  STL.64 [R1+0x2260], R22 ;  /* 0x0022601601007387 */ /* 0x001fe80000100a00 */
[----:B------:R0:W-:Y:S04]  /*26ce0*/  STL.64 [R1+0x2258], R20 ;  /* 0x0022581401007387 */ /* 0x0001e80000100a00 */
[----:B0-----:R-:W3:Y:S04]  /*26cf0*/  LDL.LU R20, [R1+0x70] ;  /* 0x0000700001147983 */ /* 0x001ee80000300800 */
[----:B------:R-:W3:Y:S01]  /*26d00*/  LDL.LU R21, [R1+0x74] ;  /* 0x0000740001157983 */ /* 0x000ee20000300800 */
[----:B------:R-:W-:-:S02]  /*26d10*/  MOV R22, R29 ;  /* 0x0000001d00167202 */ /* 0x000fc40000000f00 */
[----:B------:R-:W-:Y:S01]  /*26d20*/  MOV R23, R3 ;  /* 0x0000000300177202 */ /* 0x000fe20000000f00 */
[----:B------:R-:W4:Y:S04]  /*26d30*/  LDL.LU R29, [R1+0x22b4] ;  /* 0x0022b400011d7983 */ /* 0x000f280000300800 */
[----:B------:R-:W4:Y:S04]  /*26d40*/  LDL.LU R3, [R1+0x22b0] ;  /* 0x0022b00001037983 */ /* 0x000f280000300800 */
[----:B------:R-:W-:Y:S01]  /*26d50*/  STL.64 [R1+0x2280], R22 ;  /* 0x0022801601007387 */ /* 0x000fe20000100a00 */
[----:B--2---:R-:W-:Y:S03]  /*26d60*/  HMMA.16816.F32 R12, R12, R10, R4 ;  /* 0x0000000a0c0c723c */ /* 0x004fe60000001804 */
[----:B---3--:R0:W-:Y:S04]  /*26d70*/  STL.64 [R1+0x2278], R20 ;  /* 0x0022781401007387 */ /* 0x0081e80000100a00 */
[----:B0-----:R-:W2:Y:S04]  /*26d80*/  LDL.LU R20, [R1+0x80] ;  /* 0x0000800001147983 */ /* 0x001ea80000300800 */
[----:B------:R-:W2:Y:S04]  /*26d90*/  LDL.LU R21, [R1+0x84] ;  /* 0x0000840001157983 */ /* 0x000ea80000300800 */
[----:B------:R-:W2:Y:S04]  /*26da0*/  LDL.LU R22, [R1+0x88] ;  /* 0x0000880001167983 */ /* 0x000ea80000300800 */
[----:B------:R-:W-:Y:S04]  /*26db0*/  STL [R1+0x2250], R28 ;  /* 0x0022501c01007387 */ /* 0x000fe80000100800 */
[----:B------:R-:W3:Y:S04]  /*26dc0*/  LDL.LU.64 R6, [R1+0x22a8] ;  /* 0x0022a80001067983 */ /* 0x000ee80000300a00 */
[----:B------:R-:W3:Y:S04]  /*26dd0*/  LDL.LU.64 R4, [R1+0x22a0] ;  /* 0x0022a00001047983 */ /* 0x000ee80000300a00 */
[----:B------:R-:W-:Y:S04]  /*26de0*/  STL.64 [R1+0x90], R12 ;  /* 0x0000900c01007387 */ /* 0x000fe80000100a00 */
[----:B------:R-:W-:Y:S04]  /*26df0*/  STL.64 [R1+0x98], R14 ;  /* 0x0000980e01007387 */ /* 0x000fe80000100a00 */
[----:B----4-:R-:W0:Y:S04]  /*26e00*/  LDSM.16.MT88.4 R12, [R3+0x10000] ;  /* 0x01000000030c783b */ /* 0x010e280000004200 */
[----:B0-----:R-:W-:Y:S01]  /*26e10*/  STL.64 [R1+0x50], R12 ;  /* 0x0000500c01007387 */ /* 0x001fe20000100a00 */
[----:B------:R-:W-:-:S03]  /*26e20*/  MOV R0, R15 ;  /* 0x0000000f00007202 */ /* 0x000fc60000000f00 */
[----:B------:R0:W-:Y:S04]  /*26e30*/  STL [R1+0x58], R14 ;  /* 0x0000580e01007387 */ /* 0x0001e80000100800 */
[----:B0-----:R-:W3:Y:S04]  /*26e40*/  LDL.LU.64 R14, [R1+0x2298] ;  /* 0x00229800010e7983 */ /* 0x001ee80000300a00 */
[----:B------:R-:W3:Y:S01]  /*26e50*/  LDL.LU.64 R12, [R1+0x2290] ;  /* 0x00229000010c7983 */ /* 0x000ee20000300a00 */
[----:B------:R-:W-:Y:S01]  /*26e60*/  IMAD.MOV.U32 R23, RZ, RZ, R29 ;  /* 0x000000ffff177224 */ /* 0x000fe200078e001d */
[----:B---3--:R-:W-:Y:S02]  /*26e70*/  HMMA.16816.F32 R12, R12, R10, R4 ;  /* 0x0000000a0c0c723c */ /* 0x008fe40000001804 */
[----:B------:R-:W2:Y:S11]  /*26e80*/  LDL.LU.64 R4, [R1+0x2288] ;  /* 0x0022880001047983 */ /* 0x000eb60000300a00 */
[----:B------:R-:W-:Y:S10]  /*26e90*/  @!UPT UIADD3 URZ, URZ, URZ, URZ ;  /* 0x0000003f3f3ff290 */ /* 0x000ff4000fffe03f */
[----:B------:R0:W-:Y:S01]  /*26ea0*/  STL [R1+0x20], R12 ;  /* 0x0000200c01007387 */ /* 0x0001e20000100800 */
[----:B------:R-:W-:-:S03]  /*26eb0*/  MOV R28, R13 ;  /* 0x0000000d001c7202 */ /* 0x000fc60000000f00 */
[----:B------:R1:W-:Y:S01]  /*26ec0*/  STL [R1+0x28], R14 ;  /* 0x0000280e01007387 */ /* 0x0003e20000100800 */
[----:B------:R-:W-:-:S03]  /*26ed0*/  MOV R29, R15 ;  /* 0x0000000f001d7202 */ /* 0x000fc60000000f00 */
[----:B0-----:R-:W3:Y:S04]  /*26ee0*/  LDL.LU R12, [R1+0x40] ;  /* 0x00004000010c7983 */ /* 0x001ee80000300800 */
[----:B------:R-:W3:Y:S04]  /*26ef0*/  LDL.LU R13, [R1+0x44] ;  /* 0x00004400010d7983 */ /* 0x000ee80000300800 */
[----:B-1----:R-:W3:Y:S04]  /*26f00*/  LDL.LU R14, [R1+0x48] ;  /* 0x00004800010e7983 */ /* 0x002ee80000300800 */
[----:B------:R-:W3:Y:S04]  /*26f10*/  LDL.LU R15, [R1+0x4c] ;  /* 0x00004c00010f7983 */ /* 0x000ee80000300800 */
[----:B------:R-:W4:Y:S04]  /*26f20*/  LDL.LU R10, [R1+0x38] ;  /* 0x00003800010a7983 */ /* 0x000f280000300800 */
[----:B------:R-:W4:Y:S01]  /*26f30*/  LDL.LU R11, [R1+0x3c] ;  /* 0x00003c00010b7983 */ /* 0x000f220000300800 */
[-C--:B--2---:R-:W-:Y:S03]  /*26f40*/  HMMA.16816.F32 R16, R16, R4.reuse, R20 ;  /* 0x000000041010723c */ /* 0x084fe60000001814 */
[----:B------:R-:W2:Y:S04]  /*26f50*/  LDL.LU.64 R22, [R1+0x2280] ;  /* 0x0022800001167983 */ /* 0x000ea80000300a00 */
[----:B------:R-:W2:Y:S11]  /*26f60*/  LDL.LU.64 R20, [R1+0x2278] ;  /* 0x0022780001147983 */ /* 0x000eb60000300a00 */
[----:B------:R-:W-:Y:S05]  /*26f70*/  @!UPT UIADD3 URZ, URZ, URZ, URZ ;  /* 0x0000003f3f3ff290 */ /* 0x000fea000fffe03f */
[----:B------:R0:W-:Y:S01]  /*26f80*/  STL.64 [R1+0x10], R16 ;  /* 0x0000101001007387 */ /* 0x0001e20000100a00 */
[----:B------:R-:W-:Y:S01]  /*26f90*/  IMAD.MOV.U32 R6, RZ, RZ, R18 ;  /* 0x000000ffff067224 */ /* 0x000fe200078e0012 */
[----:B------:R-:W-:Y:S02]  /*26fa0*/  MOV R7, R19 ;  /* 0x0000001300077202 */ /* 0x000fe40000000f00 */
[----:B------:R-:W2:Y:S04]  /*26fb0*/  LDL.LU.64 R18, [R1+0x2270] ;  /* 0x0022700001127983 */ /* 0x000ea80000300a00 */
[----:B0-----:R-:W2:Y:S02]  /*26fc0*/  LDL.LU.64 R16, [R1+0x2268] ;  /* 0x0022680001107983 */ /* 0x001ea40000300a00 */
[-C--:B--2---:R-:W-:Y:S02]  /*26fd0*/  HMMA.16816.F32 R16, R16, R4.reuse, R20 ;  /* 0x000000041010723c */ /* 0x084fe40000001814 */
[----:B------:R-:W3:Y:S04]  /*26fe0*/  LDL.LU.64 R22, [R1+0x2260] ;  /* 0x0022600001167983 */ /* 0x000ee80000300a00 */
[----:B------:R-:W3:Y:S11]  /*26ff0*/  LDL.LU.64 R20, [R1+0x2258] ;  /* 0x0022580001147983 */ /* 0x000ef60000300a00 */
[----:B------:R-:W-:Y:S06]  /*27000*/  @!UPT UIADD3 URZ, URZ, URZ, URZ ;  /* 0x0000003f3f3ff290 */ /* 0x000fec000fffe03f */
[----:B------:R-:W-:Y:S04]  /*27010*/  STL.64 [R1], R16 ;  /* 0x0000001001007387 */ /* 0x000fe80000100a00 */
[----:B------:R3:W-:Y:S02]  /*27020*/  STL.64 [R1+0x8], R18 ;  /* 0x0000081201007387 */ /* 0x0007e40000100a00 */
[-C--:B---3--:R-:W-:Y:S08]  /*27030*/  HMMA.16816.F32 R16, R20, R4.reuse, R12 ;  /* 0x000000041410723c */ /* 0x088ff0000000180c */
[----:B----4-:R-:W-:Y:S01]  /*27040*/  HMMA.16816.F32 R12, R24, R4, R8 ;  /* 0x00000004180c723c */ /* 0x010fe20000001808 */
[----:B------:R-:W0:Y:S11]  /*27050*/  LDSM.16.MT88.4 R8, [R3+0x10080] ;  /* 0x010080000308783b */ /* 0x000e360000004200 */
[----:B------:R-:W-:Y:S03]  /*27060*/  @!UPT UIADD3 URZ, URZ, URZ, URZ ;  /* 0x0000003f3f3ff290 */ /* 0x000fe6000fffe03f */
[----:B------:R-:W-:Y:S04]  /*27070*/  STL.64 [R1+0x80], R16 ;  /* 0x0000801001007387 */ /* 0x000fe80000100a00 */
[----:B------:R-:W-:Y:S04]  /*27080*/  STL.64 [R1+0x88], R18 ;  /* 0x0000881201007387 */ /* 0x000fe80000100a00 */
[----:B------:R-:W-:Y:S04]  /*27090*/  LDSM.16.MT88.4 R16, [R2+0x10080] ;  /* 0x010080000210783b */ /* 0x000fe80000004200 */
[----:B0-----:R0:W-:Y:S04]  /*270a0*/  STL.64 [R1+0x2238], R10 ;  /* 0x0022380a01007387 */ /* 0x0011e80000100a00 */
[----:B------:R-:W-:Y:S04]  /*270b0*/  STL.64 [R1+0x40], R12 ;  /* 0x0000400c01007387 */ /* 0x000fe80000100a00 */
[----:B------:R-:W-:Y:S04]  /*270c0*/  STL.64 [R1+0x48], R14 ;  /* 0x0000480e01007387 */ /* 0x000fe80000100a00 */
[----:B------:R-:W1:Y:S01]  /*270d0*/  LDSM.16.MT88.4 R12, [R2+0x10000] ;  /* 0x01000000020c783b */ /* 0x000e620000004200 */
[----:B0-----:R-:W-:-:S03]  /*270e0*/  MOV R11, R0 ;  /* 0x00000000000b7202 */ /* 0x001fc60000000f00 */
[----:B------:R0:W-:Y:S04]  /*270f0*/  STL.64 [R1+0x2230], R8 ;  /* 0x0022300801007387 */ /* 0x0001e80000100a00 */
[----:B0-----:R-:W2:Y:S04]  /*27100*/  LDL.LU R8, [R1+0x50] ;  /* 0x0000500001087983 */ /* 0x001ea80000300800 */
[----:B------:R-:W2:Y:S04]  /*27110*/  LDL.LU R9, [R1+0x54] ;  /* 0x0000540001097983 */ /* 0x000ea80000300800 */
[----:B------:R-:W2:Y:S04]  /*27120*/  LDL.LU R10, [R1+0x58] ;  /* 0x00005800010a7983 */ /* 0x000ea80000300800 */
[----:B------:R-:W3:Y:S04]  /*27130*/  LDL.LU R0, [R1+0x2254] ;  /* 0x0022540001007983 */ /* 0x000ee80000300800 */
[----:B------:R-:W-:Y:S04]  /*27140*/  STL [R1+0x21f0], R3 ;  /* 0x0021f00301007387 */ /* 0x000fe80000100800 */
[----:B-1----:R-:W-:Y:S04]  /*27150*/  STL.64 [R1+0x2228], R14 ;  /* 0x0022280e01007387 */ /* 0x002fe80000100a00 */
[----:B------:R0:W-:Y:S04]  /*27160*/  STL.64 [R1+0x2220], R12 ;  /* 0x0022200c01007387 */ /* 0x0001e80000100a00 */
[----:B0-----:R-:W4:Y:S04]  /*27170*/  LDL.LU R12, [R1+0xc0] ;  /* 0x0000c000010c7983 */ /* 0x001f280000300800 */
[----:B------:R-:W4:Y:S04]  /*27180*/  LDL.LU R13, [R1+0xc4] ;  /* 0x0000c400010d7983 */ /* 0x000f280000300800 */
[----:B------:R-:W2:Y:S04]  /*27190*/  LDL.LU R14, [R1+0xc8] ;  /* 0x0000c800010e7983 */ /* 0x000ea80000300800 */
[----:B------:R-:W2:Y:S04]  /*271a0*/  LDL.LU R15, [R1+0xcc] ;  /* 0x0000cc00010f7983 */ /* 0x000ea80000300800 */
[----:B---3--:R-:W0:Y:S04]  /*271b0*/  LDSM.16.MT88.4 R20, [R0+0x11000] ;  /* 0x011000000014783b */ /* 0x008e280000004200 */
[----:B------:R-:W-:Y:S04]  /*271c0*/  LDSM.16.MT88.4 R24, [R0+0x11080] ;  /* 0x011080000018783b */ /* 0x000fe80000004200 */
[----:B--2---:R-:W-:Y:S04]  /*271d0*/  STL.64 [R1+0x2248], R14 ;  /* 0x0022480e01007387 */ /* 0x004fe80000100a00 */
[----:B----4-:R1:W-:Y:S04]  /*271e0*/  STL.64 [R1+0x2240], R12 ;  /* 0x0022400c01007387 */ /* 0x0103e80000100a00 */
[----:B-1----:R-:W2:Y:S04]  /*271f0*/  LDL.LU R12, [R1+0xa0] ;  /* 0x0000a000010c7983 */ /* 0x002ea80000300800 */
        /* <DEDUP_REMOVED lines=12> */
[----:B0-----:R-:W4:Y:S01]  /*272c0*/  LDL.LU R20, [R1+0x20] ;  /* 0x0000200001147983 */ /* 0x001f220000300800 */
[----:B------:R-:W-:-:S03]  /*272d0*/  MOV R21, R28 ;  /* 0x0000001c00157202 */ /* 0x000fc60000000f00 */
[----:B------:R-:W3:Y:S04]  /*272e0*/  LDL.LU R28, [R1+0x2250] ;  /* 0x00225000011c7983 */ /* 0x000ee80000300800 */
[----:B------:R-:W4:Y:S04]  /*272f0*/  LDL.LU R22, [R1+0x28] ;  /* 0x0000280001167983 */ /* 0x000f280000300800 */
[----:B------:R-:W-:Y:S01]  /*27300*/  STL [R1+0x21dc], R0 ;  /* 0x0021dc0001007387 */ /* 0x000fe20000100800 */
[----:B------:R-:W-:Y:S01]  /*27310*/  IMAD.MOV.U32 R23, RZ, RZ, R29 ;  /* 0x000000ffff177224 */ /* 0x000fe200078e001d */
[----:B--2---:R-:W-:Y:S02]  /*27320*/  HMMA.16816.F32 R8, R8, R4, R12 ;  /* 0x000000040808723c */ /* 0x004fe4000000180c */
[----:B------:R-:W2:Y:S04]  /*27330*/  LDL.LU.64 R14, [R1+0x2248] ;  /* 0x00224800010e7983 */ /* 0x000ea80000300a00 */
[----:B------:R-:W2:Y:S11]  /*27340*/  LDL.LU.64 R12, [R1+0x2240] ;  /* 0x00224000010c7983 */ /* 0x000eb60000300a00 */
[----:B------:R-:W-:Y:S06]  /*27350*/  @!UPT UIADD3 URZ, URZ, URZ, URZ ;  /* 0x0000003f3f3ff290 */ /* 0x000fec000fffe03f */
[----:B------:R-:W-:Y:S04]  /*27360*/  STL.64 [R1+0xb0], R8 ;  /* 0x0000b00801007387 */ /* 0x000fe80000100a00 */
[----:B------:R-:W-:Y:S04]  /*27370*/  STL.64 [R1+0xb8], R10 ;  /* 0x0000b80a01007387 */ /* 0x000fe80000100a00 */
[----:B---3--:R-:W0:Y:S04]  /*27380*/  LDSM.16.MT88.4 R8, [R28+0x11000] ;  /* 0x011000001c08783b */ /* 0x008e280000004200 */
[----:B0-----:R-:W-:Y:S01]  /*27390*/  STL.64 [R1+0x30], R8 ;  /* 0x0000300801007387 */ /* 0x001fe20000100a00 */
[----:B------:R-:W-:-:S03]  /*273a0*/  MOV R29, R11 ;  /* 0x0000000b001d7202 */ /* 0x000fc60000000f00 */
[----:B------:R-:W-:Y:S04]  /*273b0*/  STL [R1+0x38], R10 ;  /* 0x0000380a01007387 */ /* 0x000fe80000100800 */
[----:B------:R-:W0:Y:S02]  /*273c0*/  LDSM.16.MT88.4 R8, [R28+0x11080] ;  /* 0x011080001c08783b */ /* 0x000e240000004200 */
[----:B0-----:R-:W-:Y:S02]  /*273d0*/  MOV R2, R10 ;  /* 0x0000000a00027202 */ /* 0x001fe40000000f00 */
[----:B------:R0:W-:Y:S01]  /*273e0*/  STL.64 [R1+0x60], R8 ;  /* 0x0000600801007387 */ /* 0x0001e20000100a00 */
[----:B------:R-:W-:-:S03]  /*273f0*/  MOV R3, R11 ;  /* 0x0000000b00037202 */ /* 0x000fc60000000f00 */
[----:B------:R-:W2:Y:S04]  /*27400*/  LDL.LU.64 R10, [R1+0x2238] ;  /* 0x00223800010a7983 */ /* 0x000ea80000300a00 */
[----:B0-----:R-:W2:Y:S04]  /*27410*/  LDL.LU.64 R8, [R1+0x2230] ;  /* 0x0022300001087983 */ /* 0x001ea80000300a00 */
[----:B------:R-:W-:Y:S01]  /*27420*/  STL [R1+0x21d8], R28 ;  /* 0x0021d81c01007387 */ /* 0x000fe20000100800 */
[----:B--2---:R-:W-:Y:S03]  /*27430*/  HMMA.16816.F32 R8, R8, R4, R12 ;  /* 0x000000040808723c */ /* 0x004fe6000000180c */
[----:B------:R-:W2:Y:S04]  /*27440*/  LDL.LU.64 R14, [R1+0x2228] ;  /* 0x00222800010e7983 */ /* 0x000ea80000300a00 */
[----:B------:R-:W2:Y:S11]  /*27450*/  LDL.LU.64 R12, [R1+0x2220] ;  /* 0x00222000010c7983 */ /* 0x000eb60000300a00 */
[----:B------:R-:W-:Y:S05]  /*27460*/  @!UPT UIADD3 URZ, URZ, URZ, URZ ;  /* 0x0000003f3f3ff290 */ /* 0x000fea000fffe03f */
[----:B------:R0:W-:Y:S01]  /*27470*/  STL.64 [R1+0xa0], R8 ;  /* 0x0000a00801007387 */ /* 0x0001e20000100a00 */
[----:B------:R-:W-:-:S03]  /*27480*/  IMAD.MOV.U32 R0, RZ, RZ, R11 ;  /* 0x000000ffff007224 */ /* 0x000fc600078e000b */
[----:B------:R1:W-:Y:S04]  /*27490*/  STL [R1+0xa8], R10 ;  /* 0x0000a80a01007387 */ /* 0x0003e80000100800 */
[----:B0-----:R-:W3:Y:S04]  /*274a0*/  LDL.LU R8, [R1] ;  /* 0x0000000001087983 */ /* 0x001ee80000300800 */
[----:B------:R-:W3:Y:S04]  /*274b0*/  LDL.LU R9, [R1+0x4] ;  /* 0x0000040001097983 */ /* 0x000ee80000300800 */
[----:B-1----:R-:W3:Y:S04]  /*274c0*/  LDL.LU R10, [R1+0x8] ;  /* 0x00000800010a7983 */ /* 0x002ee80000300800 */
[----:B------:R-:W3:Y:S01]  /*274d0*/  LDL.LU R11, [R1+0xc] ;  /* 0x00000c00010b7983 */ /* 0x000ee20000300800 */
[----:B--2---:R-:W-:Y:S03]  /*274e0*/  HMMA.16816.F32 R12, R12, R4, R16 ;  /* 0x000000040c0c723c */ /* 0x004fe60000001810 */
[----:B------:R-:W4:Y:S04]  /*274f0*/  LDL.LU.64 R18, [R1+0x2218] ;  /* 0x0022180001127983 */ /* 0x000f280000300a00 */
[----:B------:R-:W4:Y:S11]  /*27500*/  LDL.LU.64 R16, [R1+0x2210] ;  /* 0x0022100001107983 */ /* 0x000f360000300a00 */
[----:B------:R-:W-:Y:S05]  /*27510*/  @!UPT UIADD3 URZ, URZ, URZ, URZ ;  /* 0x0000003f3f3ff290 */ /* 0x000fea000fffe03f */
[----:B------:R0:W-:Y:S04]  /*27520*/  STL.64 [R1+0x90], R12 ;  /* 0x0000900c01007387 */ /* 0x0001e80000100a00 */
[----:B------:R1:W-:Y:S04]  /*27530*/  STL.64 [R1+0x98], R14 ;  /* 0x0000980e01007387 */ /* 0x0003e80000100a00 */
[----:B0-----:R-:W2:Y:S04]  /*27540*/  LDL.LU R12, [R1+0x10] ;  /* 0x00001000010c7983 */ /* 0x001ea80000300800 */
[----:B------:R-:W2:Y:S01]  /*27550*/  LDL.LU R13, [R1+0x14] ;  /* 0x00001400010d7983 */ /* 0x000ea20000300800 */
[----:B-1----:R-:W-:-:S02]  /*27560*/  MOV R14, R6 ;  /* 0x00000006000e7202 */ /* 0x002fc40000000f00 */
[----:B------:R-:W-:Y:S01]  /*27570*/  MOV R15, R7 ;  /* 0x00000007000f7202 */ /* 0x000fe20000000f00 */
[----:B------:R-:W3:Y:S04]  /*27580*/  LDL.LU R6, [R1+0x220c] ;  /* 0x00220c0001067983 */ /* 0x000ee80000300800 */
[----:B------:R-:W3:Y:S01]  /*27590*/  LDL.LU R7, [R1+0x2208] ;  /* 0x0022080001077983 */ /* 0x000ee20000300800 */
[----:B----4-:R-:W-:Y:S03]  /*275a0*/  HMMA.16816.F32 R16, R16, R4, R20 ;  /* 0x000000041010723c */ /* 0x010fe60000001814 */
[----:B------:R-:W2:Y:S04]  /*275b0*/  LDL.LU.64 R22, [R1+0x2200] ;  /* 0x0022000001167983 */ /* 0x000ea80000300a00 */
[----:B------:R-:W2:Y:S11]  /*275c0*/  LDL.LU.64 R20, [R1+0x21f8] ;  /* 0x0021f80001147983 */ /* 0x000eb60000300a00 */
[----:B------:R-:W-:Y:S05]  /*275d0*/  @!UPT UIADD3 URZ, URZ, URZ, URZ ;  /* 0x0000003f3f3ff290 */ /* 0x000fea000fffe03f */
[----:B------:R0:W-:Y:S04]  /*275e0*/  STL.64 [R1+0x70], R16 ;  /* 0x0000701001007387 */ /* 0x0001e80000100a00 */
[----:B------:R1:W-:Y:S04]  /*275f0*/  STL [R1+0x78], R18 ;  /* 0x0000781201007387 */ /* 0x0003e80000100800 */
[----:B0-----:R-:W4:Y:S04]  /*27600*/  LDL.LU R16, [R1+0x30] ;  /* 0x0000300001107983 */ /* 0x001f280000300800 */
[----:B------:R-:W4:Y:S04]  /*27610*/  LDL.LU R17, [R1+0x34] ;  /* 0x0000340001117983 */ /* 0x000f280000300800 */
[----:B-1----:R-:W4:Y:S01]  /*27620*/  LDL.LU R18, [R1+0x38] ;  /* 0x0000380001127983 */ /* 0x002f220000300800 */
[----:B---3--:R-:W-:Y:S07]  /*27630*/  HMMA.16816.F32 R8, R24, R6, R8 ;  /* 0x000000061808723c */ /* 0x008fee0000001808 */
[----:B------:R-:W-:-:S02]  /*27640*/  MOV R26, R2 ;  /* 0x00000002001a7202 */ /* 0x000fc40000000f00 */
[----:B------:R-:W-:Y:S01]  /*27650*/  MOV R27, R3 ;  /* 0x00000003001b7202 */ /* 0x000fe20000000f00 */
[----:B--2---:R-:W-:Y:S11]  /*27660*/  HMMA.16816.F32 R12, R20, R6, R12 ;  /* 0x00000006140c723c */ /* 0x004ff6000000180c */
[----:B------:R-:W-:Y:S11]  /*27670*/  @!UPT UIADD3 URZ, URZ, URZ, URZ ;  /* 0x0000003f3f3ff290 */ /* 0x000ff6000fffe03f */
[----:B------:R-:W-:Y:S01]  /*27680*/  @!UPT UIADD3 URZ, URZ, URZ, URZ ;  /* 0x0000003f3f3ff290 */ /* 0x000fe2000fffe03f */
[----:B------:R-:W-:Y:S04]  /*27690*/  STL.64 [R1+0x50], R12 ;  /* 0x0000500c01007387 */ /* 0x000fe80000100a00 */
[----:B------:R-:W-:Y:S04]  /*276a0*/  STL [R1+0x58], R14 ;  /* 0x0000580e01007387 */ /* 0x000fe80000100800 */
[----:B------:R-:W2:Y:S04]  /*276b0*/  LDL.LU R24, [R1+0x60] ;  /* 0x0000600001187983 */ /* 0x000ea80000300800 */
[----:B------:R-:W2:Y:S04]  /*276c0*/  LDL.LU R25, [R1+0x64] ;  /* 0x0000640001197983 */ /* 0x000ea80000300800 */
[----:B------:R-:W3:Y:S04]  /*276d0*/  LDL.LU R2, [R1+0x21f4] ;  /* 0x0021f40001027983 */ /* 0x000ee80000300800 */
[----:B------:R-:W3:Y:S04]  /*276e0*/  LDL.LU R3, [R1+0x21f0] ;  /* 0x0021f00001037983 */ /* 0x000ee80000300800 */
[----:B------:R-:W-:Y:S01]  /*276f0*/  STL.64 [R1+0x21e8], R26 ;  /* 0x0021e81a01007387 */ /* 0x000fe20000100a00 */
[----:B------:R-:W-:Y:S01]  /*27700*/  MOV R28, R19 ;  /* 0x00000013001c7202 */ /* 0x000fe20000000f00 */
[----:B------:R-:W-:Y:S01]  /*27710*/  IMAD.MOV.U32 R19, RZ, RZ, R29 ;  /* 0x000000ffff137224 */ /* 0x000fe200078e001d */
[----:B------:R-:W-:Y:S01]  /*27720*/  MOV R29, R15 ;  /* 0x0000000f001d7202 */ /* 0x000fe20000000f00 */
[----:B--2---:R0:W-:Y:S04]  /*27730*/  STL.64 [R1+0x21e0], R24 ;  /* 0x0021e01801007387 */ /* 0x0041e80000100a00 */
[----:B---3--:R-:W1:Y:S04]  /*27740*/  LDSM.16.MT88.4 R12, [R3+0x11000] ;  /* 0x01100000030c783b */ /* 0x008e680000004200 */
[----:B0-----:R-:W4:Y:S04]  /*27750*/  LDL.LU R24, [R1+0x80] ;  /* 0x0000800001187983 */ /* 0x001f280000300800 */
[----:B------:R-:W4:Y:S04]  /*27760*/  LDL.LU R25, [R1+0x84] ;  /* 0x0000840001197983 */ /* 0x000f280000300800 */
[----:B------:R-:W4:Y:S04]  /*27770*/  LDL.LU R26, [R1+0x88] ;  /* 0x00008800011a7983 */ /* 0x000f280000300800 */
[----:B------:R-:W4:Y:S04]  /*27780*/  LDL.LU R27, [R1+0x8c] ;  /* 0x00008c00011b7983 */ /* 0x000f280000300800 */
[----:B------:R1:W-:Y:S04]  /*27790*/  STL.64 [R1+0x2148], R10 ;  /* 0x0021480a01007387 */ /* 0x0003e80000100a00 */
[----:B------:R0:W-:Y:S01]  /*277a0*/  STL.64 [R1+0x2140], R8 ;  /* 0x0021400801007387 */ /* 0x0001e20000100a00 */
[----:B-1----:R-:W-:Y:S01]  /*277b0*/  IMAD.MOV.U32 R11, RZ, RZ, R12 ;  /* 0x000000ffff0b7224 */ /* 0x002fe200078e000c */
[----:B------:R-:W-:-:S02]  /*277c0*/  MOV R10, R13 ;  /* 0x0000000d000a7202 */ /* 0x000fc40000000f00 */
[----:B0-----:R-:W-:Y:S02]  /*277d0*/  MOV R9, R14 ;  /* 0x0000000e00097202 */ /* 0x001fe40000000f00 */
[----:B------:R-:W-:Y:S02]  /*277e0*/  MOV R8, R15 ;  /* 0x0000000f00087202 */ /* 0x000fe40000000f00 */
[----:B------:R-:W0:Y:S02]  /*277f0*/  LDSM.16.MT88.4 R12, [R3+0x11080] ;  /* 0x01108000030c783b */ /* 0x000e240000004200 */
[----:B0-----:R-:W-:Y:S01]  /*27800*/  IMAD.MOV.U32 R23, RZ, RZ, R12 ;  /* 0x000000ffff177224 */ /* 0x001fe200078e000c */
[----:B------:R-:W-:Y:S02]  /*27810*/  MOV R22, R13 ;  /* 0x0000000d00167202 */ /* 0x000fe40000000f00 */
[----:B------:R-:W-:Y:S02]  /*27820*/  MOV R21, R14 ;  /* 0x0000000e00157202 */ /* 0x000fe40000000f00 */
[----:B------:R-:W-:-:S02]  /*27830*/  MOV R20, R15 ;  /* 0x0000000f00147202 */ /* 0x000fc40000000f00 */
[----:B------:R-:W0:Y:S04]  /*27840*/  LDSM.16.MT88.4 R12, [R2+0x11000] ;  /* 0x01100000020c783b */ /* 0x000e280000004200 */
[----:B------:R-:W-:Y:S04]  /*27850*/  STL [R1+0x2160], R3 ;  /* 0x0021600301007387 */ /* 0x000fe80000100800 */
[----:B0-----:R-:W-:Y:S04]  /*27860*/  STL.64 [R1+0x2190], R14 ;  /* 0x0021900e01007387 */ /* 0x001fe80000100a00 */
[----:B------:R0:W-:Y:S04]  /*27870*/  STL.64 [R1+0x2188], R12 ;  /* 0x0021880c01007387 */ /* 0x0001e80000100a00 */
[----:B0-----:R-:W2:Y:S04]  /*27880*/  LDL.LU R12, [R1+0x40] ;  /* 0x00004000010c7983 */ /* 0x001ea80000300800 */
[----:B------:R-:W2:Y:S04]  /*27890*/  LDL.LU R13, [R1+0x44] ;  /* 0x00004400010d7983 */ /* 0x000ea80000300800 */
[----:B------:R-:W2:Y:S04]  /*278a0*/  LDL.LU R14, [R1+0x48] ;  /* 0x00004800010e7983 */ /* 0x000ea80000300800 */
[----:B------:R-:W2:Y:S01]  /*278b0*/  LDL.LU R15, [R1+0x4c] ;  /* 0x00004c00010f7983 */ /* 0x000ea20000300800 */
[-C--:B----4-:R-:W-:Y:S03]  /*278c0*/  HMMA.16816.F32 R16, R16, R6.reuse, R24 ;  /* 0x000000061010723c */ /* 0x090fe60000001818 */
[----:B------:R-:W2:Y:S04]  /*278d0*/  LDL.LU.64 R26, [R1+0x21e8] ;  /* 0x0021e800011a7983 */ /* 0x000ea80000300a00 */
[----:B------:R-:W2:Y:S11]  /*278e0*/  LDL.LU.64 R24, [R1+0x21e0] ;  /* 0x0021e00001187983 */ /* 0x000eb60000300a00 */
[----:B------:R-:W-:Y:S05]  /*278f0*/  @!UPT UIADD3 URZ, URZ, URZ, URZ ;  /* 0x0000003f3f3ff290 */ /* 0x000fea000fffe03f */
[----:B------:R-:W-:Y:S04]  /*27900*/  STL.64 [R1+0x2138], R18 ;  /* 0x0021381201007387 */ /* 0x000fe80000100a00 */
[----:B------:R-:W-:Y:S01]  /*27910*/  STL.64 [R1+0x2130], R16 ;  /* 0x0021301001007387 */ /* 0x000fe20000100a00 */
[----:B--2---:R-:W-:Y:S11]  /*27920*/  HMMA.16816.F32 R12, R24, R6, R12 ;  /* 0x00000006180c723c */ /* 0x004ff6000000180c */
[----:B------:R-:W-:Y:S11]  /*27930*/  @!UPT UIADD3 URZ, URZ, URZ, URZ ;  /* 0x0000003f3f3ff290 */ /* 0x000ff6000fffe03f */
[----:B------:R-:W-:Y:S01]  /*27940*/  @!UPT UIADD3 URZ, URZ, URZ, URZ ;  /* 0x0000003f3f3ff290 */ /* 0x000fe2000fffe03f */
[----:B------:R0:W-:Y:S01]  /*27950*/  STL.64 [R1+0x80], R12 ;  /* 0x0000800c01007387 */ /* 0x0001e20000100a00 */
[----:B------:R-:W-:Y:S01]  /*27960*/  IMAD.MOV.U32 R5, RZ, RZ, R14 ;  /* 0x000000ffff057224 */ /* 0x000fe200078e000e */
[----:B------:R-:W-:Y:S01]  /*27970*/  MOV R4, R15 ;  /* 0x0000000f00047202 */ /* 0x000fe20000000f00 */
[----:B------:R-:W-:Y:S01]  /*27980*/  IMAD.MOV.U32 R14, RZ, RZ, R21 ;  /* 0x000000ffff0e7224 */ /* 0x000fe200078e0015 */
[----:B------:R-:W-:Y:S02]  /*27990*/  MOV R15, R20 ;  /* 0x00000014000f7202 */ /* 0x000fe40000000f00 */
[----:B0-----:R-:W-:Y:S02]  /*279a0*/  MOV R12, R23 ;  /* 0x00000017000c7202 */ /* 0x001fe40000000f00 */
[----:B------:R-:W-:Y:S02]  /*279b0*/  MOV R13, R22 ;  /* 0x00000016000d7202 */ /* 0x000fe40000000f00 */
[----:B------:R-:W0:Y:S04]  /*279c0*/  LDSM.16.MT88.4 R20, [R2+0x11080] ;  /* 0x011080000214783b */ /* 0x000e280000004200 */
[----:B------:R1:W-:Y:S04]  /*279d0*/  STL.64 [R1+0x21b0], R14 ;  /* 0x0021b00e01007387 */ /* 0x0003e80000100a00 */
[----:B------:R2:W-:Y:S04]  /*279e0*/  STL.64 [R1+0x21a8], R12 ;  /* 0x0021a80c01007387 */ /* 0x0005e80000100a00 */
[----:B------:R-:W3:Y:S01]  /*279f0*/  LDL R27, [R1+0x14b0] ;  /* 0x0014b000011b7983 */ /* 0x000ee20000100800 */
[----:B-1----:R-:W-:Y:S01]  /*27a00*/  IMAD.MOV.U32 R14, RZ, RZ, R9 ;  /* 0x000000ffff0e7224 */ /* 0x002fe200078e0009 */
[----:B------:R-:W-:-:S02]  /*27a10*/  MOV R15, R8 ;  /* 0x00000008000f7202 */ /* 0x000fc40000000f00 */
[----:B--2---:R-:W-:Y:S02]  /*27a20*/  MOV R12, R11 ;  /* 0x0000000b000c7202 */ /* 0x004fe40000000f00 */
[----:B------:R-:W-:Y:S01]  /*27a30*/  MOV R13, R10 ;  /* 0x0000000a000d7202 */ /* 0x000fe20000000f00 */
[----:B------:R-:W-:Y:S04]  /*27a40*/  STL.64 [R1+0x21d0], R14 ;  /* 0x0021d00e01007387 */ /* 0x000fe80000100a00 */
[----:B------:R-:W-:Y:S04]  /*27a50*/  STL.64 [R1+0x21c8], R12 ;  /* 0x0021c80c01007387 */ /* 0x000fe80000100a00 */
[----:B------:R-:W-:Y:S04]  /*27a60*/  STL [R1+0x212c], R4 ;  /* 0x00212c0401007387 */ /* 0x000fe80000100800 */
[----:B------:R-:W-:Y:S04]  /*27a70*/  STL [R1+0x2128], R5 ;  /* 0x0021280501007387 */ /* 0x000fe80000100800 */
[----:B0-----:R-:W-:Y:S04]  /*27a80*/  STL.64 [R1+0x2180], R22 ;  /* 0x0021801601007387 */ /* 0x001fe80000100a00 */
[----:B------:R0:W-:Y:S04]  /*27a90*/  STL.64 [R1+0x2178], R20 ;  /* 0x0021781401007387 */ /* 0x0001e80000100a00 */
[----:B0-----:R-:W2:Y:S04]  /*27aa0*/  LDL.LU R20, [R1+0x90] ;  /* 0x0000900001147983 */ /* 0x001ea80000300800 */
[----:B------:R-:W2:Y:S04]  /*27ab0*/  LDL.LU R21, [R1+0x94] ;  /* 0x0000940001157983 */ /* 0x000ea80000300800 */
[----:B------:R-:W4:Y:S04]  /*27ac0*/  LDL.LU R22, [R1+0x98] ;  /* 0x0000980001167983 */ /* 0x000f280000300800 */
[----:B------:R-:W4:Y:S04]  /*27ad0*/  LDL.LU R23, [R1+0x9c] ;  /* 0x00009c0001177983 */ /* 0x000f280000300800 */
[----:B---3--:R-:W-:Y:S04]  /*27ae0*/  LDSM.16.M88.4 R24, [R27+0x20200] ;  /* 0x020200001b18783b */ /* 0x008fe80000000200 */
[----:B----4-:R0:W-:Y:S04]  /*27af0*/  STL.64 [R1+0x21a0], R22 ;  /* 0x0021a01601007387 */ /* 0x0101e80000100a00 */
[----:B--2---:R1:W-:Y:S01]  /*27b00*/  STL.64 [R1+0x2198], R20 ;  /* 0x0021981401007387 */ /* 0x0043e20000100a00 */
[----:B0-----:R-:W-:-:S03]  /*27b10*/  MOV R23, R0 ;  /* 0x0000000000177202 */ /* 0x001fc60000000f00 */
[----:B-1----:R-:W2:Y:S04]  /*27b20*/  LDL.LU R20, [R1+0xa0] ;  /* 0x0000a00001147983 */ /* 0x002ea80000300800 */
        /* <DEDUP_REMOVED lines=11> */
[----:B------:R-:W-:Y:S04]  /*27be0*/  STL [R1+0x2124], R2 ;  /* 0x0021240201007387 */ /* 0x000fe80000100800 */
[----:B0-----:R0:W-:Y:S04]  /*27bf0*/  STL.64 [R1+0x2170], R10 ;  /* 0x0021700a01007387 */ /* 0x0011e80000100a00 */
[----:B------:R1:W-:Y:S01]  /*27c00*/  STL.64 [R1+0x2168], R8 ;  /* 0x0021680801007387 */ /* 0x0003e20000100a00 */
[----:B0-----:R-:W-:-:S03]  /*27c10*/  MOV R11, R28 ;  /* 0x0000001c000b7202 */ /* 0x001fc60000000f00 */
[----:B-1----:R-:W4:Y:S04]  /*27c20*/  LDL.LU R8, [R1+0x70] ;  /* 0x0000700001087983 */ /* 0x002f280000300800 */
[----:B------:R-:W4:Y:S04]  /*27c30*/  LDL.LU R9, [R1+0x74] ;  /* 0x0000740001097983 */ /* 0x000f280000300800 */
[----:B------:R-:W4:Y:S04]  /*27c40*/  LDL.LU R10, [R1+0x78] ;  /* 0x00007800010a7983 */ /* 0x000f280000300800 */
[----:B------:R-:W3:Y:S04]  /*27c50*/  LDL.LU R28, [R1+0x21d8] ;  /* 0x0021d800011c7983 */ /* 0x000ee80000300800 */
[----:B------:R-:W-:Y:S04]  /*27c60*/  STL [R1+0x20dc], R26 ;  /* 0x0020dc1a01007387 */ /* 0x000fe80000100800 */
[----:B------:R-:W-:Y:S04]  /*27c70*/  STL [R1+0x20d8], R27 ;  /* 0x0020d81b01007387 */ /* 0x000fe80000100800 */
[----:B--2---:R0:W-:Y:S04]  /*27c80*/  STL.64 [R1+0x2158], R18 ;  /* 0x0021581201007387 */ /* 0x0041e80000100a00 */
[----:B------:R1:W-:Y:S01]  /*27c90*/  STL.64 [R1+0x2150], R16 ;  /* 0x0021501001007387 */ /* 0x0003e20000100a00 */
[----:B0-----:R-:W-:-:S03]  /*27ca0*/  IMAD.MOV.U32 R19, RZ, RZ, R29 ;  /* 0x000000ffff137224 */ /* 0x001fc600078e001d */
[----:B-1----:R-:W2:Y:S04]  /*27cb0*/  LDL.LU R16, [R1+0x50] ;  /* 0x0000500001107983 */ /* 0x002ea80000300800 */
[----:B------:R-:W2:Y:S04]  /*27cc0*/  LDL.LU R17, [R1+0x54] ;  /* 0x0000540001117983 */ /* 0x000ea80000300800 */
[----:B------:R-:W2:Y:S04]  /*27cd0*/  LDL.LU R18, [R1+0x58] ;  /* 0x0000580001127983 */ /* 0x000ea80000300800 */
[----:B------:R-:W-:Y:S04]  /*27ce0*/  STL [R1+0x2120], R0 ;  /* 0x0021200001007387 */ /* 0x000fe80000100800 */
[----:B---3--:R-:W0:Y:S02]  /*27cf0*/  LDSM.16.MT88.4 R12, [R28+0x12000] ;  /* 0x012000001c0c783b */ /* 0x008e240000004200 */
[----:B0-----:R-:W-:-:S02]  /*27d00*/  MOV R3, R14 ;  /* 0x0000000e00037202 */ /* 0x001fc40000000f00 */
[----:B------:R0:W-:Y:S01]  /*27d10*/  STL.64 [R1+0x20], R12 ;  /* 0x0000200c01007387 */ /* 0x0001e20000100a00 */
[----:B------:R-:W-:-:S03]  /*27d20*/  MOV R29, R15 ;  /* 0x0000000f001d7202 */ /* 0x000fc60000000f00 */
[----:B------:R-:W3:Y:S04]  /*27d30*/  LDL.LU.64 R14, [R1+0x21d0] ;  /* 0x0021d000010e7983 */ /* 0x000ee80000300a00 */
[----:B0-----:R-:W3:Y:S02]  /*27d40*/  LDL.LU.64 R12, [R1+0x21c8] ;  /* 0x0021c800010c7983 */ /* 0x001ee40000300a00 */
[-C--:B---3--:R-:W-:Y:S02]  /*27d50*/  HMMA.16816.F32 R12, R12, R6.reuse, R20 ;  /* 0x000000060c0c723c */ /* 0x088fe40000001814 */
[----:B------:R-:W3:Y:S04]  /*27d60*/  LDL.LU.64 R22, [R1+0x21c0] ;  /* 0x0021c00001167983 */ /* 0x000ee80000300a00 */
[----:B------:R-:W3:Y:S11]  /*27d70*/  LDL.LU.64 R20, [R1+0x21b8] ;  /* 0x0021b80001147983 */ /* 0x000ef60000300a00 */
[----:B------:R-:W-:Y:S06]  /*27d80*/  @!UPT UIADD3 URZ, URZ, URZ, URZ ;  /* 0x0000003f3f3ff290 */ /* 0x000fec000fffe03f */
[----:B------:R0:W-:Y:S01]  /*27d90*/  STL [R1+0xbc], R15 ;  /* 0x0000bc0f01007387 */ /* 0x0001e20000100800 */
[----:B------:R-:W-:Y:S01]  /*27da0*/  MOV R2, R14 ;  /* 0x0000000e00027202 */ /* 0x000fe20000000f00 */
[----:B------:R-:W-:Y:S01]  /*27db0*/  IMAD.MOV.U32 R5, RZ, RZ, R13 ;  /* 0x000000ffff057224 */ /* 0x000fe200078e000d */
[----:B------:R-:W-:Y:S01]  /*27dc0*/  MOV R4, R12 ;  /* 0x0000000c00047202 */ /* 0x000fe20000000f00 */
[----:B0-----:R-:W3:Y:S04]  /*27dd0*/  LDL.LU.64 R14, [R1+0x21b0] ;  /* 0x0021b000010e7983 */ /* 0x001ee80000300a00 */
[----:B------:R-:W3:Y:S02]  /*27de0*/  LDL.LU.64 R12, [R1+0x21a8] ;  /* 0x0021a800010c7983 */ /* 0x000ee40000300a00 */
[----:B---3--:R-:W-:Y:S02]  /*27df0*/  HMMA.16816.F32 R12, R12, R6, R20 ;  /* 0x000000060c0c723c */ /* 0x008fe40000001814 */
[----:B------:R-:W3:Y:S04]  /*27e00*/  LDL.LU.64 R22, [R1+0x21a0] ;  /* 0x0021a00001167983 */ /* 0x000ee80000300a00 */
[----:B------:R-:W3:Y:S11]  /*27e10*/  LDL.LU.64 R20, [R1+0x2198] ;  /* 0x0021980001147983 */ /* 0x000ef60000300a00 */
[----:B------:R-:W-:Y:S06]  /*27e20*/  @!UPT UIADD3 URZ, URZ, URZ, URZ ;  /* 0x0000003f3f3ff290 */ /* 0x000fec000fffe03f */
[----:B------:R-:W-:Y:S01]  /*27e30*/  STL.64 [R1+0xa0], R12 ;  /* 0x0000a00c01007387 */ /* 0x000fe20000100a00 */
[----:B------:R-:W-:-:S03]  /*27e40*/  MOV R0, R15 ;  /* 0x0000000f00007202 */ /* 0x000fc60000000f00 */
[----:B------:R0:W-:Y:S04]  /*27e50*/  STL [R1+0xa8], R14 ;  /* 0x0000a80e01007387 */ /* 0x0001e80000100800 */
[----:B0-----:R-:W3:Y:S04]  /*27e60*/  LDL.LU.64 R14, [R1+0x2190] ;  /* 0x00219000010e7983 */ /* 0x001ee80000300a00 */
[----:B------:R-:W3:Y:S02]  /*27e70*/  LDL.LU.64 R12, [R1+0x2188] ;  /* 0x00218800010c7983 */ /* 0x000ee40000300a00 */
[-C--:B---3--:R-:W-:Y:S02]  /*27e80*/  HMMA.16816.F32 R12, R12, R6.reuse, R20 ;  /* 0x000000060c0c723c */ /* 0x088fe40000001814 */
[----:B------:R-:W0:Y:S11]  /*27e90*/  LDSM.16.MT88.4 R20, [R28+0x12080] ;  /* 0x012080001c14783b */ /* 0x000e360000004200 */
[----:B------:R-:W-:Y:S10]  /*27ea0*/  @!UPT UIADD3 URZ, URZ, URZ, URZ ;  /* 0x0000003f3f3ff290 */ /* 0x000ff4000fffe03f */
[----:B------:R0:W-:Y:S04]  /*27eb0*/  STL.64 [R1+0x90], R12 ;  /* 0x0000900c01007387 */ /* 0x0001e80000100a00 */
[----:B------:R1:W-:Y:S01]  /*27ec0*/  STL.64 [R1+0x98], R14 ;  /* 0x0000980e01007387 */ /* 0x0003e20000100a00 */
[----:B0-----:R-:W-:Y:S01]  /*27ed0*/  MOV R13, R22 ;  /* 0x00000016000d7202 */ /* 0x001fe20000000f00 */
[----:B-1----:R-:W-:Y:S01]  /*27ee0*/  IMAD.MOV.U32 R14, RZ, RZ, R21 ;  /* 0x000000ffff0e7224 */ /* 0x002fe200078e0015 */
[----:B------:R-:W-:Y:S02]  /*27ef0*/  MOV R12, R23 ;  /* 0x00000017000c7202 */ /* 0x000fe40000000f00 */
[----:B------:R-:W-:Y:S01]  /*27f00*/  MOV R15, R20 ;  /* 0x00000014000f7202 */ /* 0x000fe20000000f00 */
[----:B------:R-:W4:Y:S04]  /*27f10*/  LDL.LU.64 R22, [R1+0x2180] ;  /* 0x0021800001167983 */ /* 0x000f280000300a00 */
[----:B------:R-:W4:Y:S04]  /*27f20*/  LDL.LU.64 R20, [R1+0x2178] ;  /* 0x0021780001147983 */ /* 0x000f280000300a00 */
[----:B------:R-:W-:Y:S01]  /*27f30*/  STL [R1+0x20c4], R28 ;  /* 0x0020c41c01007387 */ /* 0x000fe20000100800 */
[----:B----4-:R-:W-:Y:S03]  /*27f40*/  HMMA.16816.F32 R20, R20, R6, R8 ;  /* 0x000000061414723c */ /* 0x010fe60000001808 */
[----:B------:R-:W2:Y:S04]  /*27f50*/  LDL.LU.64 R10, [R1+0x2170] ;  /* 0x00217000010a7983 */ /* 0x000ea80000300a00 */
[----:B------:R-:W2:Y:S11]  /*27f60*/  LDL.LU.64 R8, [R1+0x2168] ;  /* 0x0021680001087983 */ /* 0x000eb60000300a00 */
[----:B------:R-:W-:Y:S05]  /*27f70*/  @!UPT UIADD3 URZ, URZ, URZ, URZ ;  /* 0x0000003f3f3ff290 */ /* 0x000fea000fffe03f */
[----:B------:R0:W-:Y:S01]  /*27f80*/  STL.64 [R1+0x60], R20 ;  /* 0x0000601401007387 */ /* 0x0001e20000100a00 */
[----:B------:R-:W-:Y:S02]  /*27f90*/  MOV R26, R22 ;  /* 0x00000016001a7202 */ /* 0x000fe40000000f00 */
[----:B------:R-:W-:Y:S01]  /*27fa0*/  MOV R22, R3 ;  /* 0x0000000300167202 */ /* 0x000fe20000000f00 */
[----:B0-----:R-:W3:Y:S04]  /*27fb0*/  LDL.LU R20, [R1+0x20] ;  /* 0x0000200001147983 */ /* 0x001ee80000300800 */
[----:B------:R-:W3:Y:S04]  /*27fc0*/  LDL.LU R21, [R1+0x24] ;  /* 0x0000240001157983 */ /* 0x000ee80000300800 */
[----:B------:R-:W4:Y:S01]  /*27fd0*/  LDL.LU R3, [R1+0x2160] ;  /* 0x0021600001037983 */ /* 0x000f220000300800 */
[-C--:B--2---:R-:W-:Y:S03]  /*27fe0*/  HMMA.16816.F32 R8, R8, R24.reuse, R16 ;  /* 0x000000180808723c */ /* 0x084fe60000001810 */
[----:B------:R-:W2:Y:S04]  /*27ff0*/  LDL.LU.64 R18, [R1+0x2158] ;  /* 0x0021580001127983 */ /* 0x000ea80000300a00 */
[----:B------:R-:W2:Y:S11]  /*28000*/  LDL.LU.64 R16, [R1+0x2150] ;  /* 0x0021500001107983 */ /* 0x000eb60000300a00 */
[----:B------:R-:W-:Y:S05]  /*28010*/  @!UPT UIADD3 URZ, URZ, URZ, URZ ;  /* 0x0000003f3f3ff290 */ /* 0x000fea000fffe03f */
[----:B------:R-:W-:Y:S04]  /*28020*/  STL.64 [R1], R8 ;  /* 0x0000000801007387 */ /* 0x000fe80000100a00 */
[----:B------:R0:W-:Y:S04]  /*28030*/  STL.64 [R1+0x8], R10 ;  /* 0x0000080a01007387 */ /* 0x0001e80000100a00 */
[----:B0-----:R-:W2:Y:S04]  /*28040*/  LDL.LU.64 R10, [R1+0x2148] ;  /* 0x00214800010a7983 */ /* 0x001ea80000300a00 */
[----:B------:R-:W2:Y:S01]  /*28050*/  LDL.LU.64 R8, [R1+0x2140] ;  /* 0x0021400001087983 */ /* 0x000ea20000300a00 */
[----:B------:R-:W-:Y:S01]  /*28060*/  IMAD.MOV.U32 R27, RZ, RZ, R23 ;  /* 0x000000ffff1b7224 */ /* 0x000fe200078e0017 */
[----:B------:R-:W-:Y:S01]  /*28070*/  MOV R23, R29 ;  /* 0x0000001d00177202 */ /* 0x000fe20000000f00 */
[----:B--2---:R-:W-:Y:S01]  /*28080*/  HMMA.16816.F32 R8, R16, R24, R8 ;  /* 0x000000181008723c */ /* 0x004fe20000001808 */
[----:B------:R-:W3:Y:S04]  /*28090*/  LDL.LU.64 R18, [R1+0x2138] ;  /* 0x0021380001127983 */ /* 0x000ee80000300a00 */
[----:B------:R-:W3:Y:S11]  /*280a0*/  LDL.LU.64 R16, [R1+0x2130] ;  /* 0x0021300001107983 */ /* 0x000ef60000300a00 */
[----:B------:R-:W-:Y:S07]  /*280b0*/  @!UPT UIADD3 URZ, URZ, URZ, URZ ;  /* 0x0000003f3f3ff290 */ /* 0x000fee000fffe03f */
[----:B------:R-:W-:Y:S01]  /*280c0*/  STL.64 [R1+0x70], R8 ;  /* 0x0000700801007387 */ /* 0x000fe20000100a00 */
[----:B------:R-:W-:-:S03]  /*280d0*/  MOV R29, R11 ;  /* 0x0000000b001d7202 */ /* 0x000fc60000000f00 */
[----:B------:R-:W-:Y:S04]  /*280e0*/  STL [R1+0x78], R10 ;  /* 0x0000780a01007387 */ /* 0x000fe80000100800 */
[----:B----4-:R-:W0:Y:S04]  /*280f0*/  LDSM.16.MT88.4 R8, [R3+0x12000] ;  /* 0x012000000308783b */ /* 0x010e280000004200 */
[----:B------:R-:W-:Y:S04]  /*28100*/  STL [R1+0x20b8], R29 ;  /* 0x0020b81d01007387 */ /* 0x000fe80000100800 */
[----:B0-----:R0:W-:Y:S02]  /*28110*/  STL.64 [R1+0x2108], R10 ;  /* 0x0021080a01007387 */ /* 0x0011e40000100a00 */
[----:B0-----:R-:W-:-:S02]  /*28120*/  MOV R10, R13 ;  /* 0x0000000d000a7202 */ /* 0x001fc40000000f00 */
[----:B------:R-:W-:Y:S01]  /*28130*/  MOV R11, R12 ;  /* 0x0000000c000b7202 */ /* 0x000fe20000000f00 */
[----:B---3--:R-:W-:Y:S11]  /*28140*/  HMMA.16816.F32 R16, R20, R24, R16 ;  /* 0x000000181410723c */ /* 0x008ff60000001810 */
[----:B------:R-:W-:Y:S11]  /*28150*/  @!UPT UIADD3 URZ, URZ, URZ, URZ ;  /* 0x0000003f3f3ff290 */ /* 0x000ff6000fffe03f */
[----:B------:R-:W-:Y:S01]  /*28160*/  @!UPT UIADD3 URZ, URZ, URZ, URZ ;  /* 0x0000003f3f3ff290 */ /* 0x000fe2000fffe03f */
[----:B------:R-:W-:Y:S04]  /*28170*/  STL.64 [R1+0x50], R16 ;  /* 0x0000501001007387 */ /* 0x000fe80000100a00 */
[----:B------:R-:W-:Y:S04]  /*28180*/  STL.64 [R1+0x58], R18 ;  /* 0x0000581201007387 */ /* 0x000fe80000100a00 */
[----:B------:R0:W-:Y:S02]  /*28190*/  STL.64 [R1+0x2100], R8 ;  /* 0x0021000801007387 */ /* 0x0001e40000100a00 */
[----:B0-----:R-:W-:Y:S01]  /*281a0*/  IMAD.MOV.U32 R8, RZ, RZ, R15 ;  /* 0x000000ffff087224 */ /* 0x001fe200078e000f */
[----:B------:R-:W-:-:S02]  /*281b0*/  MOV R9, R14 ;  /* 0x0000000e00097202 */ /* 0x000fc40000000f00 */
[----:B------:R-:W0:Y:S04]  /*281c0*/  LDSM.16.MT88.4 R12, [R3+0x12080] ;  /* 0x01208000030c783b */ /* 0x000e280000004200 */
[----:B0-----:R0:W-:Y:S04]  /*281d0*/  STL.64 [R1+0x20f8], R14 ;  /* 0x0020f80e01007387 */ /* 0x0011e80000100a00 */
[----:B------:R1:W-:Y:S01]  /*281e0*/  STL.64 [R1+0x20f0], R12 ;  /* 0x0020f00c01007387 */ /* 0x0003e20000100a00 */
[----:B0-----:R-:W-:Y:S01]  /*281f0*/  MOV R14, R2 ;  /* 0x00000002000e7202 */ /* 0x001fe20000000f00 */
[----:B-1----:R-:W-:Y:S01]  /*28200*/  IMAD.MOV.U32 R12, RZ, RZ, R4 ;  /* 0x000000ffff0c7224 */ /* 0x002fe200078e0004 */
[----:B------:R-:W-:Y:S01]  /*28210*/  MOV R13, R5 ;  /* 0x00000005000d7202 */ /* 0x000fe20000000f00 */
[----:B------:R-:W2:Y:S04]  /*28220*/  LDL.LU R4, [R1+0x212c] ;  /* 0x00212c0001047983 */ /* 0x000ea80000300800 */
[----:B------:R-:W3:Y:S04]  /*28230*/  LDL.LU R5, [R1+0x2128] ;  /* 0x0021280001057983 */ /* 0x000ee80000300800 */
[----:B------:R-:W4:Y:S04]  /*28240*/  LDL.LU R2, [R1+0x2124] ;  /* 0x0021240001027983 */ /* 0x000f280000300800 */
[----:B------:R-:W2:Y:S04]  /*28250*/  LDL.LU R15, [R1+0xbc] ;  /* 0x0000bc00010f7983 */ /* 0x000ea80000300800 */
[----:B----4-:R-:W-:Y:S04]  /*28260*/  LDSM.16.MT88.4 R16, [R2+0x12080] ;  /* 0x012080000210783b */ /* 0x010fe80000004200 */
[----:B--2---:R3:W-:Y:S02]  /*28270*/  STL.64 [R1+0x2118], R14 ;  /* 0x0021180e01007387 */ /* 0x0047e40000100a00 */
[----:B---3--:R-:W-:Y:S01]  /*28280*/  MOV R14, R5 ;  /* 0x00000005000e7202 */ /* 0x008fe20000000f00 */
        /* <DEDUP_REMOVED lines=11> */
[----:B------:R-:W3:Y:S04]  /*28340*/  LDL.LU R6, [R1+0xa8] ;  /* 0x0000a80001067983 */ /* 0x000ee80000300800 */
[----:B------:R-:W4:Y:S04]  /*28350*/  LDL.LU R0, [R1+0x2120] ;  /* 0x0021200001007983 */ /* 0x000f280000300800 */
[----:B------:R-:W-:Y:S04]  /*28360*/  STL.64 [R1+0x20d0], R18 ;  /* 0x0020d01201007387 */ /* 0x000fe80000100a00 */
[----:B------:R0:W-:Y:S04]  /*28370*/  STL.64 [R1+0x20c8], R16 ;  /* 0x0020c81001007387 */ /* 0x0001e80000100a00 */
[----:B0-----:R-:W3:Y:S04]  /*28380*/  LDL.LU R16, [R1+0x90] ;  /* 0x0000900001107983 */ /* 0x001ee80000300800 */
[----:B------:R-:W3:Y:S04]  /*28390*/  LDL.LU R17, [R1+0x94] ;  /* 0x0000940001117983 */ /* 0x000ee80000300800 */
[----:B------:R-:W3:Y:S04]  /*283a0*/  LDL.LU R18, [R1+0x98] ;  /* 0x0000980001127983 */ /* 0x000ee80000300800 */
[----:B------:R-:W3:Y:S04]  /*283b0*/  LDL.LU R19, [R1+0x9c] ;  /* 0x00009c0001137983 */ /* 0x000ee80000300800 */
[----:B------:R-:W-:Y:S01]  /*283c0*/  STL [R1+0x20c0], R2 ;  /* 0x0020c00201007387 */ /* 0x000fe20000100800 */
[----:B--2---:R-:W-:Y:S03]  /*283d0*/  HMMA.16816.F32 R8, R8, R24, R12 ;  /* 0x000000180808723c */ /* 0x004fe6000000180c */
[----:B------:R-:W2:Y:S04]  /*283e0*/  LDL.LU.64 R14, [R1+0x2118] ;  /* 0x00211800010e7983 */ /* 0x000ea80000300a00 */
[----:B------:R-:W2:Y:S11]  /*283f0*/  LDL.LU.64 R12, [R1+0x2110] ;  /* 0x00211000010c7983 */ /* 0x000eb60000300a00 */
[----:B------:R-:W-:Y:S05]  /*28400*/  @!UPT UIADD3 URZ, URZ, URZ, URZ ;  /* 0x0000003f3f3ff290 */ /* 0x000fea000fffe03f */
[----:B------:R-:W-:Y:S01]  /*28410*/  STL [R1+0x34], R9 ;  /* 0x0000340901007387 */ /* 0x000fe20000100800 */
[----:B------:R-:W-:-:S03]  /*28420*/  MOV R28, R8 ;  /* 0x00000008001c7202 */ /* 0x000fc60000000f00 */
[----:B------:R-:W-:Y:S04]  /*28430*/  STL.64 [R1+0x38], R10 ;  /* 0x0000380a01007387 */ /* 0x000fe80000100a00 */
[----:B----4-:R-:W0:Y:S04]  /*28440*/  LDSM.16.MT88.4 R8, [R0+0x13080] ;  /* 0x013080000008783b */ /* 0x010e280000004200 */
[----:B------:R-:W1:Y:S01]  /*28450*/  LDSM.16.MT88.4 R20, [R0+0x13000] ;  /* 0x013000000014783b */ /* 0x000e620000004200 */
[----:B0-----:R-:W-:-:S03]  /*28460*/  IMAD.MOV.U32 R3, RZ, RZ, R10 ;  /* 0x000000ffff037224 */ /* 0x001fc600078e000a */
[----:B------:R0:W-:Y:S01]  /*28470*/  STL [R1+0x40], R8 ;  /* 0x0000400801007387 */ /* 0x0001e20000100800 */
[----:B------:R-:W-:Y:S02]  /*28480*/  MOV R29, R11 ;  /* 0x0000000b001d7202 */ /* 0x000fe40000000f00 */
[----:B------:R-:W-:Y:S01]  /*28490*/  MOV R2, R9 ;  /* 0x0000000900027202 */ /* 0x000fe20000000f00 */
[----:B------:R-:W2:Y:S04]  /*284a0*/  LDL.LU.64 R10, [R1+0x2108] ;  /* 0x00210800010a7983 */ /* 0x000ea80000300a00 */
[----:B0-----:R-:W2:Y:S02]  /*284b0*/  LDL.LU.64 R8, [R1+0x2100] ;  /* 0x0021000001087983 */ /* 0x001ea40000300a00 */
[-C--:B--2---:R-:W-:Y:S02]  /*284c0*/  HMMA.16816.F32 R8, R8, R24.reuse, R12 ;  /* 0x000000180808723c */ /* 0x084fe4000000180c */
[----:B------:R-:W3:Y:S04]  /*284d0*/  LDL.LU.64 R14, [R1+0x20f8] ;  /* 0x0020f800010e7983 */ /* 0x000ee80000300a00 */
[----:B------:R-:W3:Y:S11]  /*284e0*/  LDL.LU.64 R12, [R1+0x20f0] ;  /* 0x0020f000010c7983 */ /* 0x000ef60000300a00 */
[----:B------:R-:W-:Y:S06]  /*284f0*/  @!UPT UIADD3 URZ, URZ, URZ, URZ ;  /* 0x0000003f3f3ff290 */ /* 0x000fec000fffe03f */
[----:B------:R-:W-:Y:S04]  /*28500*/  STL.64 [R1+0x2060], R10 ;  /* 0x0020600a01007387 */ /* 0x000fe80000100a00 */
[----:B------:R0:W-:Y:S04]  /*28510*/  STL.64 [R1+0x2058], R8 ;  /* 0x0020580801007387 */ /* 0x0001e80000100a00 */
[----:B0-----:R-:W1:Y:S04]  /*28520*/  LDL.LU R8, [R1] ;  /* 0x0000000001087983 */ /* 0x001e680000300800 */
[----:B------:R-:W1:Y:S04]  /*28530*/  LDL.LU R9, [R1+0x4] ;  /* 0x0000040001097983 */ /* 0x000e680000300800 */
[----:B------:R-:W1:Y:S04]  /*28540*/  LDL.LU R10, [R1+0x8] ;  /* 0x00000800010a7983 */ /* 0x000e680000300800 */
[----:B------:R-:W1:Y:S01]  /*28550*/  LDL.LU R11, [R1+0xc] ;  /* 0x00000c00010b7983 */ /* 0x000e620000300800 */
[-C--:B---3--:R-:W-:Y:S03]  /*28560*/  HMMA.16816.F32 R12, R12, R24.reuse, R4 ;  /* 0x000000180c0c723c */ /* 0x088fe60000001804 */
[----:B------:R-:W2:Y:S04]  /*28570*/  LDL.LU.64 R6, [R1+0x20e8] ;  /* 0x0020e80001067983 */ /* 0x000ea80000300a00 */
[----:B------:R-:W2:Y:S11]  /*28580*/  LDL.LU.64 R4, [R1+0x20e0] ;  /* 0x0020e00001047983 */ /* 0x000eb60000300a00 */
[----:B------:R-:W-:Y:S05]  /*28590*/  @!UPT UIADD3 URZ, URZ, URZ, URZ ;  /* 0x0000003f3f3ff290 */ /* 0x000fea000fffe03f */
[----:B------:R0:W-:Y:S04]  /*285a0*/  STL.64 [R1+0x2050], R14 ;  /* 0x0020500e01007387 */ /* 0x0001e80000100a00 */
[----:B------:R3:W-:Y:S01]  /*285b0*/  STL.64 [R1+0x2048], R12 ;  /* 0x0020480c01007387 */ /* 0x0007e20000100a00 */
[----:B0-----:R-:W-:Y:S02]  /*285c0*/  MOV R14, R26 ;  /* 0x0000001a000e7202 */ /* 0x001fe40000000f00 */
[----:B------:R-:W-:Y:S01]  /*285d0*/  MOV R15, R27 ;  /* 0x0000001b000f7202 */ /* 0x000fe20000000f00 */
[----:B---3--:R-:W3:Y:S04]  /*285e0*/  LDL.LU R12, [R1+0x60] ;  /* 0x00006000010c7983 */ /* 0x008ee80000300800 */
[----:B------:R-:W3:Y:S04]  /*285f0*/  LDL.LU R13, [R1+0x64] ;  /* 0x00006400010d7983 */ /* 0x000ee80000300800 */
[----:B------:R-:W1:Y:S04]  /*28600*/  LDL.LU R26, [R1+0x20dc] ;  /* 0x0020dc00011a7983 */ /* 0x000e680000300800 */
[----:B------:R-:W1:Y:S01]  /*28610*/  LDL.LU R27, [R1+0x20d8] ;  /* 0x0020d800011b7983 */ /* 0x000e620000300800 */
[----:B--2---:R-:W-:Y:S03]  /*28620*/  HMMA.16816.F32 R4, R4, R24, R16 ;  /* 0x000000180404723c */ /* 0x004fe60000001810 */
[----:B------:R-:W3:Y:S04]  /*28630*/  LDL.LU.64 R18, [R1+0x20d0] ;  /* 0x0020d00001127983 */ /* 0x000ee80000300a00 */
[----:B------:R-:W3:Y:S11]  /*28640*/  LDL.LU.64 R16, [R1+0x20c8] ;  /* 0x0020c80001107983 */ /* 0x000ef60000300a00 */
[----:B------:R-:W-:Y:S05]  /*28650*/  @!UPT UIADD3 URZ, URZ, URZ, URZ ;  /* 0x0000003f3f3ff290 */ /* 0x000fea000fffe03f */
[----:B------:R-:W-:Y:S04]  /*28660*/  STL.64 [R1+0x2070], R6 ;  /* 0x0020700601007387 */ /* 0x000fe80000100a00 */
[----:B------:R0:W-:Y:S02]  /*28670*/  STL.64 [R1+0x2068], R4 ;  /* 0x0020680401007387 */ /* 0x0001e40000100a00 */
[----:B0-----:R-:W-:Y:S02]  /*28680*/  IMAD.MOV.U32 R4, RZ, RZ, R28 ;  /* 0x000000ffff047224 */ /* 0x001fe400078e001c */
[----:B------:R-:W2:Y:S04]  /*28690*/  LDL.LU R28, [R1+0x20c4] ;  /* 0x0020c400011c7983 */ /* 0x000ea80000300800 */
[----:B------:R-:W4:Y:S04]  /*286a0*/  LDL.LU R5, [R1+0x34] ;  /* 0x0000340001057983 */ /* 0x000f280000300800 */
[----:B------:R-:W2:Y:S04]  /*286b0*/  LDL.LU R6, [R1+0x38] ;  /* 0x0000380001067983 */ /* 0x000ea80000300800 */
[----:B------:R-:W2:Y:S01]  /*286c0*/  LDL.LU R7, [R1+0x3c] ;  /* 0x00003c0001077983 */ /* 0x000ea20000300800 */
[----:B-1----:R-:W-:Y:S08]  /*286d0*/  HMMA.16816.F32 R8, R20, R26, R8 ;  /* 0x0000001a1408723c */ /* 0x002ff00000001808 */
[----:B---3--:R-:W-:Y:S01]  /*286e0*/  HMMA.16816.F32 R12, R16, R24, R12 ;  /* 0x00000018100c723c */ /* 0x008fe2000000180c */
[----:B--2---:R-:W-:Y:S04]  /*286f0*/  STL.64 [R1+0x2080], R6 ;  /* 0x0020800601007387 */ /* 0x004fe80000100a00 */
[----:B----4-:R-:W-:Y:S04]  /*28700*/  STL.64 [R1+0x2078], R4 ;  /* 0x0020780401007387 */ /* 0x010fe80000100a00 */
[----:B------:R-:W0:Y:S11]  /*28710*/  LDSM.16.MT88.4 R4, [R28+0x13000] ;  /* 0x013000001c04783b */ /* 0x000e360000004200 */
[----:B------:R-:W-:Y:S03]  /*28720*/  @!UPT UIADD3 URZ, URZ, URZ, URZ ;  /* 0x0000003f3f3ff290 */ /* 0x000fe6000fffe03f */
[----:B------:R-:W-:Y:S04]  /*28730*/  STL.64 [R1+0x90], R12 ;  /* 0x0000900c01007387 */ /* 0x000fe80000100a00 */
[----:B------:R-:W-:Y:S04]  /*28740*/  STL.64 [R1+0x98], R14 ;  /* 0x0000980e01007387 */ /* 0x000fe80000100a00 */
[----:B0-----:R0:W-:Y:S04]  /*28750*/  STL.64 [R1+0x20a0], R6 ;  /* 0x0020a00601007387 */ /* 0x0011e80000100a00 */
[----:B------:R-:W-:Y:S04]  /*28760*/  STL.64 [R1+0xa0], R8 ;  /* 0x0000a00801007387 */ /* 0x000fe80000100a00 */
[----:B------:R-:W-:Y:S04]  /*28770*/  STL.64 [R1+0xa8], R10 ;  /* 0x0000a80a01007387 */ /* 0x000fe80000100a00 */
[----:B------:R-:W1:Y:S01]  /*28780*/  LDSM.16.MT88.4 R8, [R28+0x13080] ;  /* 0x013080001c08783b */ /* 0x000e620000004200 */
[----:B0-----:R-:W-:-:S03]  /*28790*/  MOV R6, R3 ;  /* 0x0000000300067202 */ /* 0x001fc60000000f00 */
[----:B------:R0:W-:Y:S01]  /*287a0*/  STL.64 [R1+0x2098], R4 ;  /* 0x0020980401007387 */ /* 0x0001e20000100a00 */
[----:B------:R-:W-:-:S03]  /*287b0*/  MOV R7, R29 ;  /* 0x0000001d00077202 */ /* 0x000fc60000000f00 */
[----:B0-----:R-:W2:Y:S01]  /*287c0*/  LDL.LU R4, [R1+0x40] ;  /* 0x0000400001047983 */ /* 0x001ea20000300800 */
[----:B------:R-:W-:-:S03]  /*287d0*/  MOV R5, R2 ;  /* 0x0000000200057202 */ /* 0x000fc60000000f00 */
[----:B------:R-:W3:Y:S04]  /*287e0*/  LDL.LU R2, [R1+0x20c0] ;  /* 0x0020c00001027983 */ /* 0x000ee80000300800 */
[----:B------:R-:W4:Y:S04]  /*287f0*/  LDL.LU R3, [R1+0x20bc] ;  /* 0x0020bc0001037983 */ /* 0x000f280000300800 */
[----:B------:R-:W2:Y:S04]  /*28800*/  LDL.LU R29, [R1+0x20b8] ;  /* 0x0020b800011d7983 */ /* 0x000ea80000300800 */
[----:B-1----:R-:W-:Y:S04]  /*28810*/  STL.64 [R1+0x2090], R10 ;  /* 0x0020900a01007387 */ /* 0x002fe80000100a00 */
[----:B------:R0:W-:Y:S04]  /*28820*/  STL.64 [R1+0x2088], R8 ;  /* 0x0020880801007387 */ /* 0x0001e80000100a00 */
[----:B0-----:R-:W2:Y:S04]  /*28830*/  LDL.LU R8, [R1+0x50] ;  /* 0x0000500001087983 */ /* 0x001ea80000300800 */
[----:B------:R-:W2:Y:S04]  /*28840*/  LDL.LU R9, [R1+0x54] ;  /* 0x0000540001097983 */ /* 0x000ea80000300800 */
[----:B------:R-:W2:Y:S04]  /*28850*/  LDL.LU R10, [R1+0x58] ;  /* 0x00005800010a7983 */ /* 0x000ea80000300800 */
[----:B------:R-:W2:Y:S04]  /*28860*/  LDL.LU R11, [R1+0x5c] ;  /* 0x00005c00010b7983 */ /* 0x000ea80000300800 */
[----:B---3--:R-:W-:Y:S04]  /*28870*/  LDSM.16.MT88.4 R20, [R2+0x13000] ;  /* 0x013000000214783b */ /* 0x008fe80000004200 */
[----:B----4-:R-:W-:Y:S04]  /*28880*/  LDSM.16.MT88.4 R12, [R3+0x13000] ;  /* 0x01300000030c783b */ /* 0x010fe80000004200 */
[----:B------:R-:W-:Y:S04]  /*28890*/  LDSM.16.MT88.4 R16, [R3+0x13080] ;  /* 0x013080000310783b */ /* 0x000fe80000004200 */
[----:B--2---:R-:W-:Y:S04]  /*288a0*/  STL.64 [R1+0x20b0], R10 ;  /* 0x0020b00a01007387 */ /* 0x004fe80000100a00 */
[----:B------:R0:W-:Y:S04]  /*288b0*/  STL.64 [R1+0x20a8], R8 ;  /* 0x0020a80801007387 */ /* 0x0001e80000100a00 */
[----:B0-----:R-:W2:Y:S04]  /*288c0*/  LDL.LU R8, [R1+0x70] ;  /* 0x0000700001087983 */ /* 0x001ea80000300800 */
[----:B------:R-:W2:Y:S04]  /*288d0*/  LDL.LU R9, [R1+0x74] ;  /* 0x0000740001097983 */ /* 0x000ea80000300800 */
[----:B------:R-:W2:Y:S01]  /*288e0*/  LDL.LU R10, [R1+0x78] ;  /* 0x00007800010a7983 */ /* 0x000ea20000300800 */
[----:B------:R-:W-:-:S03]  /*288f0*/  IMAD.MOV.U32 R11, RZ, RZ, R29 ;  /* 0x000000ffff0b7224 */ /* 0x000fc600078e001d */
        /* <DEDUP_REMOVED lines=10> */
[----:B------:R0:W-:Y:S01]  /*289a0*/  STL.64 [R1+0x60], R4 ;  /* 0x0000600401007387 */ /* 0x0001e20000100a00 */
[----:B------:R-:W-:-:S03]  /*289b0*/  MOV R28, R7 ;  /* 0x00000007001c7202 */ /* 0x000fc60000000f00 */
[----:B------:R-:W2:Y:S04]  /*289c0*/  LDL.LU.64 R6, [R1+0x20a0] ;  /* 0x0020a00001067983 */ /* 0x000ea80000300a00 */
[----:B0-----:R-:W2:Y:S04]  /*289d0*/  LDL.LU.64 R4, [R1+0x2098] ;  /* 0x0020980001047983 */ /* 0x001ea80000300a00 */
        /* <DEDUP_REMOVED lines=13> */
[----:B------:R0:W-:Y:S01]  /*28ab0*/  STL [R1+0x24], R9 ;  /* 0x0000240901007387 */ /* 0x0001e20000100800 */
[----:B------:R-:W-:Y:S01]  /*28ac0*/  IMAD.MOV.U32 R25, RZ, RZ, R10 ;  /* 0x000000ffff197224 */ /* 0x000fe200078e000a */
[----:B------:R-:W-:Y:S02]  /*28ad0*/  MOV R24, R11 ;  /* 0x0000000b00187202 */ /* 0x000fe40000000f00 */
[----:B------:R-:W-:Y:S01]  /*28ae0*/  MOV R2, R8 ;  /* 0x0000000800027202 */ /* 0x000fe20000000f00 */
[----:B------:R-:W3:Y:S04]  /*28af0*/  LDL.LU.64 R10, [R1+0x2060] ;  /* 0x00206000010a7983 */ /* 0x000ee80000300a00 */
[----:B0-----:R-:W3:Y:S02]  /*28b00*/  LDL.LU.64 R8, [R1+0x2058] ;  /* 0x0020580001087983 */ /* 0x001ee40000300a00 */
[----:B---3--:R-:W-:Y:S02]  /*28b10*/  HMMA.16816.F32 R8, R12, R26, R8 ;  /* 0x0000001a0c08723c */ /* 0x008fe40000001808 */
[----:B------:R-:W3:Y:S04]  /*28b20*/  LDL.LU.64 R14, [R1+0x2050] ;  /* 0x00205000010e7983 */ /* 0x000ee80000300a00 */
[----:B------:R-:W3:Y:S11]  /*28b30*/  LDL.LU.64 R12, [R1+0x2048] ;  /* 0x00204800010c7983 */ /* 0x000ef60000300a00 */
[----:B------:R-:W-:Y:S06]  /*28b40*/  @!UPT UIADD3 URZ, URZ, URZ, URZ ;  /* 0x0000003f3f3ff290 */ /* 0x000fec000fffe03f */
[----:B------:R0:W-:Y:S04]  /*28b50*/  STL.64 [R1+0x10], R8 ;  /* 0x0000100801007387 */ /* 0x0001e80000100a00 */
[----:B0-----:R-:W0:Y:S04]  /*28b60*/  S2R R9, SR_TID.X ;  /* 0x0000000000097919 */ /* 0x001e280000002100 */
[----:B------:R0:W-:Y:S02]  /*28b70*/  STL.64 [R1+0x18], R10 ;  /* 0x0000180a01007387 */ /* 0x0001e40000100a00 */
[----:B0-----:R-:W-:-:S02]  /*28b80*/  LOP3.LUT R10, R9, 0x7, RZ, 0xc0, !PT ;  /* 0x00000007090a7812 */ /* 0x001fc400078ec0ff */
[----:B------:R-:W-:-:S05]  /*28b90*/  LOP3.LUT R11, R9, 0x60, RZ, 0xc0, !PT ;  /* 0x00000060090b7812 */ /* 0x000fca00078ec0ff */
[----:B------:R-:W-:Y:S01]  /*28ba0*/  IMAD R11, R11, 0x10, R10 ;  /* 0x000000100b0b7824 */ /* 0x000fe200078e020a */
[----:B------:R-:W-:-:S04]  /*28bb0*/  SHF.L.U32 R9, R9, 0x1, RZ ;  /* 0x0000000109097819 */ /* 0x000fc800000006ff */
[----:B------:R-:W-:-:S04]  /*28bc0*/  SHF.L.U32 R11, R11, 0x4, RZ ;  /* 0x000000040b0b7819 */ /* 0x000fc800000006ff */
[----:B------:R-:W-:-:S04]  /*28bd0*/  LOP3.LUT R11, R11, 0x30, R9, 0x78, !PT ;  /* 0x000000300b0b7812 */ /* 0x000fc800078e7809 */
[----:B------:R-:W-:-:S06]  /*28be0*/  LEA R11, R10, R11, 0xa ;  /* 0x0000000b0a0b7211 */ /* 0x000fcc00078e50ff */
[----:B------:R-:W0:Y:S01]  /*28bf0*/  LDSM.16.M88.4 R8, [R11+0x20280] ;  /* 0x020280000b08783b */ /* 0x000e220000000200 */
[-C--:B--2---:R-:W-:Y:S03]  /*28c00*/  HMMA.16816.F32 R4, R20, R26.reuse, R4 ;  /* 0x0000001a1404723c */ /* 0x084fe60000001804 */
[----:B------:R-:W1:Y:S05]  /*28c10*/  LDSM.16.MT88.4 R20, [R0+0x14080] ;  /* 0x014080000014783b */ /* 0x000e6a0000004200 */
[----:B---3--:R-:W-:Y:S11]  /*28c20*/  HMMA.16816.F32 R12, R16, R26, R12 ;  /* 0x0000001a100c723c */ /* 0x008ff6000000180c */
[----:B------:R-:W-:Y:S11]  /*28c30*/  @!UPT UIADD3 URZ, URZ, URZ, URZ ;  /* 0x0000003f3f3ff290 */ /* 0x000ff6000fffe03f */
[----:B------:R-:W-:Y:S01]  /*28c40*/  @!UPT UIADD3 URZ, URZ, URZ, URZ ;  /* 0x0000003f3f3ff290 */ /* 0x000fe2000fffe03f */
[----:B------:R-:W-:Y:S04]  /*28c50*/  STL.64 [R1+0x50], R12 ;  /* 0x0000500c01007387 */ /* 0x000fe80000100a00 */
[----:B------:R-:W-:Y:S04]  /*28c60*/  STL [R1+0x58], R14 ;  /* 0x0000580e01007387 */ /* 0x000fe80000100800 */
[----:B------:R-:W-:Y:S04]  /*28c70*/  STL.64 [R1+0x40], R4 ;  /* 0x0000400401007387 */ /* 0x000fe80000100a00 */
[----:B------:R-:W-:Y:S04]  /*28c80*/  STL.64 [R1+0x48], R6 ;  /* 0x0000480601007387 */ /* 0x000fe80000100a00 */
[----:B0-----:R0:W-:Y:S04]  /*28c90*/  STL [R1+0x1fa4], R10 ;  /* 0x001fa40a01007387 */ /* 0x0011e80000100800 */
[----:B------:R2:W-:Y:S04]  /*28ca0*/  STL [R1+0x1fa0], R11 ;  /* 0x001fa00b01007387 */ /* 0x0005e80000100800 */
[----:B------:R3:W-:Y:S01]  /*28cb0*/  STL.64 [R1+0x2020], R8 ;  /* 0x0020200801007387 */ /* 0x0007e20000100a00 */
[----:B0-----:R-:W-:Y:S01]  /*28cc0*/  MOV R10, R3 ;  /* 0x00000003000a7202 */ /* 0x001fe20000000f00 */
[----:B--2---:R-:W-:-:S02]  /*28cd0*/  IMAD.MOV.U32 R11, RZ, RZ, R28 ;  /* 0x000000ffff0b7224 */ /* 0x004fc400078e001c */
[----:B---3--:R-:W2:Y:S04]  /*28ce0*/  LDL.LU R8, [R1+0x60] ;  /* 0x0000600001087983 */ /* 0x008ea80000300800 */
[----:B------:R-:W2:Y:S04]  /*28cf0*/  LDL.LU R9, [R1+0x64] ;  /* 0x0000640001097983 */ /* 0x000ea80000300800 */
[----:B------:R-:W3:Y:S04]  /*28d00*/  LDL.LU R3, [R1+0x2040] ;  /* 0x0020400001037983 */ /* 0x000ee80000300800 */
[----:B------:R-:W4:Y:S01]  /*28d10*/  LDL.LU R28, [R1+0x203c] ;  /* 0x00203c00011c7983 */ /* 0x000f220000300800 */
[----:B------:R-:W-:-:S03]  /*28d20*/  MOV R29, R15 ;  /* 0x0000000f001d7202 */ /* 0x000fc60000000f00 */
[----:B------:R-:W0:Y:S04]  /*28d30*/  LDSM.16.MT88.4 R12, [R0+0x14000] ;  /* 0x01400000000c783b */ /* 0x000e280000004200 */
[----:B-1----:R1:W-:Y:S04]  /*28d40*/  STL.64 [R1+0x2008], R22 ;  /* 0x0020081601007387 */ /* 0x0023e80000100a00 */
[----:B------:R0:W-:Y:S02]  /*28d50*/  STL.64 [R1+0x2000], R20 ;  /* 0x0020001401007387 */ /* 0x0001e40000100a00 */
[----:B0-----:R-:W-:Y:S01]  /*28d60*/  MOV R4, R15 ;  /* 0x0000000f00047202 */ /* 0x001fe20000000f00 */
[----:B------:R-:W-:Y:S01]  /*28d70*/  IMAD.MOV.U32 R6, RZ, RZ, R13 ;  /* 0x000000ffff067224 */ /* 0x000fe200078e000d */
[----:B------:R-:W-:-:S02]  /*28d80*/  MOV R5, R14 ;  /* 0x0000000e00057202 */ /* 0x000fc40000000f00 */
[----:B------:R-:W-:Y:S01]  /*28d90*/  MOV R7, R12 ;  /* 0x0000000c00077202 */ /* 0x000fe20000000f00 */
[----:B-1----:R-:W-:Y:S01]  /*28da0*/  IMAD.MOV.U32 R23, RZ, RZ, R4 ;  /* 0x000000ffff177224 */ /* 0x002fe200078e0004 */
[----:B------:R-:W-:Y:S02]  /*28db0*/  MOV R22, R5 ;  /* 0x0000000500167202 */ /* 0x000fe40000000f00 */
[----:B------:R-:W-:Y:S02]  /*28dc0*/  MOV R20, R7 ;  /* 0x0000000700147202 */ /* 0x000fe40000000f00 */
[----:B------:R-:W-:Y:S01]  /*28dd0*/  MOV R21, R6 ;  /* 0x0000000600157202 */ /* 0x000fe20000000f00 */
[----:B------:R-:W-:Y:S04]  /*28de0*/  STL.64 [R1+0x2030], R22 ;  /* 0x0020301601007387 */ /* 0x000fe80000100a00 */
[----:B------:R0:W-:Y:S04]  /*28df0*/  STL.64 [R1+0x2028], R20 ;  /* 0x0020281401007387 */ /* 0x0001e80000100a00 */
[----:B0-----:R-:W2:Y:S04]  /*28e00*/  LDL.LU R20, [R1+0x90] ;  /* 0x0000900001147983 */ /* 0x001ea80000300800 */
[----:B------:R-:W2:Y:S04]  /*28e10*/  LDL.LU R21, [R1+0x94] ;  /* 0x0000940001157983 */ /* 0x000ea80000300800 */
[----:B------:R-:W2:Y:S04]  /*28e20*/  LDL.LU R22, [R1+0x98] ;  /* 0x0000980001167983 */ /* 0x000ea80000300800 */
[----:B------:R-:W2:Y:S04]  /*28e30*/  LDL.LU R23, [R1+0x9c] ;  /* 0x00009c0001177983 */ /* 0x000ea80000300800 */
[----:B---3--:R-:W-:Y:S04]  /*28e40*/  LDSM.16.MT88.4 R4, [R3+0x14000] ;  /* 0x014000000304783b */ /* 0x008fe80000004200 */
[----:B----4-:R-:W0:Y:S04]  /*28e50*/  LDSM.16.MT88.4 R16, [R28+0x14000] ;  /* 0x014000001c10783b */ /* 0x010e280000004200 */
[----:B------:R-:W1:Y:S04]  /*28e60*/  LDSM.16.MT88.4 R12, [R28+0x14080] ;  /* 0x014080001c0c783b */ /* 0x000e680000004200 */
        /* <DEDUP_REMOVED lines=14> */
[----:B0-----:R-:W4:Y:S04]  /*28f50*/  LDL.LU R12, [R1+0x80] ;  /* 0x00008000010c7983 */ /* 0x001f280000300800 */
[----:B------:R-:W4:Y:S04]  /*28f60*/  LDL.LU R13, [R1+0x84] ;  /* 0x00008400010d7983 */ /* 0x000f280000300800 */
[----:B------:R-:W4:Y:S04]  /*28f70*/  LDL.LU R14, [R1+0x88] ;  /* 0x00008800010e7983 */ /* 0x000f280000300800 */
[----:B------:R-:W4:Y:S04]  /*28f80*/  LDL.LU R15, [R1+0x8c] ;  /* 0x00008c00010f7983 */ /* 0x000f280000300800 */
[----:B------:R-:W-:Y:S04]  /*28f90*/  STL [R1+0x1fb4], R28 ;  /* 0x001fb41c01007387 */ /* 0x000fe80000100800 */
[----:B------:R-:W-:Y:S04]  /*28fa0*/  STL.64 [R1+0x1fd8], R6 ;  /* 0x001fd80601007387 */ /* 0x000fe80000100a00 */
[----:B------:R0:W-:Y:S02]  /*28fb0*/  STL.64 [R1+0x1fd0], R4 ;  /* 0x001fd00401007387 */ /* 0x0001e40000100a00 */
[----:B0-----:R-:W-:-:S02]  /*28fc0*/  MOV R4, R2 ;  /* 0x0000000200047202 */ /* 0x001fc40000000f00 */
[----:B------:R-:W3:Y:S01]  /*28fd0*/  LDL.LU R2, [R1+0x2038] ;  /* 0x0020380001027983 */ /* 0x000ee20000300800 */
[----:B--2---:R-:W-:Y:S03]  /*28fe0*/  HMMA.16816.F32 R8, R8, R26, R20 ;  /* 0x0000001a0808723c */ /* 0x004fe60000001814 */
[----:B------:R-:W2:Y:S04]  /*28ff0*/  LDL.LU R5, [R1+0x24] ;  /* 0x0000240001057983 */ /* 0x000ea80000300800 */
[----:B------:R-:W2:Y:S04]  /*29000*/  LDL.LU.64 R22, [R1+0x2030] ;  /* 0x0020300001167983 */ /* 0x000ea80000300a00 */
[----:B------:R-:W2:Y:S04]  /*29010*/  LDL.LU.64 R20, [R1+0x2028] ;  /* 0x0020280001147983 */ /* 0x000ea80000300a00 */
[----:B------:R-:W-:Y:S08]  /*29020*/  STL [R1+0x1fa8], R3 ;  /* 0x001fa80301007387 */ /* 0x000ff00000100800 */
[----:B------:R-:W-:Y:S04]  /*29030*/  STL.64 [R1+0x60], R8 ;  /* 0x0000600801007387 */ /* 0x000fe80000100a00 */
[----:B------:R-:W-:Y:S04]  /*29040*/  STL.64 [R1+0x68], R10 ;  /* 0x0000680a01007387 */ /* 0x000fe80000100a00 */
[----:B---3--:R-:W0:Y:S04]  /*29050*/  LDSM.16.MT88.4 R8, [R2+0x14000] ;  /* 0x014000000208783b */ /* 0x008e280000004200 */
[----:B0-----:R0:W-:Y:S04]  /*29060*/  STL.64 [R1+0x30], R8 ;  /* 0x0000300801007387 */ /* 0x0011e80000100a00 */
[----:B------:R1:W-:Y:S04]  /*29070*/  STL.64 [R1+0x38], R10 ;  /* 0x0000380a01007387 */ /* 0x0003e80000100a00 */
[----:B0-----:R-:W2:Y:S01]  /*29080*/  LDL.LU.64 R8, [R1+0x2020] ;  /* 0x0020200001087983 */ /* 0x001ea20000300a00 */
[----:B------:R-:W-:-:S02]  /*29090*/  MOV R6, R25 ;  /* 0x0000001900067202 */ /* 0x000fc40000000f00 */
[----:B------:R-:W-:Y:S02]  /*290a0*/  MOV R7, R24 ;  /* 0x0000001800077202 */ /* 0x000fe40000000f00 */
[----:B------:R0:W3:Y:S01]  /*290b0*/  LDSM.16.MT88.4 R24, [R3+0x14080] ;  /* 0x014080000318783b */ /* 0x0000e20000004200 */
[-C--:B--2---:R-:W-:Y:S03]  /*290c0*/  HMMA.16816.F32 R20, R20, R8.reuse, R16 ;  /* 0x000000081414723c */ /* 0x084fe60000001810 */
[----:B------:R-:W2:Y:S04]  /*290d0*/  LDL.LU.64 R18, [R1+0x2018] ;  /* 0x0020180001127983 */ /* 0x000ea80000300a00 */
[----:B------:R-:W2:Y:S11]  /*290e0*/  LDL.LU.64 R16, [R1+0x2010] ;  /* 0x0020100001107983 */ /* 0x000eb60000300a00 */
[----:B------:R-:W-:Y:S05]  /*290f0*/  @!UPT UIADD3 URZ, URZ, URZ, URZ ;  /* 0x0000003f3f3ff290 */ /* 0x000fea000fffe03f */
[----:B------:R3:W-:Y:S01]  /*29100*/  STL [R1+0x90], R20 ;  /* 0x0000901401007387 */ /* 0x0007e20000100800 */
[----:B-1----:R-:W-:Y:S01]  /*29110*/  MOV R10, R22 ;  /* 0x00000016000a7202 */ /* 0x002fe20000000f00 */
[----:B0-----:R-:W-:Y:S01]  /*29120*/  IMAD.MOV.U32 R3, RZ, RZ, R21 ;  /* 0x000000ffff037224 */ /* 0x001fe200078e0015 */
[----:B------:R-:W-:Y:S02]  /*29130*/  MOV R11, R23 ;  /* 0x00000017000b7202 */ /* 0x000fe40000000f00 */
[----:B------:R-:W2:Y:S04]  /*29140*/  LDL.LU.64 R22, [R1+0x2008] ;  /* 0x0020080001167983 */ /* 0x000ea80000300a00 */
[----:B---3--:R-:W2:Y:S04]  /*29150*/  LDL.LU.64 R20, [R1+0x2000] ;  /* 0x0020000001147983 */ /* 0x008ea80000300a00 */
[----:B------:R-:W-:Y:S04]  /*29160*/  STL [R1+0x1fb8], R11 ;  /* 0x001fb80b01007387 */ /* 0x000fe80000100800 */
[----:B------:R-:W-:Y:S04]  /*29170*/  STL [R1+0x1fb0], R10 ;  /* 0x001fb00a01007387 */ /* 0x000fe80000100800 */
[----:B------:R-:W-:Y:S01]  /*29180*/  STL [R1+0x1fac], R3 ;  /* 0x001fac0301007387 */ /* 0x000fe20000100800 */
[-C--:B--2---:R-:W-:Y:S11]  /*29190*/  HMMA.16816.F32 R16, R20, R8.reuse, R16 ;  /* 0x000000081410723c */ /* 0x084ff60000001810 */
[----:B------:R-:W-:Y:S11]  /*291a0*/  @!UPT UIADD3 URZ, URZ, URZ, URZ ;  /* 0x0000003f3f3ff290 */ /* 0x000ff6000fffe03f */
[----:B------:R-:W-:Y:S02]  /*291b0*/  @!UPT UIADD3 URZ, URZ, URZ, URZ ;  /* 0x0000003f3f3ff290 */ /* 0x000fe4000fffe03f */
[----:B------:R-:W-:Y:S01]  /*291c0*/  MOV R21, R18 ;  /* 0x0000001200157202 */ /* 0x000fe20000000f00 */
[----:B------:R-:W-:Y:S01]  /*291d0*/  IMAD.MOV.U32 R22, RZ, RZ, R17 ;  /* 0x000000ffff167224 */ /* 0x000fe200078e0011 */
[----:B------:R-:W-:Y:S02]  /*291e0*/  MOV R20, R19 ;  /* 0x0000001300147202 */ /* 0x000fe40000000f00 */
[----:B------:R-:W-:Y:S01]  /*291f0*/  MOV R23, R16 ;  /* 0x0000001000177202 */ /* 0x000fe20000000f00 */
[----:B------:R-:W4:Y:S04]  /*29200*/  LDL.LU.64 R18, [R1+0x1ff8] ;  /* 0x001ff80001127983 */ /* 0x000f280000300a00 */
[----:B------:R-:W4:Y:S04]  /*29210*/  LDL.LU.64 R16, [R1+0x1ff0] ;  /* 0x001ff00001107983 */ /* 0x000f280000300a00 */
[----:B------:R0:W-:Y:S04]  /*29220*/  STL [R1+0x1fc8], R20 ;  /* 0x001fc81401007387 */ /* 0x0001e80000100800 */
[----:B------:R1:W-:Y:S04]  /*29230*/  STL [R1+0x1fc4], R21 ;  /* 0x001fc41501007387 */ /* 0x0003e80000100800 */
[----:B------:R2:W-:Y:S04]  /*29240*/  STL [R1+0x1fc0], R22 ;  /* 0x001fc01601007387 */ /* 0x0005e80000100800 */
[----:B------:R3:W-:Y:S04]  /*29250*/  STL [R1+0x1fbc], R23 ;  /* 0x001fbc1701007387 */ /* 0x0007e80000100800 */
[----:B0-----:R-:W4:Y:S04]  /*29260*/  LDL.LU R20, [R1+0x10] ;  /* 0x0000100001147983 */ /* 0x001f280000300800 */
[----:B-1----:R-:W4:Y:S04]  /*29270*/  LDL.LU R21, [R1+0x14] ;  /* 0x0000140001157983 */ /* 0x002f280000300800 */
[----:B--2---:R-:W2:Y:S04]  /*29280*/  LDL.LU R22, [R1+0x18] ;  /* 0x0000180001167983 */ /* 0x004ea80000300800 */
[----:B---3--:R-:W2:Y:S01]  /*29290*/  LDL.LU R23, [R1+0x1c] ;  /* 0x00001c0001177983 */ /* 0x008ea20000300800 */
[-C--:B----4-:R-:W-:Y:S03]  /*292a0*/  HMMA.16816.F32 R16, R16, R8.reuse, R12 ;  /* 0x000000081010723c */ /* 0x090fe6000000180c */
[----:B------:R-:W3:Y:S04]  /*292b0*/  LDL.LU.64 R14, [R1+0x1fe8] ;  /* 0x001fe800010e7983 */ /* 0x000ee80000300a00 */
[----:B------:R-:W3:Y:S11]  /*292c0*/  LDL.LU.64 R12, [R1+0x1fe0] ;  /* 0x001fe000010c7983 */ /* 0x000ef60000300a00 */
[----:B------:R-:W-:Y:S05]  /*292d0*/  @!UPT UIADD3 URZ, URZ, URZ, URZ ;  /* 0x0000003f3f3ff290 */ /* 0x000fea000fffe03f */
[----:B------:R0:W-:Y:S04]  /*292e0*/  STL.64 [R1+0xb0], R16 ;  /* 0x0000b01001007387 */ /* 0x0001e80000100a00 */
[----:B------:R1:W-:Y:S04]  /*292f0*/  STL.64 [R1+0xb8], R18 ;  /* 0x0000b81201007387 */ /* 0x0003e80000100a00 */
[----:B0-----:R-:W4:Y:S04]  /*29300*/  LDL.LU R16, [R1+0x50] ;  /* 0x0000500001107983 */ /* 0x001f280000300800 */
[----:B------:R-:W4:Y:S04]  /*29310*/  LDL.LU R17, [R1+0x54] ;  /* 0x0000540001117983 */ /* 0x000f280000300800 */
[----:B-1----:R-:W4:Y:S01]  /*29320*/  LDL.LU R18, [R1+0x58] ;  /* 0x0000580001127983 */ /* 0x002f220000300800 */
[----:B---3--:R-:W-:Y:S03]  /*29330*/  HMMA.16816.F32 R12, R12, R8, R4 ;  /* 0x000000080c0c723c */ /* 0x008fe60000001804 */
[----:B------:R-:W2:Y:S04]  /*29340*/  LDL.LU.64 R6, [R1+0x1fd8] ;  /* 0x001fd80001067983 */ /* 0x000ea80000300a00 */
[----:B------:R-:W2:Y:S01]  /*29350*/  LDL.LU.64 R4, [R1+0x1fd0] ;  /* 0x001fd00001047983 */ /* 0x000ea20000300a00 */
[----:B------:R-:W-:-:S07]  /*29360*/  MOV R19, R29 ;  /* 0x0000001d00137202 */ /* 0x000fce0000000f00 */
[-C--:B----4-:R-:W-:Y:S08]  /*29370*/  HMMA.16816.F32 R24, R24, R8.reuse, R16 ;  /* 0x000000081818723c */ /* 0x090ff00000001810 */
[----:B--2---:R-:W-:Y:S11]  /*29380*/  HMMA.16816.F32 R4, R4, R8, R20 ;  /* 0x000000080404723c */ /* 0x004ff60000001814 */
[----:B------:R-:W-:Y:S11]  /*29390*/  @!UPT UIADD3 URZ, URZ, URZ, URZ ;  /* 0x0000003f3f3ff290 */ /* 0x000ff6000fffe03f */
[----:B------:R-:W-:Y:S01]  /*293a0*/  @!UPT UIADD3 URZ, URZ, URZ, URZ ;  /* 0x0000003f3f3ff290 */ /* 0x000fe2000fffe03f */
[----:B------:R-:W-:Y:S04]  /*293b0*/  STL.64 [R1+0x80], R4 ;  /* 0x0000800401007387 */ /* 0x000fe80000100a00 */
[----:B------:R-:W-:Y:S04]  /*293c0*/  STL.64 [R1+0xa0], R12 ;  /* 0x0000a00c01007387 */ /* 0x000fe80000100a00 */
[----:B------:R-:W-:Y:S04]  /*293d0*/  STL.64 [R1+0xa8], R14 ;  /* 0x0000a80e01007387 */ /* 0x000fe80000100a00 */
[----:B------:R-:W0:Y:S01]  /*293e0*/  LDSM.16.MT88.4 R12, [R2+0x14080] ;  /* 0x01408000020c783b */ /* 0x000e220000004200 */
[----:B------:R-:W-:-:S03]  /*293f0*/  IMAD.MOV.U32 R29, RZ, RZ, R7 ;  /* 0x000000ffff1d7224 */ /* 0x000fc600078e0007 */
[----:B------:R1:W-:Y:S04]  /*29400*/  STL [R1+0x88], R6 ;  /* 0x0000880601007387 */ /* 0x0003e80000100800 */
[----:B------:R-:W2:Y:S04]  /*29410*/  LDL.LU R16, [R1+0x30] ;  /* 0x0000300001107983 */ /* 0x000ea80000300800 */
[----:B------:R-:W2:Y:S04]  /*29420*/  LDL.LU R17, [R1+0x34] ;  /* 0x0000340001117983 */ /* 0x000ea80000300800 */
[----:B------:R-:W2:Y:S04]  /*29430*/  LDL.LU R18, [R1+0x38] ;  /* 0x0000380001127983 */ /* 0x000ea80000300800 */
[----:B------:R-:W2:Y:S01]  /*29440*/  LDL.LU R19, [R1+0x3c] ;  /* 0x00003c0001137983 */ /* 0x000ea20000300800 */
[----:B0-----:R-:W-:Y:S01]  /*29450*/  MOV R7, R12 ;  /* 0x0000000c00077202 */ /* 0x001fe20000000f00 */
[----:B------:R-:W-:Y:S01]  /*29460*/  IMAD.MOV.U32 R4, RZ, RZ, R15 ;  /* 0x000000ffff047224 */ /* 0x000fe200078e000f */
[----:B-1----:R-:W-:-:S02]  /*29470*/  MOV R6, R13 ;  /* 0x0000000d00067202 */ /* 0x002fc40000000f00 */
[----:B------:R-:W-:Y:S02]  /*29480*/  MOV R5, R14 ;  /* 0x0000000e00057202 */ /* 0x000fe40000000f00 */
[----:B------:R-:W0:Y:S02]  /*29490*/  LDSM.16.MT88.4 R12, [R0+0x15000] ;  /* 0x01500000000c783b */ /* 0x000e240000004200 */
[----:B0-----:R-:W-:Y:S01]  /*294a0*/  MOV R11, R12 ;  /* 0x0000000c000b7202 */ /* 0x001fe20000000f00 */
[----:B------:R-:W-:Y:S01]  /*294b0*/  IMAD.MOV.U32 R3, RZ, RZ, R15 ;  /* 0x000000ffff037224 */ /* 0x000fe200078e000f */
[----:B------:R-:W-:Y:S02]  /*294c0*/  MOV R28, R13 ;  /* 0x0000000d001c7202 */ /* 0x000fe40000000f00 */
[----:B------:R-:W-:Y:S02]  /*294d0*/  MOV R10, R14 ;  /* 0x0000000e000a7202 */ /* 0x000fe40000000f00 */
[----:B------:R-:W0:Y:S02]  /*294e0*/  LDSM.16.MT88.4 R12, [R0+0x15080] ;  /* 0x01508000000c783b */ /* 0x000e240000004200 */
[----:B0-----:R-:W-:-:S02]  /*294f0*/  MOV R20, R12 ;  /* 0x0000000c00147202 */ /* 0x001fc40000000f00 */
        /* <DEDUP_REMOVED lines=21> */
[----:B0-----:R-:W-:Y:S01]  /*29650*/  MOV R26, R22 ;  /* 0x00000016001a7202 */ /* 0x001fe20000000f00 */
[----:B------:R-:W-:Y:S01]  /*29660*/  IMAD.MOV.U32 R27, RZ, RZ, R23 ;  /* 0x000000ffff1b7224 */ /* 0x000fe200078e0017 */
[----:B-1----:R-:W-:-:S02]  /*29670*/  MOV R24, R20 ;  /* 0x0000001400187202 */ /* 0x002fc40000000f00 */
[----:B------:R-:W3:Y:S01]  /*29680*/  LDL.LU R20, [R1+0x1fc8] ;  /* 0x001fc80001147983 */ /* 0x000ee20000300800 */
[----:B------:R-:W-:-:S03]  /*29690*/  MOV R25, R21 ;  /* 0x0000001500197202 */ /* 0x000fc60000000f00 */
[----:B------:R-:W4:Y:S04]  /*296a0*/  LDL.LU R21, [R1+0x1fc4] ;  /* 0x001fc40001157983 */ /* 0x000f280000300800 */
[----:B------:R-:W3:Y:S04]  /*296b0*/  LDL.LU R22, [R1+0x1fc0] ;  /* 0x001fc00001167983 */ /* 0x000ee80000300800 */
[----:B------:R-:W3:Y:S04]  /*296c0*/  LDL.LU R23, [R1+0x1fbc] ;  /* 0x001fbc0001177983 */ /* 0x000ee80000300800 */
[----:B------:R-:W-:Y:S04]  /*296d0*/  STL.64 [R1+0x1f68], R26 ;  /* 0x001f681a01007387 */ /* 0x000fe80000100a00 */
[----:B------:R0:W-:Y:S02]  /*296e0*/  STL.64 [R1+0x1f60], R24 ;  /* 0x001f601801007387 */ /* 0x0001e40000100a00 */
[----:B0-----:R-:W-:-:S02]  /*296f0*/  MOV R24, R11 ;  /* 0x0000000b00187202 */ /* 0x001fc40000000f00 */
[----:B------:R-:W3:Y:S01]  /*29700*/  LDL.LU R11, [R1+0x1fb8] ;  /* 0x001fb800010b7983 */ /* 0x000ee20000300800 */
[----:B------:R-:W-:-:S03]  /*29710*/  MOV R25, R28 ;  /* 0x0000001c00197202 */ /* 0x000fc60000000f00 */
[----:B------:R-:W3:Y:S01]  /*29720*/  LDL.LU R28, [R1+0x1fb4] ;  /* 0x001fb400011c7983 */ /* 0x000ee20000300800 */
[----:B------:R-:W-:Y:S01]  /*29730*/  MOV R26, R10 ;  /* 0x0000000a001a7202 */ /* 0x000fe20000000f00 */
[----:B------:R-:W-:Y:S02]  /*29740*/  IMAD.MOV.U32 R27, RZ, RZ, R3 ;  /* 0x000000ffff1b7224 */ /* 0x000fe400078e0003 */
[----:B------:R-:W4:Y:S04]  /*29750*/  LDL.LU R10, [R1+0x1fb0] ;  /* 0x001fb000010a7983 */ /* 0x000f280000300800 */
[----:B------:R-:W4:Y:S04]  /*29760*/  LDL.LU R3, [R1+0x1fac] ;  /* 0x001fac0001037983 */ /* 0x000f280000300800 */
[----:B------:R0:W-:Y:S04]  /*29770*/  STL.64 [R1+0x1f88], R26 ;  /* 0x001f881a01007387 */ /* 0x0001e80000100a00 */
[----:B------:R1:W-:Y:S01]  /*29780*/  STL.64 [R1+0x1f80], R24 ;  /* 0x001f801801007387 */ /* 0x0003e20000100a00 */
[----:B0-----:R-:W-:Y:S01]  /*29790*/  MOV R26, R5 ;  /* 0x00000005001a7202 */ /* 0x001fe20000000f00 */
[----:B------:R-:W-:Y:S01]  /*297a0*/  IMAD.MOV.U32 R27, RZ, RZ, R4 ;  /* 0x000000ffff1b7224 */ /* 0x000fe200078e0004 */
[----:B-1----:R-:W-:-:S02]  /*297b0*/  MOV R24, R7 ;  /* 0x0000000700187202 */ /* 0x002fc40000000f00 */
[----:B------:R-:W-:Y:S01]  /*297c0*/  MOV R25, R6 ;  /* 0x0000000600197202 */ /* 0x000fe20000000f00 */
[----:B--2---:R-:W-:Y:S01]  /*297d0*/  HMMA.16816.F32 R12, R16, R8, R12 ;  /* 0x00000008100c723c */ /* 0x004fe2000000180c */
[----:B---3--:R-:W0:Y:S04]  /*297e0*/  LDSM.16.MT88.4 R4, [R28+0x15000] ;  /* 0x015000001c04783b */ /* 0x008e280000004200 */
[----:B0-----:R4:W-:Y:S11]  /*297f0*/  STL.64 [R1+0x1f58], R6 ;  /* 0x001f580601007387 */ /* 0x0019f60000100a00 */
[----:B------:R-:W-:Y:S07]  /*29800*/  @!UPT UIADD3 URZ, URZ, URZ, URZ ;  /* 0x0000003f3f3ff290 */ /* 0x000fee000fffe03f */
[----:B------:R-:W-:Y:S04]  /*29810*/  STL.64 [R1+0xc0], R12 ;  /* 0x0000c00c01007387 */ /* 0x000fe80000100a00 */
[----:B------:R-:W-:Y:S04]  /*29820*/  STL.64 [R1+0xc8], R14 ;  /* 0x0000c80e01007387 */ /* 0x000fe80000100a00 */
[----:B------:R0:W-:Y:S01]  /*29830*/  STL.64 [R1+0x1f50], R4 ;  /* 0x001f500401007387 */ /* 0x0001e20000100a00 */
[----:B----4-:R-:W-:Y:S01]  /*29840*/  MOV R6, R21 ;  /* 0x0000001500067202 */ /* 0x010fe20000000f00 */
[----:B------:R-:W-:-:S02]  /*29850*/  IMAD.MOV.U32 R7, RZ, RZ, R20 ;  /* 0x000000ffff077224 */ /* 0x000fc400078e0014 */
[----:B------:R-:W-:Y:S04]  /*29860*/  LDSM.16.MT88.4 R12, [R28+0x15080] ;  /* 0x015080001c0c783b */ /* 0x000fe80000004200 */
[----:B------:R-:W-:Y:S01]  /*29870*/  STL.64 [R1+0x1f78], R6 ;  /* 0x001f780601007387 */ /* 0x000fe20000100a00 */
[----:B0-----:R-:W-:Y:S02]  /*29880*/  MOV R4, R23 ;  /* 0x0000001700047202 */ /* 0x001fe40000000f00 */
[----:B------:R-:W-:-:S05]  /*29890*/  MOV R5, R22 ;  /* 0x0000001600057202 */ /* 0x000fca0000000f00 */
[----:B------:R0:W-:Y:S04]  /*298a0*/  STL.64 [R1+0x1f70], R4 ;  /* 0x001f700401007387 */ /* 0x0001e80000100a00 */
[----:B0-----:R-:W2:Y:S01]  /*298b0*/  LDL.LU R4, [R1+0x90] ;  /* 0x0000900001047983 */ /* 0x001ea20000300800 */
[----:B------:R-:W-:Y:S02]  /*298c0*/  MOV R6, R10 ;  /* 0x0000000a00067202 */ /* 0x000fe40000000f00 */
[----:B------:R-:W-:Y:S02]  /*298d0*/  MOV R7, R11 ;  /* 0x0000000b00077202 */ /* 0x000fe40000000f00 */
        /* <DEDUP_REMOVED lines=10> */
[----:B------:R-:W2:Y:S04]  /*29980*/  LDL.LU R6, [R1+0x68] ;  /* 0x0000680001067983 */ /* 0x000ea80000300800 */
[----:B------:R-:W2:Y:S04]  /*29990*/  LDL.LU R7, [R1+0x6c] ;  /* 0x00006c0001077983 */ /* 0x000ea80000300800 */
[----:B------:R-:W-:Y:S01]  /*299a0*/  STL [R1+0x1f18], R3 ;  /* 0x001f180301007387 */ /* 0x000fe20000100800 */
[----:B--2---:R-:W-:Y:S03]  /*299b0*/  HMMA.16816.F32 R24, R24, R8, R4 ;  /* 0x000000081818723c */ /* 0x004fe60000001804 */
[----:B------:R-:W4:Y:S04]  /*299c0*/  LDL.LU.64 R6, [R1+0x1f98] ;  /* 0x001f980001067983 */ /* 0x000f280000300a00 */
[----:B------:R-:W4:Y:S11]  /*299d0*/  LDL.LU.64 R4, [R1+0x1f90] ;  /* 0x001f900001047983 */ /* 0x000f360000300a00 */
[----:B------:R-:W-:Y:S05]  /*299e0*/  @!UPT UIADD3 URZ, URZ, URZ, URZ ;  /* 0x0000003f3f3ff290 */ /* 0x000fea000fffe03f */
[----:B------:R-:W-:Y:S04]  /*299f0*/  STL.64 [R1+0x60], R24 ;  /* 0x0000601801007387 */ /* 0x000fe80000100a00 */
[----:B------:R0:W-:Y:S04]  /*29a00*/  STL.64 [R1+0x68], R26 ;  /* 0x0000681a01007387 */ /* 0x0001e80000100a00 */
[----:B0-----:R-:W4:Y:S04]  /*29a10*/  LDL.LU.64 R26, [R1+0x1f88] ;  /* 0x001f8800011a7983 */ /* 0x001f280000300a00 */
[----:B------:R-:W4:Y:S02]  /*29a20*/  LDL.LU.64 R24, [R1+0x1f80] ;  /* 0x001f800001187983 */ /* 0x000f240000300a00 */
[----:B----4-:R-:W-:Y:S02]  /*29a30*/  HMMA.16816.F32 R24, R24, R10, R4 ;  /* 0x0000000a1818723c */ /* 0x010fe40000001804 */
[----:B------:R-:W2:Y:S04]  /*29a40*/  LDL.LU.64 R6, [R1+0x1f78] ;  /* 0x001f780001067983 */ /* 0x000ea80000300a00 */
[----:B------:R-:W2:Y:S11]  /*29a50*/  LDL.LU.64 R4, [R1+0x1f70] ;  /* 0x001f700001047983 */ /* 0x000eb60000300a00 */
[----:B------:R-:W-:Y:S06]  /*29a60*/  @!UPT UIADD3 URZ, URZ, URZ, URZ ;  /* 0x0000003f3f3ff290 */ /* 0x000fec000fffe03f */
[----:B------:R-:W-:Y:S01]  /*29a70*/  STL.64 [R1+0x50], R24 ;  /* 0x0000501801007387 */ /* 0x000fe20000100a00 */
[----:B------:R-:W-:-:S03]  /*29a80*/  IMAD.MOV.U32 R3, RZ, RZ, R27 ;  /* 0x000000ffff037224 */ /* 0x000fc600078e001b */
[----:B------:R0:W-:Y:S04]  /*29a90*/  STL [R1+0x58], R26 ;  /* 0x0000581a01007387 */ /* 0x0001e80000100800 */
[----:B0-----:R-:W2:Y:S04]  /*29aa0*/  LDL.LU.64 R26, [R1+0x1f68] ;  /* 0x001f6800011a7983 */ /* 0x001ea80000300a00 */
[----:B------:R-:W2:Y:S04]  /*29ab0*/  LDL.LU.64 R24, [R1+0x1f60] ;  /* 0x001f600001187983 */ /* 0x000ea80000300a00 */
[----:B------:R-:W-:Y:S01]  /*29ac0*/  STL [R1+0x1f1c], R3 ;  /* 0x001f1c0301007387 */ /* 0x000fe20000100800 */
[----:B--2---:R-:W-:Y:S03]  /*29ad0*/  HMMA.16816.F32 R24, R24, R10, R4 ;  /* 0x0000000a1818723c */ /* 0x004fe60000001804 */
[----:B------:R-:W2:Y:S04]  /*29ae0*/  LDL.LU.64 R6, [R1+0x1f58] ;  /* 0x001f580001067983 */ /* 0x000ea80000300a00 */
[----:B------:R-:W2:Y:S11]  /*29af0*/  LDL.LU.64 R4, [R1+0x1f50] ;  /* 0x001f500001047983 */ /* 0x000eb60000300a00 */
[----:B------:R-:W-:Y:S05]  /*29b00*/  @!UPT UIADD3 URZ, URZ, URZ, URZ ;  /* 0x0000003f3f3ff290 */ /* 0x000fea000fffe03f */
[----:B------:R-:W-:Y:S04]  /*29b10*/  STL.64 [R1+0x30], R24 ;  /* 0x0000301801007387 */ /* 0x000fe80000100a00 */
[----:B------:R-:W-:Y:S04]  /*29b20*/  STL.64 [R1+0x38], R26 ;  /* 0x0000381a01007387 */ /* 0x000fe80000100a00 */
[----:B------:R-:W0:Y:S04]  /*29b30*/  LDSM.16.MT88.4 R24, [R2+0x15000] ;  /* 0x015000000218783b */ /* 0x000e280000004200 */
[----:B0-----:R-:W-:Y:S01]  /*29b40*/  STL.64 [R1+0x20], R24 ;  /* 0x0000201801007387 */ /* 0x001fe20000100a00 */
[----:B------:R-:W-:-:S03]  /*29b50*/  MOV R3, R27 ;  /* 0x0000001b00037202 */ /* 0x000fc60000000f00 */
[----:B------:R-:W-:Y:S04]  /*29b60*/  STL [R1+0x28], R26 ;  /* 0x0000281a01007387 */ /* 0x000fe80000100800 */
[----:B------:R-:W0:Y:S04]  /*29b70*/  LDSM.16.MT88.4 R24, [R2+0x15080] ;  /* 0x015080000218783b */ /* 0x000e280000004200 */
[----:B0-----:R-:W-:Y:S04]  /*29b80*/  STL.64 [R1+0x10], R24 ;  /* 0x0000101801007387 */ /* 0x001fe80000100a00 */
[----:B------:R0:W-:Y:S04]  /*29b90*/  STL.64 [R1+0x18], R26 ;  /* 0x0000181a01007387 */ /* 0x0001e80000100a00 */
        /* <DEDUP_REMOVED lines=9> */
[----:B0-----:R-:W3:Y:S01]  /*29c30*/  LDL R7, [R1+0x14b0] ;  /* 0x0014b00001077983 */ /* 0x001ee20000100800 */
[----:B--2---:R-:W-:Y:S03]  /*29c40*/  HMMA.16816.F32 R12, R12, R10, R24 ;  /* 0x0000000a0c0c723c */ /* 0x004fe60000001818 */
[----:B------:R-:W2:Y:S04]  /*29c50*/  LDL.LU.64 R26, [R1+0x1f28] ;  /* 0x001f2800011a7983 */ /* 0x000ea80000300a00 */
[----:B------:R-:W2:Y:S11]  /*29c60*/  LDL.LU.64 R24, [R1+0x1f20] ;  /* 0x001f200001187983 */ /* 0x000eb60000300a00 */
[----:B------:R-:W-:Y:S05]  /*29c70*/  @!UPT UIADD3 URZ, URZ, URZ, URZ ;  /* 0x0000003f3f3ff290 */ /* 0x000fea000fffe03f */
[----:B------:R0:W-:Y:S01]  /*29c80*/  STL [R1+0x8], R14 ;  /* 0x0000080e01007387 */ /* 0x0001e20000100800 */
[----:B------:R-:W-:Y:S02]  /*29c90*/  MOV R8, R12 ;  /* 0x0000000c00087202 */ /* 0x000fe40000000f00 */
[----:B------:R-:W-:Y:S01]  /*29ca0*/  MOV R9, R13 ;  /* 0x0000000d00097202 */ /* 0x000fe20000000f00 */
[----:B------:R-:W4:Y:S04]  /*29cb0*/  LDL.LU R12, [R1+0x80] ;  /* 0x00008000010c7983 */ /* 0x000f280000300800 */
[----:B------:R-:W4:Y:S04]  /*29cc0*/  LDL.LU R13, [R1+0x84] ;  /* 0x00008400010d7983 */ /* 0x000f280000300800 */
[----:B0-----:R-:W4:Y:S01]  /*29cd0*/  LDL.LU R14, [R1+0x88] ;  /* 0x00008800010e7983 */ /* 0x001f220000300800 */
[----:B------:R-:W-:Y:S01]  /*29ce0*/  IMAD.MOV.U32 R28, RZ, RZ, R15 ;  /* 0x000000ffff1c7224 */ /* 0x000fe200078e000f */
[----:B------:R-:W-:-:S02]  /*29cf0*/  MOV R15, R29 ;  /* 0x0000001d000f7202 */ /* 0x000fc40000000f00 */
[----:B---3--:R-:W-:Y:S05]  /*29d00*/  LDSM.16.M88.4 R4, [R7+0x20280] ;  /* 0x020280000704783b */ /* 0x008fea0000000200 */
[----:B----4-:R-:W-:Y:S11]  /*29d10*/  HMMA.16816.F32 R12, R16, R10, R12 ;  /* 0x0000000a100c723c */ /* 0x010ff6000000180c */
[----:B------:R-:W-:Y:S11]  /*29d20*/  @!UPT UIADD3 URZ, URZ, URZ, URZ ;  /* 0x0000003f3f3ff290 */ /* 0x000ff6000fffe03f */
[----:B------:R-:W-:Y:S01]  /*29d30*/  @!UPT UIADD3 URZ, URZ, URZ, URZ ;  /* 0x0000003f3f3ff290 */ /* 0x000fe2000fffe03f */
[----:B------:R-:W-:Y:S01]  /*29d40*/  STL [R1+0xb0], R12 ;  /* 0x0000b00c01007387 */ /* 0x000fe20000100800 */
[----:B------:R-:W-:-:S03]  /*29d50*/  MOV R29, R13 ;  /* 0x0000000d001d7202 */ /* 0x000fc60000000f00 */
[----:B------:R2:W-:Y:S02]  /*29d60*/  STL.64 [R1+0xb8], R14 ;  /* 0x0000b80e01007387 */ /* 0x0005e40000100a00 */
[----:B--2---:R-:W-:Y:S02]  /*29d70*/  HMMA.16816.F32 R12, R20, R10, R24 ;  /* 0x0000000a140c723c */ /* 0x004fe40000001818 */
[----:B------:R-:W-:Y:S04]  /*29d80*/  STL [R1+0x1eb8], R29 ;  /* 0x001eb81d01007387 */ /* 0x000fe80000100800 */
[----:B------:R-:W0:Y:S04]  /*29d90*/  S2R R19, SR_TID.X ;  /* 0x0000000000137919 */ /* 0x000e280000002100 */
[----:B------:R-:W1:Y:S04]  /*29da0*/  S2R R17, SR_TID.X ;  /* 0x0000000000117919 */ /* 0x000e680000002100 */
[----:B------:R-:W-:Y:S09]  /*29db0*/  LDSM.16.MT88.4 R24, [R0+0x16080] ;  /* 0x016080000018783b */ /* 0x000ff20000004200 */
[----:B------:R-:W-:Y:S01]  /*29dc0*/  STL.64 [R1+0xa0], R12 ;  /* 0x0000a00c01007387 */ /* 0x000fe20000100a00 */
[----:B------:R-:W-:-:S03]  /*29dd0*/  MOV R2, R15 ;  /* 0x0000000f00027202 */ /* 0x000fc60000000f00 */
[----:B------:R-:W-:Y:S04]  /*29de0*/  STL [R1+0xa8], R14 ;  /* 0x0000a80e01007387 */ /* 0x000fe80000100800 */
[----:B------:R-:W2:Y:S04]  /*29df0*/  LDSM.16.MT88.4 R12, [R0+0x16000] ;  /* 0x01600000000c783b */ /* 0x000ea80000004200 */
[----:B------:R-:W-:Y:S04]  /*29e00*/  STL [R1+0x1ec0], R2 ;  /* 0x001ec00201007387 */ /* 0x000fe80000100800 */
[----:B--2---:R-:W-:Y:S04]  /*29e10*/  STL.64 [R1+0x1ee8], R14 ;  /* 0x001ee80e01007387 */ /* 0x004fe80000100a00 */
[----:B------:R2:W-:Y:S04]  /*29e20*/  STL.64 [R1+0x1ee0], R12 ;  /* 0x001ee00c01007387 */ /* 0x0005e80000100a00 */
[----:B--2---:R-:W2:Y:S04]  /*29e30*/  LDL.LU R12, [R1+0x10] ;  /* 0x00001000010c7983 */ /* 0x004ea80000300800 */
[----:B------:R-:W2:Y:S04]  /*29e40*/  LDL.LU R13, [R1+0x14] ;  /* 0x00001400010d7983 */ /* 0x000ea80000300800 */
[----:B------:R-:W3:Y:S04]  /*29e50*/  LDL.LU R14, [R1+0x18] ;  /* 0x00001800010e7983 */ /* 0x000ee80000300800 */
[----:B------:R-:W3:Y:S04]  /*29e60*/  LDL.LU R15, [R1+0x1c] ;  /* 0x00001c00010f7983 */ /* 0x000ee80000300800 */
[----:B---3--:R3:W-:Y:S04]  /*29e70*/  STL.64 [R1+0x1f00], R14 ;  /* 0x001f000e01007387 */ /* 0x0087e80000100a00 */
[----:B--2---:R2:W-:Y:S01]  /*29e80*/  STL.64 [R1+0x1ef8], R12 ;  /* 0x001ef80c01007387 */ /* 0x0045e20000100a00 */
[----:B---3--:R-:W-:-:S03]  /*29e90*/  IMAD.MOV.U32 R15, RZ, RZ, R3 ;  /* 0x000000ffff0f7224 */ /* 0x008fc600078e0003 */
[----:B--2---:R-:W2:Y:S04]  /*29ea0*/  LDL.LU R12, [R1+0x20] ;  /* 0x00002000010c7983 */ /* 0x004ea80000300800 */
[----:B------:R-:W2:Y:S04]  /*29eb0*/  LDL.LU R13, [R1+0x24] ;  /* 0x00002400010d7983 */ /* 0x000ea80000300800 */
[----:B------:R-:W2:Y:S04]  /*29ec0*/  LDL.LU R14, [R1+0x28] ;  /* 0x00002800010e7983 */ /* 0x000ea80000300800 */
[----:B------:R-:W3:Y:S04]  /*29ed0*/  LDL.LU R3, [R1+0x1f1c] ;  /* 0x001f1c0001037983 */ /* 0x000ee80000300800 */
[----:B------:R-:W-:Y:S04]  /*29ee0*/  STL [R1+0x1e5c], R6 ;  /* 0x001e5c0601007387 */ /* 0x000fe80000100800 */
[----:B------:R-:W-:Y:S04]  /*29ef0*/  STL [R1+0x1e58], R7 ;  /* 0x001e580701007387 */ /* 0x000fe80000100800 */
[----:B------:R4:W-:Y:S04]  /*29f00*/  STL.64 [R1+0x1ef0], R4 ;  /* 0x001ef00401007387 */ /* 0x0009e80000100a00 */
[----:B----4-:R-:W4:Y:S04]  /*29f10*/  LDL.LU R4, [R1+0x60] ;  /* 0x0000600001047983 */ /* 0x010f280000300800 */
[----:B------:R-:W4:Y:S04]  /*29f20*/  LDL.LU R5, [R1+0x64] ;  /* 0x0000640001057983 */ /* 0x000f280000300800 */
[----:B------:R-:W2:Y:S04]  /*29f30*/  LDL.LU R6, [R1+0x68] ;  /* 0x0000680001067983 */ /* 0x000ea80000300800 */
[----:B------:R-:W2:Y:S01]  /*29f40*/  LDL.LU R7, [R1+0x6c] ;  /* 0x00006c0001077983 */ /* 0x000ea20000300800 */
[----:B0-----:R-:W-:-:S02]  /*29f50*/  LOP3.LUT R18, R19, 0x7, RZ, 0xc0, !PT ;  /* 0x0000000713127812 */ /* 0x001fc400078ec0ff */
[C---:B-1----:R-:W-:Y:S02]  /*29f60*/  LOP3.LUT R19, R17.reuse, 0x10, RZ, 0xc0, !PT ;  /* 0x0000001011137812 */ /* 0x042fe400078ec0ff */
[----:B------:R-:W-:Y:S01]  /*29f70*/  SHF.L.U32 R17, R17, 0x1, RZ ;  /* 0x0000000111117819 */ /* 0x000fe200000006ff */
[----:B------:R-:W-:Y:S01]  /*29f80*/  IMAD R18, R18, 0x110, RZ ;  /* 0x0000011012127824 */ /* 0x000fe200078e02ff */
[----:B------:R-:W-:-:S04]  /*29f90*/  SHF.L.U32 R19, R19, 0x7, RZ ;  /* 0x0000000713137819 */ /* 0x000fc800000006ff */
[----:B------:R-:W-:-:S04]  /*29fa0*/  LOP3.LUT R29, R18, 0x10, R17, 0x78, !PT ;  /* 0x00000010121d7812 */ /* 0x000fc800078e7811 */
[----:B------:R-:W-:-:S04]  /*29fb0*/  LOP3.LUT R29, R29, R19, RZ, 0xfc, !PT ;  /* 0x000000131d1d7212 */ /* 0x000fc800078efcff */
[----:B------:R-:W-:-:S05]  /*29fc0*/  LOP3.LUT R29, R29, 0x20, RZ, 0x3c, !PT ;  /* 0x000000201d1d7812 */ /* 0x000fca00078e3cff */
[----:B------:R-:W0:Y:S04]  /*29fd0*/  LDSM.16.MT88.4 R16, [R29+0x16000] ;  /* 0x016000001d10783b */ /* 0x000e280000004200 */
[----:B------:R-:W-:Y:S04]  /*29fe0*/  LDSM.16.MT88.4 R20, [R29+0x16080] ;  /* 0x016080001d14783b */ /* 0x000fe80000004200 */
[----:B--2---:R-:W-:Y:S04]  /*29ff0*/  STL.64 [R1+0x1f10], R6 ;  /* 0x001f100601007387 */ /* 0x004fe80000100a00 */
[----:B----4-:R1:W-:Y:S04]  /*2a000*/  STL.64 [R1+0x1f08], R4 ;  /* 0x001f080401007387 */ /* 0x0103e80000100a00 */
[----:B-1----:R-:W2:Y:S04]  /*2a010*/  LDL.LU R4, [R1+0xc0] ;  /* 0x0000c00001047983 */ /* 0x002ea80000300800 */
[----:B------:R-:W2:Y:S04]  /*2a020*/  LDL.LU R5, [R1+0xc4] ;  /* 0x0000c40001057983 */ /* 0x000ea80000300800 */
[----:B------:R-:W2:Y:S04]  /*2a030*/  LDL.LU R6, [R1+0xc8] ;  /* 0x0000c80001067983 */ /* 0x000ea80000300800 */
[----:B------:R-:W2:Y:S04]  /*2a040*/  LDL.LU R7, [R1+0xcc] ;  /* 0x0000cc0001077983 */ /* 0x000ea80000300800 */
[----:B------:R3:W-:Y:S04]  /*2a050*/  STL.64 [R1+0x1ed8], R26 ;  /* 0x001ed81a01007387 */ /* 0x0007e80000100a00 */
[----:B------:R1:W-:Y:S01]  /*2a060*/  STL.64 [R1+0x1ed0], R24 ;  /* 0x001ed01801007387 */ /* 0x0003e20000100a00 */
[----:B---3--:R-:W-:-:S03]  /*2a070*/  MOV R27, R3 ;  /* 0x00000003001b7202 */ /* 0x008fc60000000f00 */
[----:B-1----:R-:W3:Y:S04]  /*2a080*/  LDL.LU R24, [R1+0x50] ;  /* 0x0000500001187983 */ /* 0x002ee80000300800 */
[----:B------:R-:W3:Y:S04]  /*2a090*/  LDL.LU R25, [R1+0x54] ;  /* 0x0000540001197983 */ /* 0x000ee80000300800 */
[----:B------:R-:W3:Y:S04]  /*2a0a0*/  LDL.LU R26, [R1+0x58] ;  /* 0x00005800011a7983 */ /* 0x000ee80000300800 */
[----:B------:R-:W4:Y:S04]  /*2a0b0*/  LDL.LU R3, [R1+0x1f18] ;  /* 0x001f180001037983 */ /* 0x000f280000300800 */
[----:B------:R-:W-:Y:S04]  /*2a0c0*/  STL [R1+0x1eb4], R0 ;  /* 0x001eb40001007387 */ /* 0x000fe80000100800 */
[----:B0-----:R-:W-:Y:S04]  /*2a0d0*/  STL [R1+0x1ecc], R17 ;  /* 0x001ecc1101007387 */ /* 0x001fe80000100800 */
        /* <DEDUP_REMOVED lines=11> */
[----:B------:R-:W3:Y:S11]  /*2a190*/  LDL.LU.64 R4, [R1+0x1ef0] ;  /* 0x001ef00001047983 */ /* 0x000ef60000300a00 */
[----:B------:R-:W-:Y:S10]  /*2a1a0*/  @!UPT UIADD3 URZ, URZ, URZ, URZ ;  /* 0x0000003f3f3ff290 */ /* 0x000ff4000fffe03f */
[----:B------:R-:W-:Y:S01]  /*2a1b0*/  STL.64 [R1+0x90], R12 ;  /* 0x0000900c01007387 */ /* 0x000fe20000100a00 */
[----:B------:R-:W-:Y:S01]  /*2a1c0*/  IMAD.MOV.U32 R6, RZ, RZ, R14 ;  /* 0x000000ffff067224 */ /* 0x000fe200078e000e */
[----:B------:R-:W-:Y:S02]  /*2a1d0*/  MOV R7, R15 ;  /* 0x0000000f00077202 */ /* 0x000fe40000000f00 */
[----:B----4-:R-:W0:Y:S01]  /*2a1e0*/  LDSM.16.MT88.4 R12, [R3+0x16000] ;  /* 0x01600000030c783b */ /* 0x010e220000004200 */
[----:B------:R-:W-:-:S03]  /*2a1f0*/  MOV R11, R28 ;  /* 0x0000001c000b7202 */ /* 0x000fc60000000f00 */
[----:B------:R-:W2:Y:S01]  /*2a200*/  LDL.LU R10, [R1+0x8] ;  /* 0x00000800010a7983 */ /* 0x000ea20000300800 */
[----:B0-----:R-:W-:-:S03]  /*2a210*/  IMAD.MOV.U32 R0, RZ, RZ, R14 ;  /* 0x000000ffff007224 */ /* 0x001fc600078e000e */
[----:B------:R0:W-:Y:S01]  /*2a220*/  STL [R1+0x14], R13 ;  /* 0x0000140d01007387 */ /* 0x0001e20000100800 */
[----:B------:R-:W-:Y:S02]  /*2a230*/  MOV R28, R15 ;  /* 0x0000000f001c7202 */ /* 0x000fe40000000f00 */
[----:B------:R-:W-:Y:S01]  /*2a240*/  MOV R29, R12 ;  /* 0x0000000c001d7202 */ /* 0x000fe20000000f00 */
[----:B------:R-:W3:Y:S04]  /*2a250*/  LDL.LU.64 R14, [R1+0x1ee8] ;  /* 0x001ee800010e7983 */ /* 0x000ee80000300a00 */
[----:B0-----:R-:W3:Y:S02]  /*2a260*/  LDL.LU.64 R12, [R1+0x1ee0] ;  /* 0x001ee000010c7983 */ /* 0x001ee40000300a00 */
[----:B---3--:R-:W-:Y:S02]  /*2a270*/  HMMA.16816.F32 R12, R12, R4, R24 ;  /* 0x000000040c0c723c */ /* 0x008fe40000001818 */
[----:B------:R-:W3:Y:S04]  /*2a280*/  LDL.LU.64 R26, [R1+0x1ed8] ;  /* 0x001ed800011a7983 */ /* 0x000ee80000300a00 */
[----:B------:R-:W3:Y:S11]  /*2a290*/  LDL.LU.64 R24, [R1+0x1ed0] ;  /* 0x001ed00001187983 */ /* 0x000ef60000300a00 */
[----:B------:R-:W-:Y:S07]  /*2a2a0*/  @!UPT UIADD3 URZ, URZ, URZ, URZ ;  /* 0x0000003f3f3ff290 */ /* 0x000fee000fffe03f */
[----:B------:R-:W-:Y:S01]  /*2a2b0*/  MOV R17, R12 ;  /* 0x0000000c00117202 */ /* 0x000fe20000000f00 */
[----:B------:R-:W-:Y:S01]  /*2a2c0*/  IMAD.MOV.U32 R19, RZ, RZ, R14 ;  /* 0x000000ffff137224 */ /* 0x000fe200078e000e */
[----:B------:R-:W-:Y:S01]  /*2a2d0*/  MOV R18, R13 ;  /* 0x0000000d00127202 */ /* 0x000fe20000000f00 */
[----:B------:R-:W3:Y:S01]  /*2a2e0*/  LDL.LU R12, [R1+0x30] ;  /* 0x00003000010c7983 */ /* 0x000ee20000300800 */
[----:B------:R-:W-:-:S03]  /*2a2f0*/  MOV R2, R15 ;  /* 0x0000000f00027202 */ /* 0x000fc60000000f00 */
[----:B------:R-:W3:Y:S04]  /*2a300*/  LDL.LU R13, [R1+0x34] ;  /* 0x00003400010d7983 */ /* 0x000ee80000300800 */
[----:B------:R-:W3:Y:S04]  /*2a310*/  LDL.LU R14, [R1+0x38] ;  /* 0x00003800010e7983 */ /* 0x000ee80000300800 */
[----:B------:R-:W3:Y:S02]  /*2a320*/  LDL.LU R15, [R1+0x3c] ;  /* 0x00003c00010f7983 */ /* 0x000ee40000300800 */
[----:B---3--:R-:W-:Y:S02]  /*2a330*/  HMMA.16816.F32 R12, R24, R4, R12 ;  /* 0x00000004180c723c */ /* 0x008fe4000000180c */
[----:B------:R-:W3:Y:S04]  /*2a340*/  LDL.LU R24, [R1+0x40] ;  /* 0x0000400001187983 */ /* 0x000ee80000300800 */
[----:B------:R-:W3:Y:S04]  /*2a350*/  LDL.LU R25, [R1+0x44] ;  /* 0x0000440001197983 */ /* 0x000ee80000300800 */
[----:B------:R-:W3:Y:S04]  /*2a360*/  LDL.LU R26, [R1+0x48] ;  /* 0x00004800011a7983 */ /* 0x000ee80000300800 */
[----:B------:R-:W3:Y:S09]  /*2a370*/  LDL.LU R27, [R1+0x4c] ;  /* 0x00004c00011b7983 */ /* 0x000ef20000300800 */
[----:B------:R0:W-:Y:S04]  /*2a380*/  STL.64 [R1+0x1e50], R14 ;  /* 0x001e500e01007387 */ /* 0x0001e80000100a00 */
[----:B------:R1:W-:Y:S01]  /*2a390*/  STL.64 [R1+0x1e48], R12 ;  /* 0x001e480c01007387 */ /* 0x0003e20000100a00 */
[----:B0-----:R-:W-:Y:S01]  /*2a3a0*/  IMAD.MOV.U32 R14, RZ, RZ, R19 ;  /* 0x000000ffff0e7224 */ /* 0x001fe200078e0013 */
[----:B------:R-:W-:-:S02]  /*2a3b0*/  MOV R15, R2 ;  /* 0x00000002000f7202 */ /* 0x000fc40000000f00 */
[----:B-1----:R-:W-:Y:S02]  /*2a3c0*/  MOV R12, R17 ;  /* 0x00000011000c7202 */ /* 0x002fe40000000f00 */
[----:B------:R-:W3:Y:S01]  /*2a3d0*/  LDL.LU R17, [R1+0x1ecc] ;  /* 0x001ecc0001117983 */ /* 0x000ee20000300800 */
[----:B------:R-:W-:-:S03]  /*2a3e0*/  MOV R13, R18 ;  /* 0x00000012000d7202 */ /* 0x000fc60000000f00 */
[----:B------:R-:W3:Y:S04]  /*2a3f0*/  LDL.LU R18, [R1+0x1ec8] ;  /* 0x001ec80001127983 */ /* 0x000ee80000300800 */
[----:B------:R-:W3:Y:S04]  /*2a400*/  LDL.LU R19, [R1+0x1ec4] ;  /* 0x001ec40001137983 */ /* 0x000ee80000300800 */
[----:B------:R-:W4:Y:S04]  /*2a410*/  LDL.LU R2, [R1+0x1ec0] ;  /* 0x001ec00001027983 */ /* 0x000f280000300800 */
[----:B------:R-:W-:Y:S04]  /*2a420*/  STL.64 [R1+0x1e68], R14 ;  /* 0x001e680e01007387 */ /* 0x000fe80000100a00 */
[----:B------:R0:W-:Y:S04]  /*2a430*/  STL.64 [R1+0x1e60], R12 ;  /* 0x001e600c01007387 */ /* 0x0001e80000100a00 */
[----:B0-----:R-:W2:Y:S04]  /*2a440*/  LDL.LU R12, [R1+0x20] ;  /* 0x00002000010c7983 */ /* 0x001ea80000300800 */
[----:B------:R-:W2:Y:S04]  /*2a450*/  LDL.LU R13, [R1+0x24] ;  /* 0x00002400010d7983 */ /* 0x000ea80000300800 */
[----:B------:R-:W2:Y:S04]  /*2a460*/  LDL.LU R14, [R1+0x28] ;  /* 0x00002800010e7983 */ /* 0x000ea80000300800 */
[----:B------:R-:W2:Y:S04]  /*2a470*/  LDL.LU R15, [R1+0x2c] ;  /* 0x00002c00010f7983 */ /* 0x000ea80000300800 */
[----:B--2---:R-:W-:Y:S04]  /*2a480*/  STL.64 [R1+0x1e78], R14 ;  /* 0x001e780e01007387 */ /* 0x004fe80000100a00 */
[----:B------:R0:W-:Y:S04]  /*2a490*/  STL.64 [R1+0x1e70], R12 ;  /* 0x001e700c01007387 */ /* 0x0001e80000100a00 */
[----:B0-----:R-:W2:Y:S04]  /*2a4a0*/  LDL.LU R12, [R1+0xa0] ;  /* 0x0000a000010c7983 */ /* 0x001ea80000300800 */
[----:B------:R-:W2:Y:S04]  /*2a4b0*/  LDL.LU R13, [R1+0xa4] ;  /* 0x0000a400010d7983 */ /* 0x000ea80000300800 */
[----:B------:R-:W2:Y:S01]  /*2a4c0*/  LDL.LU R14, [R1+0xa8] ;  /* 0x0000a800010e7983 */ /* 0x000ea20000300800 */
[----:B----4-:R-:W-:-:S03]  /*2a4d0*/  MOV R15, R2 ;  /* 0x00000002000f7202 */ /* 0x010fc60000000f00 */
[----:B------:R-:W4:Y:S01]  /*2a4e0*/  LDL.LU R2, [R1+0x1ebc] ;  /* 0x001ebc0001027983 */ /* 0x000f220000300800 */
[-C--:B---3--:R-:W-:Y:S03]  /*2a4f0*/  HMMA.16816.F32 R16, R16, R4.reuse, R24 ;  /* 0x000000041010723c */ /* 0x088fe60000001818 */
[----:B--2---:R-:W-:Y:S04]  /*2a500*/  STL.64 [R1+0x1e88], R14 ;  /* 0x001e880e01007387 */ /* 0x004fe80000100a00 */
[----:B------:R0:W-:Y:S02]  /*2a510*/  STL.64 [R1+0x1e80], R12 ;  /* 0x001e800c01007387 */ /* 0x0001e40000100a00 */
[----:B0-----:R-:W-:Y:S02]  /*2a520*/  HMMA.16816.F32 R12, R20, R4, R8 ;  /* 0x00000004140c723c */ /* 0x001fe40000001808 */
[----:B------:R-:W0:Y:S11]  /*2a530*/  LDSM.16.MT88.4 R8, [R3+0x16080] ;  /* 0x016080000308783b */ /* 0x000e360000004200 */
[----:B------:R-:W-:Y:S01]  /*2a540*/  @!UPT UIADD3 URZ, URZ, URZ, URZ ;  /* 0x0000003f3f3ff290 */ /* 0x000fe2000fffe03f */
[----:B------:R-:W-:Y:S04]  /*2a550*/  STL.64 [R1+0x80], R16 ;  /* 0x0000801001007387 */ /* 0x000fe80000100a00 */
[----:B------:R-:W-:Y:S04]  /*2a560*/  STL.64 [R1+0x88], R18 ;  /* 0x0000881201007387 */ /* 0x000fe80000100a00 */
[----:B----4-:R-:W1:Y:S04]  /*2a570*/  LDSM.16.MT88.4 R20, [R2+0x16000] ;  /* 0x016000000214783b */ /* 0x010e680000004200 */
[----:B------:R-:W-:Y:S04]  /*2a580*/  LDSM.16.MT88.4 R16, [R2+0x16080] ;  /* 0x016080000210783b */ /* 0x000fe80000004200 */
[----:B0-----:R-:W-:Y:S04]  /*2a590*/  STL.64 [R1+0x1e98], R10 ;  /* 0x001e980a01007387 */ /* 0x001fe80000100a00 */
[----:B------:R-:W-:Y:S04]  /*2a5a0*/  STL.64 [R1+0x70], R12 ;  /* 0x0000700c01007387 */ /* 0x000fe80000100a00 */
[----:B------:R-:W-:Y:S04]  /*2a5b0*/  STL.64 [R1+0x78], R14 ;  /* 0x0000780e01007387 */ /* 0x000fe80000100a00 */
[----:B------:R0:W-:Y:S02]  /*2a5c0*/  STL.64 [R1+0x1e90], R8 ;  /* 0x001e900801007387 */ /* 0x0001e40000100a00 */
[----:B0-----:R-:W-:-:S02]  /*2a5d0*/  MOV R8, R29 ;  /* 0x0000001d00087202 */ /* 0x001fc40000000f00 */
[----:B------:R-:W2:Y:S01]  /*2a5e0*/  LDL.LU R29, [R1+0x1eb8] ;  /* 0x001eb800011d7983 */ /* 0x000ea20000300800 */
[----:B------:R-:W-:Y:S01]  /*2a5f0*/  IMAD.MOV.U32 R10, RZ, RZ, R0 ;  /* 0x000000ffff0a7224 */ /* 0x000fe200078e0000 */
[----:B------:R-:W-:Y:S02]  /*2a600*/  MOV R11, R28 ;  /* 0x0000001c000b7202 */ /* 0x000fe40000000f00 */
[----:B------:R-:W3:Y:S04]  /*2a610*/  LDL.LU R9, [R1+0x14] ;  /* 0x0000140001097983 */ /* 0x000ee80000300800 */
[----:B------:R-:W4:Y:S04]  /*2a620*/  LDL.LU R0, [R1+0x1eb4] ;  /* 0x001eb40001007983 */ /* 0x000f280000300800 */
[----:B------:R-:W3:Y:S04]  /*2a630*/  LDL.LU R28, [R1+0x1eb0] ;  /* 0x001eb000011c7983 */ /* 0x000ee80000300800 */
[----:B-1----:R-:W-:Y:S04]  /*2a640*/  STL.64 [R1+0x1ea8], R22 ;  /* 0x001ea81601007387 */ /* 0x002fe80000100a00 */
[----:B------:R0:W-:Y:S04]  /*2a650*/  STL.64 [R1+0x1ea0], R20 ;  /* 0x001ea01401007387 */ /* 0x0001e80000100a00 */
[----:B0-----:R-:W3:Y:S04]  /*2a660*/  LDL.LU R20, [R1+0xb0] ;  /* 0x0000b00001147983 */ /* 0x001ee80000300800 */
[----:B------:R-:W3:Y:S04]  /*2a670*/  LDL.LU R22, [R1+0xb8] ;  /* 0x0000b80001167983 */ /* 0x000ee80000300800 */
[----:B------:R-:W3:Y:S04]  /*2a680*/  LDL.LU R23, [R1+0xbc] ;  /* 0x0000bc0001177983 */ /* 0x000ee80000300800 */
[----:B------:R-:W-:Y:S01]  /*2a690*/  STL [R1+0x1e40], R2 ;  /* 0x001e400201007387 */ /* 0x000fe20000100800 */
[----:B--2---:R-:W-:-:S03]  /*2a6a0*/  MOV R21, R29 ;  /* 0x0000001d00157202 */ /* 0x004fc60000000f00 */
[----:B------:R-:W0:Y:S04]  /*2a6b0*/  S2R R29, SR_TID.X ;  /* 0x00000000001d7919 */ /* 0x000e280000002100 */
[----:B----4-:R-:W1:Y:S01]  /*2a6c0*/  LDSM.16.MT88.4 R24, [R0+0x17000] ;  /* 0x017000000018783b */ /* 0x010e620000004200 */
[C---:B---3--:R-:W-:Y:S01]  /*2a6d0*/  IMAD.SHL.U32 R13, R28.reuse, 0x2, RZ ;  /* 0x000000021c0d7824 */ /* 0x048fe200078e00ff */
[----:B------:R-:W-:Y:S02]  /*2a6e0*/  LOP3.LUT R14, R28, 0x10, RZ, 0xc0, !PT ;  /* 0x000000101c0e7812 */ /* 0x000fe400078ec0ff */
[----:B0-----:R-:W-:-:S05]  /*2a6f0*/  LOP3.LUT R29, R29, 0x7, RZ, 0xc0, !PT ;  /* 0x000000071d1d7812 */ /* 0x001fca00078ec0ff */
[----:B------:R-:W-:Y:S01]  /*2a700*/  IMAD R15, R29, 0x110, RZ ;  /* 0x000001101d0f7824 */ /* 0x000fe200078e02ff */
[----:B------:R-:W-:-:S04]  /*2a710*/  SHF.L.U32 R14, R14, 0x7, RZ ;  /* 0x000000070e0e7819 */ /* 0x000fc800000006ff */
[----:B------:R-:W-:-:S04]  /*2a720*/  LOP3.LUT R15, R15, 0x10, R13, 0x78, !PT ;  /* 0x000000100f0f7812 */ /* 0x000fc800078e780d */
[----:B------:R-:W-:-:S04]  /*2a730*/  LOP3.LUT R15, R15, R14, RZ, 0xfc, !PT ;  /* 0x0000000e0f0f7212 */ /* 0x000fc800078efcff */
[----:B------:R-:W-:-:S06]  /*2a740*/  LOP3.LUT R15, R15, 0x20, RZ, 0x3c, !PT ;  /* 0x000000200f0f7812 */ /* 0x000fcc00078e3cff */
[----:B------:R-:W0:Y:S01]  /*2a750*/  LDSM.16.MT88.4 R12, [R15+0x17000] ;  /* 0x017000000f0c783b */ /* 0x000e220000004200 */
[----:B------:R-:W-:Y:S03]  /*2a760*/  HMMA.16816.F32 R8, R8, R4, R20 ;  /* 0x000000040808723c */ /* 0x000fe60000001814 */
[----:B-1----:R-:W-:Y:S04]  /*2a770*/  STL [R1+0x4], R25 ;  /* 0x0000041901007387 */ /* 0x002fe80000100800 */
[----:B------:R-:W-:Y:S04]  /*2a780*/  STL [R1+0x8], R26 ;  /* 0x0000081a01007387 */ /* 0x000fe80000100800 */
[----:B------:R-:W-:Y:S04]  /*2a790*/  STL [R1+0x1e44], R0 ;  /* 0x001e440001007387 */ /* 0x000fe80000100800 */
[----:B------:R-:W2:Y:S04]  /*2a7a0*/  LDL.LU.64 R22, [R1+0x1ea8] ;  /* 0x001ea80001167983 */ /* 0x000ea80000300a00 */
[----:B------:R-:W2:Y:S01]  /*2a7b0*/  LDL.LU.64 R20, [R1+0x1ea0] ;  /* 0x001ea00001147983 */ /* 0x000ea20000300a00 */
[----:B------:R-:W-:-:S03]  /*2a7c0*/  MOV R29, R24 ;  /* 0x00000018001d7202 */ /* 0x000fc60000000f00 */
[----:B------:R-:W-:Y:S01]  /*2a7d0*/  STL.64 [R1+0x50], R8 ;  /* 0x0000500801007387 */ /* 0x000fe20000100a00 */
[----:B------:R-:W-:-:S03]  /*2a7e0*/  MOV R2, R11 ;  /* 0x0000000b00027202 */ /* 0x000fc60000000f00 */
[----:B------:R1:W-:Y:S01]  /*2a7f0*/  STL [R1+0x58], R10 ;  /* 0x0000580a01007387 */ /* 0x0003e20000100800 */
[----:B------:R-:W-:-:S03]  /*2a800*/  MOV R28, R27 ;  /* 0x0000001b001c7202 */ /* 0x000fc60000000f00 */
[----:B------:R0:W3:Y:S04]  /*2a810*/  LDSM.16.MT88.4 R24, [R0+0x17080] ;  /* 0x017080000018783b */ /* 0x0000e80000004200 */
[----:B-1----:R-:W4:Y:S01]  /*2a820*/  LDL.LU.64 R10, [R1+0x1e98] ;  /* 0x001e9800010a7983 */ /* 0x002f220000300a00 */
[----:B0-----:R-:W-:-:S03]  /*2a830*/  IMAD.MOV.U32 R0, RZ, RZ, R15 ;  /* 0x000000ffff007224 */ /* 0x001fc600078e000f */
[----:B------:R-:W4:Y:S04]  /*2a840*/  LDL.LU.64 R8, [R1+0x1e90] ;  /* 0x001e900001087983 */ /* 0x000f280000300a00 */
[----:B------:R-:W-:Y:S04]  /*2a850*/  STL.64 [R1+0x30], R12 ;  /* 0x0000300c01007387 */ /* 0x000fe80000100a00 */
[----:B------:R0:W-:Y:S04]  /*2a860*/  STL [R1+0x38], R14 ;  /* 0x0000380e01007387 */ /* 0x0001e80000100800 */
[----:B0-----:R-:W4:Y:S04]  /*2a870*/  LDL.LU.64 R14, [R1+0x1e88] ;  /* 0x001e8800010e7983 */ /* 0x001f280000300a00 */
[----:B------:R-:W4:Y:S02]  /*2a880*/  LDL.LU.64 R12, [R1+0x1e80] ;  /* 0x001e8000010c7983 */ /* 0x000f240000300a00 */
[----:B----4-:R-:W-:Y:S11]  /*2a890*/  HMMA.16816.F32 R12, R8, R4, R12 ;  /* 0x00000004080c723c */ /* 0x010ff6000000180c */
[----:B------:R-:W-:Y:S11]  /*2a8a0*/  @!UPT UIADD3 URZ, URZ, URZ, URZ ;  /* 0x0000003f3f3ff290 */ /* 0x000ff6000fffe03f */
[----:B------:R-:W-:Y:S02]  /*2a8b0*/  @!UPT UIADD3 URZ, URZ, URZ, URZ ;  /* 0x0000003f3f3ff290 */ /* 0x000fe4000fffe03f */
[----:B------:R-:W-:Y:S01]  /*2a8c0*/  MOV R10, R14 ;  /* 0x0000000e000a7202 */ /* 0x000fe20000000f00 */
[----:B------:R-:W-:Y:S01]  /*2a8d0*/  IMAD.MOV.U32 R8, RZ, RZ, R15 ;  /* 0x000000ffff087224 */ /* 0x000fe200078e000f */
[----:B------:R-:W-:Y:S01]  /*2a8e0*/  MOV R9, R12 ;  /* 0x0000000c00097202 */ /* 0x000fe20000000f00 */
[----:B------:R-:W2:Y:S01]  /*2a8f0*/  LDL.LU.64 R14, [R1+0x1e78] ;  /* 0x001e7800010e7983 */ /* 0x000ea20000300a00 */
[----:B------:R-:W-:-:S03]  /*2a900*/  MOV R11, R13 ;  /* 0x0000000d000b7202 */ /* 0x000fc60000000f00 */
[----:B------:R-:W2:Y:S02]  /*2a910*/  LDL.LU.64 R12, [R1+0x1e70] ;  /* 0x001e7000010c7983 */ /* 0x000ea40000300a00 */
[----:B--2---:R-:W-:Y:S02]  /*2a920*/  HMMA.16816.F32 R20, R20, R4, R12 ;  /* 0x000000041414723c */ /* 0x004fe4000000180c */
[----:B------:R-:W2:Y:S04]  /*2a930*/  LDL.LU.64 R14, [R1+0x1e68] ;  /* 0x001e6800010e7983 */ /* 0x000ea80000300a00 */
[----:B------:R-:W2:Y:S11]  /*2a940*/  LDL.LU.64 R12, [R1+0x1e60] ;  /* 0x001e6000010c7983 */ /* 0x000eb60000300a00 */
[----:B------:R-:W-:Y:S06]  /*2a950*/  @!UPT UIADD3 URZ, URZ, URZ, URZ ;  /* 0x0000003f3f3ff290 */ /* 0x000fec000fffe03f */
[----:B------:R0:W-:Y:S04]  /*2a960*/  STL.64 [R1+0x20], R20 ;  /* 0x0000201401007387 */ /* 0x0001e80000100a00 */
[----:B------:R1:W-:Y:S04]  /*2a970*/  STL.64 [R1+0x28], R22 ;  /* 0x0000281601007387 */ /* 0x0003e80000100a00 */
[----:B0-----:R-:W4:Y:S04]  /*2a980*/  LDL.LU R20, [R1+0x90] ;  /* 0x0000900001147983 */ /* 0x001f280000300800 */
[----:B------:R-:W4:Y:S01]  /*2a990*/  LDL.LU R21, [R1+0x94] ;  /* 0x0000940001157983 */ /* 0x000f220000300800 */
[----:B-1----:R-:W-:-:S02]  /*2a9a0*/  MOV R22, R6 ;  /* 0x0000000600167202 */ /* 0x002fc40000000f00 */
[----:B------:R-:W-:Y:S01]  /*2a9b0*/  MOV R23, R7 ;  /* 0x0000000700177202 */ /* 0x000fe20000000f00 */
[----:B------:R-:W2:Y:S04]  /*2a9c0*/  LDL.LU R6, [R1+0x1e5c] ;  /* 0x001e5c0001067983 */ /* 0x000ea80000300800 */
[----:B------:R-:W2:Y:S02]  /*2a9d0*/  LDL.LU R7, [R1+0x1e58] ;  /* 0x001e580001077983 */ /* 0x000ea40000300800 */
[----:B----4-:R-:W-:Y:S11]  /*2a9e0*/  HMMA.16816.F32 R20, R16, R4, R20 ;  /* 0x000000041014723c */ /* 0x010ff60000001814 */
[----:B------:R-:W-:Y:S11]  /*2a9f0*/  @!UPT UIADD3 URZ, URZ, URZ, URZ ;  /* 0x0000003f3f3ff290 */ /* 0x000ff6000fffe03f */
[----:B------:R-:W-:Y:S01]  /*2aa00*/  @!UPT UIADD3 URZ, URZ, URZ, URZ ;  /* 0x0000003f3f3ff290 */ /* 0x000fe2000fffe03f */
[----:B------:R-:W-:Y:S04]  /*2aa10*/  STL.64 [R1+0x10], R20 ;  /* 0x0000101401007387 */ /* 0x000fe80000100a00 */
[----:B------:R0:W-:Y:S04]  /*2aa20*/  STL.64 [R1+0x18], R22 ;  /* 0x0000181601007387 */ /* 0x0001e80000100a00 */
[----:B------:R-:W2:Y:S04]  /*2aa30*/  LDL.LU R17, [R1+0x4] ;  /* 0x0000040001117983 */ /* 0x000ea80000300800 */
[----:B------:R-:W2:Y:S01]  /*2aa40*/  LDL.LU R18, [R1+0x8] ;  /* 0x0000080001127983 */ /* 0x000ea20000300800 */
[----:B------:R-:W-:Y:S01]  /*2aa50*/  MOV R16, R29 ;  /* 0x0000001d00107202 */ /* 0x000fe20000000f00 */
[----:B------:R-:W-:-:S02]  /*2aa60*/  IMAD.MOV.U32 R19, RZ, RZ, R28 ;  /* 0x000000ffff137224 */ /* 0x000fc400078e001c */
[----:B------:R-:W1:Y:S04]  /*2aa70*/  S2R R29, SR_TID.X ;  /* 0x00000000001d7919 */ /* 0x000e680000002100 */
[----:B0-----:R-:W0:Y:S01]  /*2aa80*/  S2R R23, SR_TID.X ;  /* 0x0000000000177919 */ /* 0x001e220000002100 */
[----:B--2---:R-:W-:Y:S03]  /*2aa90*/  HMMA.16816.F32 R16, R16, R6, R12 ;  /* 0x000000061010723c */ /* 0x004fe6000000180c */
[----:B------:R-:W3:Y:S04]  /*2aaa0*/  LDL.LU.64 R14, [R1+0x1e50] ;  /* 0x001e5000010e7983 */ /* 0x000ee80000300a00 */
[----:B------:R-:W3:Y:S01]  /*2aab0*/  LDL.LU.64 R12, [R1+0x1e48] ;  /* 0x001e4800010c7983 */ /* 0x000ee20000300a00 */
[----:B-1----:R-:W-:-:S02]  /*2aac0*/  LOP3.LUT R29, R29, 0x7, RZ, 0xc0, !PT ;  /* 0x000000071d1d7812 */ /* 0x002fc400078ec0ff */
[C---:B0-----:R-:W-:Y:S02]  /*2aad0*/  LOP3.LUT R28, R23.reuse, 0x10, RZ, 0xc0, !PT ;  /* 0x00000010171c7812 */ /* 0x041fe400078ec0ff */
[----:B------:R-:W-:Y:S01]  /*2aae0*/  SHF.L.U32 R23, R23, 0x1, RZ ;  /* 0x0000000117177819 */ /* 0x000fe200000006ff */
[----:B------:R-:W-:Y:S01]  /*2aaf0*/  IMAD R29, R29, 0x110, RZ ;  /* 0x000001101d1d7824 */ /* 0x000fe200078e02ff */
[----:B------:R-:W-:-:S04]  /*2ab00*/  SHF.L.U32 R28, R28, 0x7, RZ ;  /* 0x000000071c1c7819 */ /* 0x000fc800000006ff */
[----:B------:R-:W-:-:S04]  /*2ab10*/  LOP3.LUT R23, R29, 0x10, R23, 0x78, !PT ;  /* 0x000000101d177812 */ /* 0x000fc800078e7817 */
[----:B------:R-:W-:Y:S02]  /*2ab20*/  LOP3.LUT R23, R23, R28, RZ, 0xfc, !PT ;  /* 0x0000001c17177212 */ /* 0x000fe400078efcff */
[----:B------:R-:W-:Y:S01]  /*2ab30*/  MOV R5, R17 ;  /* 0x0000001100057202 */ /* 0x000fe20000000f00 */
[----:B------:R-:W-:Y:S01]  /*2ab40*/  STL [R1+0x90], R16 ;  /* 0x0000901001007387 */ /* 0x000fe20000100800 */
[----:B------:R-:W-:-:S03]  /*2ab50*/  LOP3.LUT R23, R23, 0x20, RZ, 0x3c, !PT ;  /* 0x0000002017177812 */ /* 0x000fc600078e3cff */
[----:B------:R-:W-:Y:S04]  /*2ab60*/  STL.64 [R1+0x98], R18 ;  /* 0x0000981201007387 */ /* 0x000fe80000100a00 */
[----:B------:R-:W-:Y:S01]  /*2ab70*/  STL [R1+0x1dd8], R5 ;  /* 0x001dd80501007387 */ /* 0x000fe20000100800 */
[----:B---3--:R-:W-:Y:S11]  /*2ab80*/  HMMA.16816.F32 R12, R24, R6, R12 ;  /* 0x00000006180c723c */ /* 0x008ff6000000180c */
[----:B------:R-:W-:Y:S11]  /*2ab90*/  @!UPT UIADD3 URZ, URZ, URZ, URZ ;  /* 0x0000003f3f3ff290 */ /* 0x000ff6000fffe03f */
[----:B------:R-:W-:Y:S01]  /*2aba0*/  @!UPT UIADD3 URZ, URZ, URZ, URZ ;  /* 0x0000003f3f3ff290 */ /* 0x000fe2000fffe03f */
[----:B------:R-:W-:Y:S01]  /*2abb0*/  STL.64 [R1+0xd0], R12 ;  /* 0x0000d00c01007387 */ /* 0x000fe20000100a00 */
[----:B------:R-:W-:Y:S01]  /*2abc0*/  IMAD.MOV.U32 R29, RZ, RZ, R14 ;  /* 0x000000ffff1d7224 */ /* 0x000fe200078e000e */
[----:B------:R-:W-:Y:S02]  /*2abd0*/  MOV R28, R15 ;  /* 0x0000000f001c7202 */ /* 0x000fe40000000f00 */
[----:B------:R-:W0:Y:S02]  /*2abe0*/  LDSM.16.MT88.4 R12, [R23+0x17080] ;  /* 0x01708000170c783b */ /* 0x000e240000004200 */
[----:B0-----:R-:W-:Y:S01]  /*2abf0*/  MOV R17, R12 ;  /* 0x0000000c00117202 */ /* 0x001fe20000000f00 */
[----:B------:R-:W-:Y:S01]  /*2ac00*/  IMAD.MOV.U32 R5, RZ, RZ, R14 ;  /* 0x000000ffff057224 */ /* 0x000fe200078e000e */
[----:B------:R-:W-:Y:S02]  /*2ac10*/  MOV R16, R13 ;  /* 0x0000000d00107202 */ /* 0x000fe40000000f00 */
[----:B------:R-:W-:-:S02]  /*2ac20*/  MOV R4, R15 ;  /* 0x0000000f00047202 */ /* 0x000fc40000000f00 */
[----:B------:R-:W0:Y:S04]  /*2ac30*/  LDSM.16.MT88.4 R12, [R3+0x17000] ;  /* 0x01700000030c783b */ /* 0x000e280000004200 */
[----:B------:R-:W-:Y:S04]  /*2ac40*/  STL [R1+0x1ddc], R28 ;  /* 0x001ddc1c01007387 */ /* 0x000fe80000100800 */
[----:B------:R-:W-:Y:S04]  /*2ac50*/  STL [R1+0x1dd4], R29 ;  /* 0x001dd41d01007387 */ /* 0x000fe80000100800 */
[----:B0-----:R-:W-:Y:S04]  /*2ac60*/  STL.64 [R1+0x1e08], R14 ;  /* 0x001e080e01007387 */ /* 0x001fe80000100a00 */
[----:B------:R0:W-:Y:S02]  /*2ac70*/  STL.64 [R1+0x1e00], R12 ;  /* 0x001e000c01007387 */ /* 0x0001e40000100a00 */
[----:B0-----:R-:W-:-:S02]  /*2ac80*/  MOV R12, R17 ;  /* 0x00000011000c7202 */ /* 0x001fc40000000f00 */
[----:B------:R-:W-:Y:S02]  /*2ac90*/  MOV R13, R16 ;  /* 0x00000010000d7202 */ /* 0x000fe40000000f00 */
[----:B------:R-:W0:Y:S01]  /*2aca0*/  LDSM.16.MT88.4 R16, [R3+0x17080] ;  /* 0x017080000310783b */ /* 0x000e220000004200 */
[----:B------:R-:W-:Y:S01]  /*2acb0*/  IMAD.MOV.U32 R14, RZ, RZ, R5 ;  /* 0x000000ffff0e7224 */ /* 0x000fe200078e0005 */
[----:B------:R-:W-:-:S05]  /*2acc0*/  MOV R15, R4 ;  /* 0x00000004000f7202 */ /* 0x000fca0000000f00 */
[----:B------:R1:W-:Y:S04]  /*2acd0*/  STL.64 [R1+0x1e28], R14 ;  /* 0x001e280e01007387 */ /* 0x0003e80000100a00 */
[----:B------:R2:W-:Y:S01]  /*2ace0*/  STL.64 [R1+0x1e20], R12 ;  /* 0x001e200c01007387 */ /* 0x0005e20000100a00 */
[----:B-1----:R-:W-:-:S03]  /*2acf0*/  MOV R15, R0 ;  /* 0x00000000000f7202 */ /* 0x002fc60000000f00 */
[----:B--2---:R-:W2:Y:S04]  /*2ad00*/  LDL.LU R12, [R1+0x30] ;  /* 0x00003000010c7983 */ /* 0x004ea80000300800 */
[----:B------:R-:W2:Y:S04]  /*2ad10*/  LDL.LU R13, [R1+0x34] ;  /* 0x00003400010d7983 */ /* 0x000ea80000300800 */
[----:B------:R-:W2:Y:S04]  /*2ad20*/  LDL.LU R14, [R1+0x38] ;  /* 0x00003800010e7983 */ /* 0x000ea80000300800 */
        /* <DEDUP_REMOVED lines=20> */
[----:B------:R-:W2:Y:S04]  /*2ae70*/  LDL.LU R18, [R1+0x88] ;  /* 0x0000880001127983 */ /* 0x000ea80000300800 */
[----:B------:R-:W2:Y:S04]  /*2ae80*/  LDL.LU R19, [R1+0x8c] ;  /* 0x00008c0001137983 */ /* 0x000ea80000300800 */
[----:B-1----:R-:W-:Y:S04]  /*2ae90*/  STL.64 [R1+0x1de8], R22 ;  /* 0x001de81601007387 */ /* 0x002fe80000100a00 */
[----:B------:R-:W-:Y:S04]  /*2aea0*/  STL.64 [R1+0x1de0], R20 ;  /* 0x001de01401007387 */ /* 0x000fe80000100a00 */
        /* <DEDUP_REMOVED lines=8> */
[----:B0-----:R-:W-:Y:S01]  /*2af30*/  MOV R4, R14 ;  /* 0x0000000e00047202 */ /* 0x001fe20000000f00 */
[----:B------:R-:W-:Y:S01]  /*2af40*/  IMAD.MOV.U32 R28, RZ, RZ, R12 ;  /* 0x000000ffff1c7224 */ /* 0x000fe200078e000c */
[----:B------:R-:W-:-:S02]  /*2af50*/  MOV R29, R15 ;  /* 0x0000000f001d7202 */ /* 0x000fc40000000f00 */
[----:B------:R-:W-:Y:S01]  /*2af60*/  MOV R5, R13 ;  /* 0x0000000d00057202 */ /* 0x000fe20000000f00 */
[----:B------:R-:W2:Y:S04]  /*2af70*/  LDL.LU.64 R14, [R1+0x1e28] ;  /* 0x001e2800010e7983 */ /* 0x000ea80000300a00 */
[----:B------:R-:W2:Y:S01]  /*2af80*/  LDL.LU.64 R12, [R1+0x1e20] ;  /* 0x001e2000010c7983 */ /* 0x000ea20000300a00 */
[----:B------:R-:W-:-:S03]  /*2af90*/  IMAD.MOV.U32 R20, RZ, RZ, R9 ;  /* 0x000000ffff147224 */ /* 0x000fc600078e0009 */
[----:B------:R-:W0:Y:S01]  /*2afa0*/  S2R R9, SR_TID.X ;  /* 0x0000000000097919 */ /* 0x000e220000002100 */
[----:B------:R-:W-:Y:S02]  /*2afb0*/  MOV R21, R11 ;  /* 0x0000000b00157202 */ /* 0x000fe40000000f00 */
[----:B------:R-:W-:Y:S02]  /*2afc0*/  MOV R22, R10 ;  /* 0x0000000a00167202 */ /* 0x000fe40000000f00 */
[C---:B0-----:R-:W-:Y:S02]  /*2afd0*/  LOP3.LUT R10, R9.reuse, 0x7, RZ, 0xc0, !PT ;  /* 0x00000007090a7812 */ /* 0x041fe400078ec0ff */
[C---:B------:R-:W-:Y:S01]  /*2afe0*/  LOP3.LUT R11, R9.reuse, 0x60, RZ, 0xc0, !PT ;  /* 0x00000060090b7812 */ /* 0x040fe200078ec0ff */
[----:B------:R-:W-:-:S03]  /*2aff0*/  IMAD.SHL.U32 R9, R9, 0x2, RZ ;  /* 0x0000000209097824 */ /* 0x000fc600078e00ff */
[----:B------:R-:W-:-:S04]  /*2b000*/  LEA R11, R11, R10, 0x4 ;  /* 0x0000000a0b0b7211 */ /* 0x000fc800078e20ff */
[----:B------:R-:W-:-:S04]  /*2b010*/  SHF.L.U32 R11, R11, 0x4, RZ ;  /* 0x000000040b0b7819 */ /* 0x000fc800000006ff */
[----:B------:R-:W-:-:S04]  /*2b020*/  LOP3.LUT R11, R11, 0x30, R9, 0x78, !PT ;  /* 0x000000300b0b7812 */ /* 0x000fc800078e7809 */
[----:B------:R-:W-:Y:S02]  /*2b030*/  LEA R11, R10, R11, 0xa ;  /* 0x0000000b0a0b7211 */ /* 0x000fe400078e50ff */
[----:B------:R-:W-:-:S04]  /*2b040*/  MOV R23, R8 ;  /* 0x0000000800177202 */ /* 0x000fc80000000f00 */
[----:B------:R-:W0:Y:S04]  /*2b050*/  LDSM.16.M88.4 R8, [R11+0x20300] ;  /* 0x020300000b08783b */ /* 0x000e280000000200 */
[----:B0-----:R-:W-:Y:S04]  /*2b060*/  STL [R1+0x1d44], R10 ;  /* 0x001d440a01007387 */ /* 0x001fe80000100800 */
[----:B------:R-:W-:Y:S01]  /*2b070*/  STL [R1+0x1d40], R11 ;  /* 0x001d400b01007387 */ /* 0x000fe20000100800 */
[----:B--2---:R-:W-:Y:S03]  /*2b080*/  HMMA.16816.F32 R12, R12, R6, R16 ;  /* 0x000000060c0c723c */ /* 0x004fe60000001810 */
[----:B------:R-:W2:Y:S04]  /*2b090*/  LDL.LU.64 R18, [R1+0x1e18] ;  /* 0x001e180001127983 */ /* 0x000ea80000300a00 */
[----:B------:R-:W2:Y:S11]  /*2b0a0*/  LDL.LU.64 R16, [R1+0x1e10] ;  /* 0x001e100001107983 */ /* 0x000eb60000300a00 */
[----:B------:R-:W-:Y:S05]  /*2b0b0*/  @!UPT UIADD3 URZ, URZ, URZ, URZ ;  /* 0x0000003f3f3ff290 */ /* 0x000fea000fffe03f */
[----:B------:R-:W-:Y:S01]  /*2b0c0*/  STL.64 [R1+0x60], R12 ;  /* 0x0000600c01007387 */ /* 0x000fe20000100a00 */
        /* <DEDUP_REMOVED lines=18> */
[----:B------:R0:W-:Y:S04]  /*2b1f0*/  STL.64 [R1+0xb0], R16 ;  /* 0x0000b01001007387 */ /* 0x0001e80000100a00 */
[----:B------:R1:W-:Y:S04]  /*2b200*/  STL.64 [R1+0xb8], R18 ;  /* 0x0000b81201007387 */ /* 0x0003e80000100a00 */
[----:B0-----:R-:W2:Y:S04]  /*2b210*/  LDL.LU R16, [R1+0x20] ;  /* 0x0000200001107983 */ /* 0x001ea80000300800 */
[----:B------:R-:W2:Y:S04]  /*2b220*/  LDL.LU R17, [R1+0x24] ;  /* 0x0000240001117983 */ /* 0x000ea80000300800 */
[----:B-1----:R-:W2:Y:S04]  /*2b230*/  LDL.LU R18, [R1+0x28] ;  /* 0x0000280001127983 */ /* 0x002ea80000300800 */
[----:B------:R-:W2:Y:S02]  /*2b240*/  LDL.LU R19, [R1+0x2c] ;  /* 0x00002c0001137983 */ /* 0x000ea40000300800 */
[----:B--2---:R-:W-:Y:S07]  /*2b250*/  HMMA.16816.F32 R16, R20, R6, R16 ;  /* 0x000000061410723c */ /* 0x004fee0000001810 */
[----:B------:R-:W-:-:S02]  /*2b260*/  MOV R20, R28 ;  /* 0x0000001c00147202 */ /* 0x000fc40000000f00 */
[----:B------:R-:W2:Y:S01]  /*2b270*/  LDL.LU R28, [R1+0x1ddc] ;  /* 0x001ddc00011c7983 */ /* 0x000ea20000300800 */
[----:B------:R-:W-:Y:S11]  /*2b280*/  MOV R21, R5 ;  /* 0x0000000500157202 */ /* 0x000ff60000000f00 */
[----:B------:R-:W-:Y:S02]  /*2b290*/  @!UPT UIADD3 URZ, URZ, URZ, URZ ;  /* 0x0000003f3f3ff290 */ /* 0x000fe4000fffe03f */
[----:B------:R-:W-:Y:S04]  /*2b2a0*/  STL.64 [R1+0x80], R16 ;  /* 0x0000801001007387 */ /* 0x000fe80000100a00 */
[----:B------:R-:W-:Y:S04]  /*2b2b0*/  STL.64 [R1+0x88], R18 ;  /* 0x0000881201007387 */ /* 0x000fe80000100a00 */
[----:B------:R-:W4:Y:S01]  /*2b2c0*/  LDL.LU R5, [R1+0x1dd8] ;  /* 0x001dd80001057983 */ /* 0x000f220000300800 */
[----:B------:R-:W-:-:S03]  /*2b2d0*/  MOV R22, R4 ;  /* 0x0000000400167202 */ /* 0x000fc60000000f00 */
[----:B------:R-:W0:Y:S04]  /*2b2e0*/  S2R R4, SR_TID.X ;  /* 0x0000000000047919 */ /* 0x000e280000002100 */
[----:B------:R-:W1:Y:S01]  /*2b2f0*/  S2R R10, SR_TID.X ;  /* 0x00000000000a7919 */ /* 0x000e620000002100 */
[----:B---3--:R-:W-:Y:S01]  /*2b300*/  HMMA.16816.F32 R12, R24, R6, R12 ;  /* 0x00000006180c723c */ /* 0x008fe2000000180c */
[----:B------:R-:W-:Y:S02]  /*2b310*/  IMAD.MOV.U32 R23, RZ, RZ, R29 ;  /* 0x000000ffff177224 */ /* 0x000fe400078e001d */
[----:B------:R-:W3:Y:S04]  /*2b320*/  LDL.LU R29, [R1+0x1dd4] ;  /* 0x001dd400011d7983 */ /* 0x000ee80000300800 */
[----:B------:R-:W2:Y:S04]  /*2b330*/  LDL.LU R24, [R1+0x90] ;  /* 0x0000900001187983 */ /* 0x000ea80000300800 */
[----:B------:R-:W-:Y:S01]  /*2b340*/  LDSM.16.MT88.4 R16, [R3+0x18000] ;  /* 0x018000000310783b */ /* 0x000fe20000004200 */
[----:B0-----:R-:W-:-:S05]  /*2b350*/  LOP3.LUT R4, R4, 0x7, RZ, 0xc0, !PT ;  /* 0x0000000704047812 */ /* 0x001fca00078ec0ff */
[----:B------:R-:W-:-:S06]  /*2b360*/  IMAD R4, R4, 0x110, RZ ;  /* 0x0000011004047824 */ /* 0x000fcc00078e02ff */
[----:B------:R-:W-:Y:S04]  /*2b370*/  STL.64 [R1+0x20], R12 ;  /* 0x0000200c01007387 */ /* 0x000fe80000100a00 */
[----:B------:R0:W-:Y:S04]  /*2b380*/  STL.64 [R1+0x28], R14 ;  /* 0x0000280e01007387 */ /* 0x0001e80000100a00 */
[----:B------:R-:W2:Y:S04]  /*2b390*/  LDL.LU R26, [R1+0x98] ;  /* 0x00009800011a7983 */ /* 0x000ea80000300800 */
[----:B------:R-:W2:Y:S01]  /*2b3a0*/  LDL.LU R27, [R1+0x9c] ;  /* 0x00009c00011b7983 */ /* 0x000ea20000300800 */
[----:B----4-:R-:W-:-:S02]  /*2b3b0*/  MOV R25, R5 ;  /* 0x0000000500197202 */ /* 0x010fc40000000f00 */
[C---:B-1----:R-:W-:Y:S02]  /*2b3c0*/  LOP3.LUT R5, R10.reuse, 0x10, RZ, 0xc0, !PT ;  /* 0x000000100a057812 */ /* 0x042fe400078ec0ff */
[----:B------:R-:W-:Y:S02]  /*2b3d0*/  SHF.L.U32 R10, R10, 0x1, RZ ;  /* 0x000000010a0a7819 */ /* 0x000fe400000006ff */
[----:B------:R-:W-:Y:S02]  /*2b3e0*/  SHF.L.U32 R5, R5, 0x7, RZ ;  /* 0x0000000705057819 */ /* 0x000fe400000006ff */
[----:B0-----:R-:W-:-:S04]  /*2b3f0*/  LOP3.LUT R15, R4, 0x10, R10, 0x78, !PT ;  /* 0x00000010040f7812 */ /* 0x001fc800078e780a */
[----:B------:R-:W-:Y:S02]  /*2b400*/  LOP3.LUT R15, R15, R5, RZ, 0xfc, !PT ;  /* 0x000000050f0f7212 */ /* 0x000fe400078efcff */
[----:B------:R-:W0:Y:S02]  /*2b410*/  LDSM.16.MT88.4 R4, [R0+0x18080] ;  /* 0x018080000004783b */ /* 0x000e240000004200 */
[----:B------:R-:W-:Y:S01]  /*2b420*/  LOP3.LUT R15, R15, 0x20, RZ, 0x3c, !PT ;  /* 0x000000200f0f7812 */ /* 0x000fe200078e3cff */
[----:B0-----:R-:W-:Y:S01]  /*2b430*/  IMAD.MOV.U32 R11, RZ, RZ, R6 ;  /* 0x000000ffff0b7224 */ /* 0x001fe200078e0006 */
[----:B------:R-:W-:Y:S01]  /*2b440*/  STL.64 [R1], R4 ;  /* 0x0000000401007387 */ /* 0x000fe20000100a00 */
[----:B------:R-:W-:-:S03]  /*2b450*/  MOV R10, R7 ;  /* 0x00000007000a7202 */ /* 0x000fc60000000f00 */
[----:B------:R-:W0:Y:S04]  /*2b460*/  LDSM.16.MT88.4 R4, [R15+0x18000] ;  /* 0x018000000f04783b */ /* 0x000e280000004200 */
[----:B------:R-:W1:Y:S04]  /*2b470*/  LDSM.16.MT88.4 R12, [R15+0x18080] ;  /* 0x018080000f0c783b */ /* 0x000e680000004200 */
[----:B0-----:R-:W-:Y:S04]  /*2b480*/  STL.64 [R1+0x1db8], R6 ;  /* 0x001db80601007387 */ /* 0x001fe80000100a00 */
[----:B------:R0:W-:Y:S04]  /*2b490*/  STL.64 [R1+0x1db0], R4 ;  /* 0x001db00401007387 */ /* 0x0001e80000100a00 */
[----:B0-----:R-:W4:Y:S04]  /*2b4a0*/  LDL.LU R4, [R1+0xd0] ;  /* 0x0000d00001047983 */ /* 0x001f280000300800 */
[----:B------:R-:W4:Y:S01]  /*2b4b0*/  LDL.LU R5, [R1+0xd4] ;  /* 0x0000d40001057983 */ /* 0x000f220000300800 */
[----:B--2---:R-:W-:Y:S01]  /*2b4c0*/  HMMA.16816.F32 R20, R20, R8, R24 ;  /* 0x000000081414723c */ /* 0x004fe20000001818 */
[----:B---3--:R-:W-:-:S02]  /*2b4d0*/  MOV R6, R29 ;  /* 0x0000001d00067202 */ /* 0x008fc40000000f00 */
[----:B------:R-:W-:-:S05]  /*2b4e0*/  MOV R7, R28 ;  /* 0x0000001c00077202 */ /* 0x000fca0000000f00 */
[----:B------:R-:W-:Y:S04]  /*2b4f0*/  STL.64 [R1+0x1dc8], R6 ;  /* 0x001dc80601007387 */ /* 0x000fe80000100a00 */
[----:B----4-:R-:W-:Y:S04]  /*2b500*/  STL.64 [R1+0x1dc0], R4 ;  /* 0x001dc00401007387 */ /* 0x010fe80000100a00 */
[----:B-1----:R-:W-:Y:S04]  /*2b510*/  STL.64 [R1+0x1da8], R14 ;  /* 0x001da80e01007387 */ /* 0x002fe80000100a00 */
[----:B------:R0:W-:Y:S04]  /*2b520*/  STL.64 [R1+0x1da0], R12 ;  /* 0x001da00c01007387 */ /* 0x0001e80000100a00 */
[----:B------:R1:W-:Y:S04]  /*2b530*/  STL.64 [R1+0x1d98], R18 ;  /* 0x001d981201007387 */ /* 0x0003e80000100a00 */
[----:B------:R2:W-:Y:S04]  /*2b540*/  STL.64 [R1+0x1d90], R16 ;  /* 0x001d901001007387 */ /* 0x0005e80000100a00 */
[----:B------:R-:W-:Y:S04]  /*2b550*/  STL.64 [R1+0xc0], R20 ;  /* 0x0000c01401007387 */ /* 0x000fe80000100a00 */
[----:B0-----:R-:W3:Y:S04]  /*2b560*/  LDL.LU R12, [R1+0xa0] ;  /* 0x0000a000010c7983 */ /* 0x001ee80000300800 */
[----:B------:R-:W3:Y:S04]  /*2b570*/  LDL.LU R13, [R1+0xa4] ;  /* 0x0000a400010d7983 */ /* 0x000ee80000300800 */
[----:B------:R-:W3:Y:S01]  /*2b580*/  LDL.LU R14, [R1+0xa8] ;  /* 0x0000a800010e7983 */ /* 0x000ee20000300800 */
[----:B-1----:R-:W-:-:S03]  /*2b590*/  MOV R19, R2 ;  /* 0x0000000200137202 */ /* 0x002fc60000000f00 */
[----:B------:R-:W3:Y:S04]  /*2b5a0*/  LDL.LU R15, [R1+0xac] ;  /* 0x0000ac00010f7983 */ /* 0x000ee80000300800 */
[----:B--2---:R-:W2:Y:S04]  /*2b5b0*/  LDL.LU R16, [R1+0x60] ;  /* 0x0000600001107983 */ /* 0x004ea80000300800 */
[----:B------:R-:W2:Y:S04]  /*2b5c0*/  LDL.LU R17, [R1+0x64] ;  /* 0x0000640001117983 */ /* 0x000ea80000300800 */
[----:B------:R-:W2:Y:S04]  /*2b5d0*/  LDL.LU R18, [R1+0x68] ;  /* 0x0000680001127983 */ /* 0x000ea80000300800 */
[----:B------:R-:W4:Y:S01]  /*2b5e0*/  LDL.LU R2, [R1+0x1dd0] ;  /* 0x001dd00001027983 */ /* 0x000f220000300800 */
[----:B------:R-:W-:Y:S01]  /*2b5f0*/  IMAD.MOV.U32 R29, RZ, RZ, R22 ;  /* 0x000000ffff1d7224 */ /* 0x000fe200078e0016 */
[----:B------:R-:W-:-:S02]  /*2b600*/  MOV R28, R23 ;  /* 0x00000017001c7202 */ /* 0x000fc40000000f00 */
[----:B------:R-:W0:Y:S04]  /*2b610*/  LDSM.16.MT88.4 R20, [R3+0x18080] ;  /* 0x018080000314783b */ /* 0x000e280000004200 */
[----:B------:R-:W-:Y:S04]  /*2b620*/  STL [R1+0x1d4c], R28 ;  /* 0x001d4c1c01007387 */ /* 0x000fe80000100800 */
[----:B------:R-:W-:Y:S04]  /*2b630*/  STL [R1+0x1d48], R29 ;  /* 0x001d481d01007387 */ /* 0x000fe80000100800 */
[----:B0-----:R-:W-:Y:S04]  /*2b640*/  STL.64 [R1+0x1d88], R22 ;  /* 0x001d881601007387 */ /* 0x001fe80000100a00 */
[----:B------:R0:W-:Y:S04]  /*2b650*/  STL.64 [R1+0x1d80], R20 ;  /* 0x001d801401007387 */ /* 0x0001e80000100a00 */
[----:B0-----:R-:W2:Y:S04]  /*2b660*/  LDL.LU R20, [R1+0x50] ;  /* 0x0000500001147983 */ /* 0x001ea80000300800 */
[----:B------:R-:W2:Y:S04]  /*2b670*/  LDL.LU R21, [R1+0x54] ;  /* 0x0000540001157983 */ /* 0x000ea80000300800 */
[----:B------:R-:W2:Y:S04]  /*2b680*/  LDL.LU R22, [R1+0x58] ;  /* 0x0000580001167983 */ /* 0x000ea80000300800 */
[----:B------:R-:W2:Y:S04]  /*2b690*/  LDL.LU R23, [R1+0x5c] ;  /* 0x00005c0001177983 */ /* 0x000ea80000300800 */
[----:B------:R-:W-:Y:S04]  /*2b6a0*/  STL [R1+0x1d50], R3 ;  /* 0x001d500301007387 */ /* 0x000fe80000100800 */
[----:B----4-:R-:W0:Y:S04]  /*2b6b0*/  LDSM.16.MT88.4 R24, [R2+0x18000] ;  /* 0x018000000218783b */ /* 0x010e280000004200 */
[----:B------:R-:W1:Y:S04]  /*2b6c0*/  LDSM.16.MT88.4 R4, [R2+0x18080] ;  /* 0x018080000204783b */ /* 0x000e680000004200 */
[----:B0-----:R-:W-:Y:S04]  /*2b6d0*/  STL.64 [R1+0x1d78], R26 ;  /* 0x001d781a01007387 */ /* 0x001fe80000100a00 */
[----:B------:R0:W-:Y:S04]  /*2b6e0*/  STL.64 [R1+0x1d70], R24 ;  /* 0x001d701801007387 */ /* 0x0001e80000100a00 */
[----:B0-----:R-:W4:Y:S04]  /*2b6f0*/  LDL.LU R24, [R1] ;  /* 0x0000000001187983 */ /* 0x001f280000300800 */
[----:B------:R-:W4:Y:S04]  /*2b700*/  LDL.LU R25, [R1+0x4] ;  /* 0x0000040001197983 */ /* 0x000f280000300800 */
[----:B-1----:R-:W-:Y:S04]  /*2b710*/  STL.64 [R1+0x30], R4 ;  /* 0x0000300401007387 */ /* 0x002fe80000100a00 */
[----:B------:R0:W-:Y:S04]  /*2b720*/  STL.64 [R1+0x38], R6 ;  /* 0x0000380601007387 */ /* 0x0001e80000100a00 */
[----:B0-----:R-:W4:Y:S04]  /*2b730*/  LDL.LU.64 R6, [R1+0x1dc8] ;  /* 0x001dc80001067983 */ /* 0x001f280000300a00 */
[----:B------:R-:W4:Y:S01]  /*2b740*/  LDL.LU.64 R4, [R1+0x1dc0] ;  /* 0x001dc00001047983 */ /* 0x000f220000300a00 */
[----:B------:R-:W-:Y:S01]  /*2b750*/  MOV R26, R11 ;  /* 0x0000000b001a7202 */ /* 0x000fe20000000f00 */
[----:B------:R-:W-:-:S02]  /*2b760*/  IMAD.MOV.U32 R27, RZ, RZ, R10 ;  /* 0x000000ffff1b7224 */ /* 0x000fc400078e000a */
[----:B------:R0:W-:Y:S05]  /*2b770*/  STL [R1+0x1d54], R2 ;  /* 0x001d540201007387 */ /* 0x0001ea0000100800 */
[----:B----4-:R-:W-:Y:S01]  /*2b780*/  HMMA.16816.F32 R24, R24, R8, R4 ;  /* 0x000000081818723c */ /* 0x010fe20000001804 */
[----:B------:R-:W3:Y:S04]  /*2b790*/  LDL.LU.64 R6, [R1+0x1db8] ;  /* 0x001db80001067983 */ /* 0x000ee80000300a00 */
[----:B------:R-:W3:Y:S11]  /*2b7a0*/  LDL.LU.64 R4, [R1+0x1db0] ;  /* 0x001db00001047983 */ /* 0x000ef60000300a00 */
[----:B------:R-:W-:Y:S08]  /*2b7b0*/  @!UPT UIADD3 URZ, URZ, URZ, URZ ;  /* 0x0000003f3f3ff290 */ /* 0x000ff0000fffe03f */
[----:B------:R-:W-:Y:S01]  /*2b7c0*/  MOV R28, R24 ;  /* 0x00000018001c7202 */ /* 0x000fe20000000f00 */
[----:B------:R-:W-:Y:S01]  /*2b7d0*/  IMAD.MOV.U32 R11, RZ, RZ, R27 ;  /* 0x000000ffff0b7224 */ /* 0x000fe200078e001b */
[----:B------:R-:W-:Y:S01]  /*2b7e0*/  MOV R29, R25 ;  /* 0x00000019001d7202 */ /* 0x000fe20000000f00 */
[----:B------:R-:W4:Y:S01]  /*2b7f0*/  LDL.LU R24, [R1+0xb0] ;  /* 0x0000b00001187983 */ /* 0x000f220000300800 */
[----:B------:R-:W-:-:S03]  /*2b800*/  MOV R10, R26 ;  /* 0x0000001a000a7202 */ /* 0x000fc60000000f00 */
[----:B------:R-:W4:Y:S04]  /*2b810*/  LDL.LU R25, [R1+0xb4] ;  /* 0x0000b40001197983 */ /* 0x000f280000300800 */
[----:B------:R-:W4:Y:S04]  /*2b820*/  LDL.LU R26, [R1+0xb8] ;  /* 0x0000b800011a7983 */ /* 0x000f280000300800 */
[----:B------:R-:W4:Y:S04]  /*2b830*/  LDL.LU R27, [R1+0xbc] ;  /* 0x0000bc00011b7983 */ /* 0x000f280000300800 */
[----:B------:R-:W-:Y:S04]  /*2b840*/  STL [R1+0x1d64], R11 ;  /* 0x001d640b01007387 */ /* 0x000fe80000100800 */
[----:B------:R-:W-:Y:S04]  /*2b850*/  STL [R1+0x1d60], R10 ;  /* 0x001d600a01007387 */ /* 0x000fe80000100800 */
[----:B------:R-:W-:Y:S04]  /*2b860*/  STL [R1+0x1d5c], R29 ;  /* 0x001d5c1d01007387 */ /* 0x000fe80000100800 */
[----:B------:R-:W-:Y:S01]  /*2b870*/  STL [R1+0x1d58], R28 ;  /* 0x001d581c01007387 */ /* 0x000fe20000100800 */
[-C--:B---3--:R-:W-:Y:S03]  /*2b880*/  HMMA.16816.F32 R4, R4, R8.reuse, R12 ;  /* 0x000000080404723c */ /* 0x088fe6000000180c */
[----:B------:R-:W2:Y:S04]  /*2b890*/  LDL.LU.64 R14, [R1+0x1da8] ;  /* 0x001da800010e7983 */ /* 0x000ea80000300a00 */
[----:B------:R-:W2:Y:S11]  /*2b8a0*/  LDL.LU.64 R12, [R1+0x1da0] ;  /* 0x001da000010c7983 */ /* 0x000eb60000300a00 */
[----:B------:R-:W-:Y:S05]  /*2b8b0*/  @!UPT UIADD3 URZ, URZ, URZ, URZ ;  /* 0x0000003f3f3ff290 */ /* 0x000fea000fffe03f */
[----:B------:R1:W-:Y:S01]  /*2b8c0*/  STL.64 [R1+0xa0], R4 ;  /* 0x0000a00401007387 */ /* 0x0003e20000100a00 */
[----:B------:R-:W-:Y:S02]  /*2b8d0*/  MOV R3, R7 ;  /* 0x0000000700037202 */ /* 0x000fe40000000f00 */
[----:B0-----:R-:W-:Y:S01]  /*2b8e0*/  MOV R2, R6 ;  /* 0x0000000600027202 */ /* 0x001fe20000000f00 */
[----:B-1----:R-:W3:Y:S04]  /*2b8f0*/  LDL.LU R4, [R1+0x80] ;  /* 0x0000800001047983 */ /* 0x002ee80000300800 */
[----:B------:R-:W3:Y:S04]  /*2b900*/  LDL.LU R5, [R1+0x84] ;  /* 0x0000840001057983 */ /* 0x000ee80000300800 */
[----:B------:R-:W3:Y:S04]  /*2b910*/  LDL.LU R6, [R1+0x88] ;  /* 0x0000880001067983 */ /* 0x000ee80000300800 */
[----:B------:R-:W3:Y:S04]  /*2b920*/  LDL.LU R7, [R1+0x8c] ;  /* 0x00008c0001077983 */ /* 0x000ee80000300800 */
[----:B------:R0:W-:Y:S04]  /*2b930*/  STL [R1+0x1d6c], R3 ;  /* 0x001d6c0301007387 */ /* 0x0001e80000100800 */
[----:B------:R-:W-:Y:S01]  /*2b940*/  STL [R1+0x1d68], R2 ;  /* 0x001d680201007387 */ /* 0x000fe20000100800 */
[----:B--2---:R-:W-:Y:S03]  /*2b950*/  HMMA.16816.F32 R12, R12, R8, R16 ;  /* 0x000000080c0c723c */ /* 0x004fe60000001810 */
[----:B------:R-:W2:Y:S04]  /*2b960*/  LDL.LU.64 R18, [R1+0x1d98] ;  /* 0x001d980001127983 */ /* 0x000ea80000300a00 */
[----:B------:R-:W2:Y:S11]  /*2b970*/  LDL.LU.64 R16, [R1+0x1d90] ;  /* 0x001d900001107983 */ /* 0x000eb60000300a00 */
[----:B------:R-:W-:Y:S05]  /*2b980*/  @!UPT UIADD3 URZ, URZ, URZ, URZ ;  /* 0x0000003f3f3ff290 */ /* 0x000fea000fffe03f */
[----:B------:R-:W-:Y:S01]  /*2b990*/  STL [R1+0x70], R12 ;  /* 0x0000700c01007387 */ /* 0x000fe20000100800 */
[----:B------:R-:W-:-:S03]  /*2b9a0*/  MOV R29, R13 ;  /* 0x0000000d001d7202 */ /* 0x000fc60000000f00 */
[----:B------:R-:W-:Y:S01]  /*2b9b0*/  STL [R1+0x78], R14 ;  /* 0x0000780e01007387 */ /* 0x000fe20000100800 */
[----:B------:R-:W-:Y:S01]  /*2b9c0*/  IMAD.MOV.U32 R11, RZ, RZ, R15 ;  /* 0x000000ffff0b7224 */ /* 0x000fe200078e000f */
[----:B--2---:R-:W-:Y:S02]  /*2b9d0*/  HMMA.16816.F32 R16, R16, R8, R20 ;  /* 0x000000081010723c */ /* 0x004fe40000001814 */
[----:B------:R-:W1:Y:S11]  /*2b9e0*/  LDSM.16.MT88.4 R20, [R0+0x19000] ;  /* 0x019000000014783b */ /* 0x000e760000004200 */
[----:B------:R-:W-:Y:S11]  /*2b9f0*/  @!UPT UIADD3 URZ, URZ, URZ, URZ ;  /* 0x0000003f3f3ff290 */ /* 0x000ff6000fffe03f */
[----:B0-----:R-:W-:Y:S02]  /*2ba00*/  MOV R3, R16 ;  /* 0x0000001000037202 */ /* 0x001fe40000000f00 */
[----:B-1----:R-:W-:Y:S01]  /*2ba10*/  MOV R16, R20 ;  /* 0x0000001400107202 */ /* 0x002fe20000000f00 */
[----:B------:R-:W-:Y:S01]  /*2ba20*/  IMAD.MOV.U32 R12, RZ, RZ, R23 ;  /* 0x000000ffff0c7224 */ /* 0x000fe200078e0017 */
[----:B------:R-:W-:Y:S02]  /*2ba30*/  MOV R14, R21 ;  /* 0x00000015000e7202 */ /* 0x000fe40000000f00 */
[----:B------:R-:W-:Y:S02]  /*2ba40*/  MOV R13, R22 ;  /* 0x00000016000d7202 */ /* 0x000fe40000000f00 */
[----:B------:R-:W0:Y:S01]  /*2ba50*/  LDSM.16.MT88.4 R20, [R0+0x19080] ;  /* 0x019080000014783b */ /* 0x000e220000004200 */
[----:B------:R-:W-:Y:S01]  /*2ba60*/  MOV R2, R17 ;  /* 0x0000001100027202 */ /* 0x000fe20000000f00 */
[----:B------:R-:W-:Y:S01]  /*2ba70*/  IMAD.MOV.U32 R10, RZ, RZ, R19 ;  /* 0x000000ffff0a7224 */ /* 0x000fe200078e0013 */
[----:B------:R-:W-:-:S02]  /*2ba80*/  MOV R15, R18 ;  /* 0x00000012000f7202 */ /* 0x000fc40000000f00 */
[----:B0-----:R-:W-:Y:S01]  /*2ba90*/  MOV R18, R22 ;  /* 0x0000001600127202 */ /* 0x001fe20000000f00 */
[----:B------:R-:W-:Y:S01]  /*2baa0*/  IMAD.MOV.U32 R17, RZ, RZ, R23 ;  /* 0x000000ffff117224 */ /* 0x000fe200078e0017 */
[----:B------:R-:W-:Y:S01]  /*2bab0*/  MOV R28, R20 ;  /* 0x00000014001c7202 */ /* 0x000fe20000000f00 */
[----:B------:R-:W4:Y:S01]  /*2bac0*/  LDL.LU.64 R22, [R1+0x1d88] ;  /* 0x001d880001167983 */ /* 0x000f220000300a00 */
[----:B------:R-:W-:-:S03]  /*2bad0*/  MOV R19, R21 ;  /* 0x0000001500137202 */ /* 0x000fc60000000f00 */
[----:B------:R-:W4:Y:S02]  /*2bae0*/  LDL.LU.64 R20, [R1+0x1d80] ;  /* 0x001d800001147983 */ /* 0x000f240000300a00 */
[-C--:B----4-:R-:W-:Y:S02]  /*2baf0*/  HMMA.16816.F32 R20, R20, R8.reuse, R24 ;  /* 0x000000081414723c */ /* 0x090fe40000001818 */
[----:B------:R-:W3:Y:S04]  /*2bb00*/  LDL.LU.64 R26, [R1+0x1d78] ;  /* 0x001d7800011a7983 */ /* 0x000ee80000300a00 */
[----:B------:R-:W3:Y:S11]  /*2bb10*/  LDL.LU.64 R24, [R1+0x1d70] ;  /* 0x001d700001187983 */ /* 0x000ef60000300a00 */
[----:B------:R-:W-:Y:S06]  /*2bb20*/  @!UPT UIADD3 URZ, URZ, URZ, URZ ;  /* 0x0000003f3f3ff290 */ /* 0x000fec000fffe03f */
[----:B------:R0:W-:Y:S04]  /*2bb30*/  STL.64 [R1+0x10], R20 ;  /* 0x0000101401007387 */ /* 0x0001e80000100a00 */
[----:B------:R1:W-:Y:S04]  /*2bb40*/  STL.64 [R1+0x18], R22 ;  /* 0x0000181601007387 */ /* 0x0003e80000100a00 */
[----:B0-----:R-:W2:Y:S04]  /*2bb50*/  LDL.LU R20, [R1+0x30] ;  /* 0x0000300001147983 */ /* 0x001ea80000300800 */
[----:B------:R-:W2:Y:S04]  /*2bb60*/  LDL.LU R21, [R1+0x34] ;  /* 0x0000340001157983 */ /* 0x000ea80000300800 */
[----:B-1----:R-:W2:Y:S04]  /*2bb70*/  LDL.LU R22, [R1+0x38] ;  /* 0x0000380001167983 */ /* 0x002ea80000300800 */
[----:B------:R-:W2:Y:S01]  /*2bb80*/  LDL.LU R23, [R1+0x3c] ;  /* 0x00003c0001177983 */ /* 0x000ea20000300800 */
[----:B---3--:R-:W-:Y:S03]  /*2bb90*/  HMMA.16816.F32 R4, R24, R8, R4 ;  /* 0x000000081804723c */ /* 0x008fe60000001804 */
[----:B------:R-:W2:Y:S04]  /*2bba0*/  LDL.LU R24, [R1+0x20] ;  /* 0x0000200001187983 */ /* 0x000ea80000300800 */
[----:B------:R-:W2:Y:S04]  /*2bbb0*/  LDL.LU R25, [R1+0x24] ;  /* 0x0000240001197983 */ /* 0x000ea80000300800 */
[----:B------:R-:W2:Y:S04]  /*2bbc0*/  LDL.LU R26, [R1+0x28] ;  /* 0x00002800011a7983 */ /* 0x000ea80000300800 */
[----:B------:R-:W2:Y:S08]  /*2bbd0*/  LDL.LU R27, [R1+0x2c] ;  /* 0x00002c00011b7983 */ /* 0x000eb00000300800 */
[----:B------:R0:W-:Y:S04]  /*2bbe0*/  STL.64 [R1+0x1cc8], R6 ;  /* 0x001cc80601007387 */ /* 0x0001e80000100a00 */
[----:B------:R1:W-:Y:S01]  /*2bbf0*/  STL.64 [R1+0x1cc0], R4 ;  /* 0x001cc00401007387 */ /* 0x0003e20000100a00 */
[----:B0-----:R-:W-:Y:S01]  /*2bc00*/  MOV R6, R15 ;  /* 0x0000000f00067202 */ /* 0x001fe20000000f00 */
[----:B------:R-:W-:Y:S01]  /*2bc10*/  IMAD.MOV.U32 R7, RZ, RZ, R10 ;  /* 0x000000ffff077224 */ /* 0x000fe200078e000a */
[----:B-1----:R-:W-:-:S02]  /*2bc20*/  MOV R4, R3 ;  /* 0x0000000300047202 */ /* 0x002fc40000000f00 */
[----:B------:R-:W-:Y:S01]  /*2bc30*/  MOV R5, R2 ;  /* 0x0000000200057202 */ /* 0x000fe20000000f00 */
[----:B------:R-:W3:Y:S04]  /*2bc40*/  LDL.LU R3, [R1+0x1d6c] ;  /* 0x001d6c0001037983 */ /* 0x000ee80000300800 */
[----:B------:R-:W4:Y:S04]  /*2bc50*/  LDL.LU R2, [R1+0x1d68] ;  /* 0x001d680001027983 */ /* 0x000f280000300800 */
[----:B------:R-:W-:Y:S04]  /*2bc60*/  STL.64 [R1+0x1cd8], R6 ;  /* 0x001cd80601007387 */ /* 0x000fe80000100a00 */
[----:B------:R0:W-:Y:S04]  /*2bc70*/  STL.64 [R1+0x1cd0], R4 ;  /* 0x001cd00401007387 */ /* 0x0001e80000100a00 */
[----:B0-----:R-:W3:Y:S04]  /*2bc80*/  LDL.LU R4, [R1+0x70] ;  /* 0x0000700001047983 */ /* 0x001ee80000300800 */
[----:B------:R-:W3:Y:S04]  /*2bc90*/  LDL.LU R6, [R1+0x78] ;  /* 0x0000780001067983 */ /* 0x000ee80000300800 */
[----:B------:R-:W0:Y:S04]  /*2bca0*/  S2R R15, SR_TID.X ;  /* 0x00000000000f7919 */ /* 0x000e280000002100 */
[----:B------:R-:W1:Y:S01]  /*2bcb0*/  S2R R10, SR_TID.X ;  /* 0x00000000000a7919 */ /* 0x000e620000002100 */
[----:B------:R-:W-:Y:S01]  /*2bcc0*/  MOV R5, R29 ;  /* 0x0000001d00057202 */ /* 0x000fe20000000f00 */
[----:B------:R-:W-:-:S02]  /*2bcd0*/  IMAD.MOV.U32 R7, RZ, RZ, R11 ;  /* 0x000000ffff077224 */ /* 0x000fc400078e000b */
[----:B------:R-:W4:Y:S01]  /*2bce0*/  LDL.LU R11, [R1+0x1d64] ;  /* 0x001d6400010b7983 */ /* 0x000f220000300800 */
[----:B0-----:R-:W-:Y:S02]  /*2bcf0*/  LOP3.LUT R15, R15, 0x7, RZ, 0xc0, !PT ;  /* 0x000000070f0f7812 */ /* 0x001fe400078ec0ff */
[----:B-1----:R-:W-:-:S03]  /*2bd00*/  LOP3.LUT R29, R10, 0x10, RZ, 0xc0, !PT ;  /* 0x000000100a1d7812 */ /* 0x002fc600078ec0ff */
[----:B------:R-:W-:Y:S01]  /*2bd10*/  IMAD R15, R15, 0x110, RZ ;  /* 0x000001100f0f7824 */ /* 0x000fe200078e02ff */
[----:B------:R-:W-:Y:S02]  /*2bd20*/  SHF.L.U32 R10, R10, 0x1, RZ ;  /* 0x000000010a0a7819 */ /* 0x000fe400000006ff */
[----:B------:R-:W-:Y:S02]  /*2bd30*/  SHF.L.U32 R29, R29, 0x7, RZ ;  /* 0x000000071d1d7819 */ /* 0x000fe400000006ff */
[----:B------:R-:W-:Y:S02]  /*2bd40*/  LOP3.LUT R15, R15, 0x10, R10, 0x78, !PT ;  /* 0x000000100f0f7812 */ /* 0x000fe400078e780a */
[----:B------:R-:W4:Y:S02]  /*2bd50*/  LDL.LU R10, [R1+0x1d60] ;  /* 0x001d6000010a7983 */ /* 0x000f240000300800 */
[----:B------:R-:W-:Y:S02]  /*2bd60*/  LOP3.LUT R15, R15, R29, RZ, 0xfc, !PT ;  /* 0x0000001d0f0f7212 */ /* 0x000fe400078efcff */
[----:B------:R-:W4:Y:S02]  /*2bd70*/  LDL.LU R29, [R1+0x1d5c] ;  /* 0x001d5c00011d7983 */ /* 0x000f240000300800 */
[----:B------:R-:W-:Y:S01]  /*2bd80*/  LOP3.LUT R15, R15, 0x20, RZ, 0x3c, !PT ;  /* 0x000000200f0f7812 */ /* 0x000fe200078e3cff */
[----:B--2---:R-:W-:Y:S01]  /*2bd90*/  HMMA.16816.F32 R20, R20, R8, R24 ;  /* 0x000000081414723c */ /* 0x004fe20000001818 */
[----:B---3--:R-:W-:Y:S04]  /*2bda0*/  STL.64 [R1+0x1ce8], R6 ;  /* 0x001ce80601007387 */ /* 0x008fe80000100a00 */
[----:B------:R-:W-:Y:S04]  /*2bdb0*/  STL.64 [R1+0x1ce0], R4 ;  /* 0x001ce00401007387 */ /* 0x000fe80000100a00 */
[----:B------:R-:W0:Y:S04]  /*2bdc0*/  LDSM.16.MT88.4 R4, [R15+0x19000] ;  /* 0x019000000f04783b */ /* 0x000e280000004200 */
[----:B0-----:R0:W-:Y:S10]  /*2bdd0*/  STL.64 [R1+0x1d08], R6 ;  /* 0x001d080601007387 */ /* 0x0011f40000100a00 */
[----:B------:R-:W-:Y:S04]  /*2bde0*/  STL.64 [R1+0xd0], R20 ;  /* 0x0000d01401007387 */ /* 0x000fe80000100a00 */
[----:B------:R-:W-:Y:S04]  /*2bdf0*/  STL.64 [R1+0xd8], R22 ;  /* 0x0000d81601007387 */ /* 0x000fe80000100a00 */
[----:B------:R1:W-:Y:S01]  /*2be00*/  STL.64 [R1+0x1d00], R4 ;  /* 0x001d000401007387 */ /* 0x0003e20000100a00 */
[----:B0-----:R-:W-:Y:S01]  /*2be10*/  MOV R6, R18 ;  /* 0x0000001200067202 */ /* 0x001fe20000000f00 */
[----:B------:R-:W-:Y:S01]  /*2be20*/  IMAD.MOV.U32 R7, RZ, RZ, R17 ;  /* 0x000000ffff077224 */ /* 0x000fe200078e0011 */
[----:B-1----:R-:W-:-:S02]  /*2be30*/  MOV R4, R28 ;  /* 0x0000001c00047202 */ /* 0x002fc40000000f00 */
[----:B------:R-:W-:Y:S01]  /*2be40*/  MOV R5, R19 ;  /* 0x0000001300057202 */ /* 0x000fe20000000f00 */
[----:B------:R-:W2:Y:S04]  /*2be50*/  LDL.LU R28, [R1+0x1d58] ;  /* 0x001d5800011c7983 */ /* 0x000ea80000300800 */
[----:B------:R0:W-:Y:S04]  /*2be60*/  STL.64 [R1+0x1d28], R6 ;  /* 0x001d280601007387 */ /* 0x0001e80000100a00 */
[----:B------:R1:W-:Y:S01]  /*2be70*/  STL.64 [R1+0x1d20], R4 ;  /* 0x001d200401007387 */ /* 0x0003e20000100a00 */
[----:B0-----:R-:W-:Y:S01]  /*2be80*/  MOV R6, R13 ;  /* 0x0000000d00067202 */ /* 0x001fe20000000f00 */
[----:B------:R-:W-:Y:S01]  /*2be90*/  IMAD.MOV.U32 R7, RZ, RZ, R12 ;  /* 0x000000ffff077224 */ /* 0x000fe200078e000c */
[----:B-1----:R-:W-:-:S02]  /*2bea0*/  MOV R5, R14 ;  /* 0x0000000e00057202 */ /* 0x002fc40000000f00 */
[----:B------:R-:W0:Y:S04]  /*2beb0*/  LDSM.16.MT88.4 R12, [R15+0x19080] ;  /* 0x019080000f0c783b */ /* 0x000e280000004200 */
[----:B0-----:R-:W-:Y:S04]  /*2bec0*/  STL.64 [R1+0x1cf8], R14 ;  /* 0x001cf80e01007387 */ /* 0x001fe80000100a00 */
[----:B------:R0:W-:Y:S04]  /*2bed0*/  STL.64 [R1+0x1cf0], R12 ;  /* 0x001cf00c01007387 */ /* 0x0001e80000100a00 */
[----:B0-----:R-:W3:Y:S04]  /*2bee0*/  LDL.LU R12, [R1+0xa0] ;  /* 0x0000a000010c7983 */ /* 0x001ee80000300800 */
[----:B------:R-:W3:Y:S01]  /*2bef0*/  LDL.LU R13, [R1+0xa4] ;  /* 0x0000a400010d7983 */ /* 0x000ee20000300800 */
[----:B----4-:R-:W-:-:S02]  /*2bf00*/  MOV R14, R2 ;  /* 0x00000002000e7202 */ /* 0x010fc40000000f00 */
[----:B------:R-:W-:Y:S01]  /*2bf10*/  MOV R15, R3 ;  /* 0x00000003000f7202 */ /* 0x000fe20000000f00 */
[----:B------:R-:W4:Y:S04]  /*2bf20*/  LDL.LU R2, [R1+0x1d54] ;  /* 0x001d540001027983 */ /* 0x000f280000300800 */
[----:B------:R-:W2:Y:S04]  /*2bf30*/  LDL.LU R3, [R1+0x1d50] ;  /* 0x001d500001037983 */ /* 0x000ea80000300800 */
[----:B------:R0:W-:Y:S02]  /*2bf40*/  STL.64 [R1+0x1d18], R14 ;  /* 0x001d180e01007387 */ /* 0x0001e40000100a00 */
[----:B0-----:R-:W-:-:S02]  /*2bf50*/  MOV R14, R10 ;  /* 0x0000000a000e7202 */ /* 0x001fc40000000f00 */
[----:B------:R-:W-:Y:S01]  /*2bf60*/  MOV R15, R11 ;  /* 0x0000000b000f7202 */ /* 0x000fe20000000f00 */
[----:B---3--:R0:W-:Y:S01]  /*2bf70*/  STL.64 [R1+0x1d10], R12 ;  /* 0x001d100c01007387 */ /* 0x0081e20000100a00 */
[----:B------:R-:W-:-:S03]  /*2bf80*/  MOV R4, R16 ;  /* 0x0000001000047202 */ /* 0x000fc60000000f00 */
[----:B----4-:R-:W-:Y:S04]  /*2bf90*/  LDSM.16.MT88.4 R24, [R2+0x19000] ;  /* 0x019000000218783b */ /* 0x010fe80000004200 */
[----:B--2---:R-:W-:Y:S01]  /*2bfa0*/  LDSM.16.MT88.4 R16, [R3+0x19000] ;  /* 0x019000000310783b */ /* 0x004fe20000004200 */
[----:B0-----:R-:W-:Y:S01]  /*2bfb0*/  MOV R12, R28 ;  /* 0x0000001c000c7202 */ /* 0x001fe20000000f00 */
[----:B------:R-:W-:Y:S02]  /*2bfc0*/  IMAD.MOV.U32 R13, RZ, RZ, R29 ;  /* 0x000000ffff0d7224 */ /* 0x000fe400078e001d */
[----:B------:R-:W2:Y:S04]  /*2bfd0*/  LDL.LU R28, [R1+0x1d4c] ;  /* 0x001d4c00011c7983 */ /* 0x000ea80000300800 */
[----:B------:R-:W3:Y:S04]  /*2bfe0*/  LDL.LU R29, [R1+0x1d48] ;  /* 0x001d4800011d7983 */ /* 0x000ee80000300800 */
[----:B------:R-:W4:Y:S04]  /*2bff0*/  LDL.LU R10, [R1+0x1d44] ;  /* 0x001d4400010a7983 */ /* 0x000f280000300800 */
[----:B------:R-:W4:Y:S04]  /*2c000*/  LDL.LU R11, [R1+0x1d40] ;  /* 0x001d4000010b7983 */ /* 0x000f280000300800 */
[----:B------:R-:W-:Y:S04]  /*2c010*/  STL.64 [R1+0x1d38], R14 ;  /* 0x001d380e01007387 */ /* 0x000fe80000100a00 */
[----:B------:R0:W-:Y:S04]  /*2c020*/  STL.64 [R1+0x1d30], R12 ;  /* 0x001d300c01007387 */ /* 0x0001e80000100a00 */
[----:B------:R-:W-:Y:S04]  /*2c030*/  LDSM.16.MT88.4 R20, [R3+0x19080] ;  /* 0x019080000314783b */ /* 0x000fe80000004200 */
[----:B0-----:R-:W4:Y:S04]  /*2c040*/  LDL.LU R12, [R1+0xc0] ;  /* 0x0000c000010c7983 */ /* 0x001f280000300800 */
[----:B------:R-:W4:Y:S04]  /*2c050*/  LDL.LU R13, [R1+0xc4] ;  /* 0x0000c400010d7983 */ /* 0x000f280000300800 */
[----:B------:R-:W-:Y:S01]  /*2c060*/  STL [R1+0x1cbc], R3 ;  /* 0x001cbc0301007387 */ /* 0x000fe20000100800 */
[----:B--2---:R-:W-:Y:S01]  /*2c070*/  IMAD.MOV.U32 R15, RZ, RZ, R28 ;  /* 0x000000ffff0f7224 */ /* 0x004fe200078e001c */
[----:B---3--:R-:W-:-:S07]  /*2c080*/  MOV R14, R29 ;  /* 0x0000001d000e7202 */ /* 0x008fce0000000f00 */
[-C--:B----4-:R-:W-:Y:S01]  /*2c090*/  HMMA.16816.F32 R4, R4, R10.reuse, R12 ;  /* 0x0000000a0404723c */ /* 0x090fe2000000180c */
[----:B------:R-:W2:Y:S04]  /*2c0a0*/  LDL.LU.64 R14, [R1+0x1d38] ;  /* 0x001d3800010e7983 */ /* 0x000ea80000300a00 */
[----:B------:R-:W2:Y:S11]  /*2c0b0*/  LDL.LU.64 R12, [R1+0x1d30] ;  /* 0x001d3000010c7983 */ /* 0x000eb60000300a00 */
[----:B------:R-:W-:Y:S07]  /*2c0c0*/  @!UPT UIADD3 URZ, URZ, URZ, URZ ;  /* 0x0000003f3f3ff290 */ /* 0x000fee000fffe03f */
[----:B------:R-:W-:Y:S04]  /*2c0d0*/  STL.64 [R1+0xb0], R4 ;  /* 0x0000b00401007387 */ /* 0x000fe80000100a00 */
[----:B------:R0:W-:Y:S04]  /*2c0e0*/  STL.64 [R1+0xb8], R6 ;  /* 0x0000b80601007387 */ /* 0x0001e80000100a00 */
[----:B0-----:R-:W2:Y:S04]  /*2c0f0*/  LDL.LU.64 R6, [R1+0x1d28] ;  /* 0x001d280001067983 */ /* 0x001ea80000300a00 */
[----:B------:R-:W2:Y:S02]  /*2c100*/  LDL.LU.64 R4, [R1+0x1d20] ;  /* 0x001d200001047983 */ /* 0x000ea40000300a00 */
[----:B--2---:R-:W-:Y:S02]  /*2c110*/  HMMA.16816.F32 R4, R4, R10, R12 ;  /* 0x0000000a0404723c */ /* 0x004fe4000000180c */
[----:B------:R-:W2:Y:S04]  /*2c120*/  LDL.LU.64 R14, [R1+0x1d18] ;  /* 0x001d1800010e7983 */ /* 0x000ea80000300a00 */
[----:B------:R-:W2:Y:S11]  /*2c130*/  LDL.LU.64 R12, [R1+0x1d10] ;  /* 0x001d1000010c7983 */ /* 0x000eb60000300a00 */
[----:B------:R-:W-:Y:S07]  /*2c140*/  @!UPT UIADD3 URZ, URZ, URZ, URZ ;  /* 0x0000003f3f3ff290 */ /* 0x000fee000fffe03f */
[----:B------:R-:W-:Y:S01]  /*2c150*/  MOV R8, R4 ;  /* 0x0000000400087202 */ /* 0x000fe20000000f00 */
[----:B------:R-:W-:Y:S01]  /*2c160*/  IMAD.MOV.U32 R28, RZ, RZ, R7 ;  /* 0x000000ffff1c7224 */ /* 0x000fe200078e0007 */
[----:B------:R-:W-:Y:S02]  /*2c170*/  MOV R9, R5 ;  /* 0x0000000500097202 */ /* 0x000fe40000000f00 */
[----:B------:R-:W-:Y:S02]  /*2c180*/  MOV R29, R6 ;  /* 0x00000006001d7202 */ /* 0x000fe40000000f00 */
[----:B------:R-:W0:Y:S04]  /*2c190*/  LDSM.16.MT88.4 R4, [R2+0x19080] ;  /* 0x019080000204783b */ /* 0x000e280000004200 */
[----:B------:R-:W-:Y:S04]  /*2c1a0*/  STL [R1+0x1cb8], R8 ;  /* 0x001cb80801007387 */ /* 0x000fe80000100800 */
[----:B------:R-:W-:Y:S04]  /*2c1b0*/  STL [R1+0x1cb4], R28 ;  /* 0x001cb41c01007387 */ /* 0x000fe80000100800 */
[----:B------:R-:W-:Y:S04]  /*2c1c0*/  STL [R1+0x1cb0], R29 ;  /* 0x001cb01d01007387 */ /* 0x000fe80000100800 */
        /* <DEDUP_REMOVED lines=10> */
[----:B------:R0:W-:Y:S01]  /*2c270*/  STL [R1+0x8c], R7 ;  /* 0x00008c0701007387 */ /* 0x0001e20000100800 */
[----:B------:R-:W-:Y:S01]  /*2c280*/  IMAD.MOV.U32 R29, RZ, RZ, R6 ;  /* 0x000000ffff1d7224 */ /* 0x000fe200078e0006 */
[----:B------:R-:W-:Y:S02]  /*2c290*/  MOV R8, R4 ;  /* 0x0000000400087202 */ /* 0x000fe40000000f00 */
[----:B------:R-:W-:Y:S01]  /*2c2a0*/  MOV R28, R5 ;  /* 0x00000005001c7202 */ /* 0x000fe20000000f00 */
[----:B0-----:R-:W2:Y:S04]  /*2c2b0*/  LDL.LU.64 R6, [R1+0x1ce8] ;  /* 0x001ce80001067983 */ /* 0x001ea80000300a00 */
[----:B------:R-:W2:Y:S02]  /*2c2c0*/  LDL.LU.64 R4, [R1+0x1ce0] ;  /* 0x001ce00001047983 */ /* 0x000ea40000300a00 */
[-C--:B--2---:R-:W-:Y:S02]  /*2c2d0*/  HMMA.16816.F32 R12, R12, R10.reuse, R4 ;  /* 0x0000000a0c0c723c */ /* 0x084fe40000001804 */
[----:B------:R-:W2:Y:S04]  /*2c2e0*/  LDL.LU.64 R6, [R1+0x1cd8] ;  /* 0x001cd80001067983 */ /* 0x000ea80000300a00 */
[----:B------:R-:W2:Y:S11]  /*2c2f0*/  LDL.LU.64 R4, [R1+0x1cd0] ;  /* 0x001cd00001047983 */ /* 0x000eb60000300a00 */
[----:B------:R-:W-:Y:S07]  /*2c300*/  @!UPT UIADD3 URZ, URZ, URZ, URZ ;  /* 0x0000003f3f3ff290 */ /* 0x000fee000fffe03f */
[----:B------:R-:W-:Y:S01]  /*2c310*/  MOV R2, R12 ;  /* 0x0000000c00027202 */ /* 0x000fe20000000f00 */
[----:B------:R-:W-:Y:S04]  /*2c320*/  STL [R1+0x54], R13 ;  /* 0x0000540d01007387 */ /* 0x000fe80000100800 */
[----:B------:R0:W-:Y:S04]  /*2c330*/  STL.64 [R1+0x58], R14 ;  /* 0x0000580e01007387 */ /* 0x0001e80000100a00 */
[----:B0-----:R-:W3:Y:S04]  /*2c340*/  LDL R15, [R1+0x14b0] ;  /* 0x0014b000010f7983 */ /* 0x001ee80000100800 */
[----:B------:R-:W-:Y:S01]  /*2c350*/  STL [R1+0x1c74], R2 ;  /* 0x001c740201007387 */ /* 0x000fe20000100800 */
[-C--:B--2---:R-:W-:Y:S03]  /*2c360*/  HMMA.16816.F32 R16, R16, R10.reuse, R4 ;  /* 0x0000000a1010723c */ /* 0x084fe60000001804 */
[----:B------:R-:W2:Y:S04]  /*2c370*/  LDL.LU.64 R6, [R1+0x1cc8] ;  /* 0x001cc80001067983 */ /* 0x000ea80000300a00 */
[----:B------:R-:W2:Y:S11]  /*2c380*/  LDL.LU.64 R4, [R1+0x1cc0] ;  /* 0x001cc00001047983 */ /* 0x000eb60000300a00 */
[----:B------:R-:W-:Y:S05]  /*2c390*/  @!UPT UIADD3 URZ, URZ, URZ, URZ ;  /* 0x0000003f3f3ff290 */ /* 0x000fea000fffe03f */
[----:B------:R0:W-:Y:S04]  /*2c3a0*/  STL.64 [R1+0x20], R16 ;  /* 0x0000201001007387 */ /* 0x0001e80000100a00 */
[----:B------:R1:W-:Y:S04]  /*2c3b0*/  STL.64 [R1+0x28], R18 ;  /* 0x0000281201007387 */ /* 0x0003e80000100a00 */
[----:B0-----:R-:W4:Y:S04]  /*2c3c0*/  LDL.LU R16, [R1+0x10] ;  /* 0x0000100001107983 */ /* 0x001f280000300800 */
[----:B------:R-:W4:Y:S04]  /*2c3d0*/  LDL.LU R17, [R1+0x14] ;  /* 0x0000140001117983 */ /* 0x000f280000300800 */
[----:B-1----:R-:W4:Y:S04]  /*2c3e0*/  LDL.LU R18, [R1+0x18] ;  /* 0x0000180001127983 */ /* 0x002f280000300800 */
[----:B------:R-:W4:Y:S01]  /*2c3f0*/  LDL.LU R19, [R1+0x1c] ;  /* 0x00001c0001137983 */ /* 0x000f220000300800 */
[-C--:B--2---:R-:W-:Y:S08]  /*2c400*/  HMMA.16816.F32 R4, R24, R10.reuse, R4 ;  /* 0x0000000a1804723c */ /* 0x084ff00000001804 */
[----:B----4-:R-:W-:Y:S01]  /*2c410*/  HMMA.16816.F32 R16, R20, R10, R16 ;  /* 0x0000000a1410723c */ /* 0x010fe20000001810 */
[----:B------:R-:W0:Y:S11]  /*2c420*/  LDSM.16.MT88.4 R20, [R0+0x1a000] ;  /* 0x01a000000014783b */ /* 0x000e360000004200 */
[----:B------:R-:W-:Y:S11]  /*2c430*/  @!UPT UIADD3 URZ, URZ, URZ, URZ ;  /* 0x0000003f3f3ff290 */ /* 0x000ff6000fffe03f */
[----:B------:R0:W-:Y:S04]  /*2c440*/  STL.64 [R1+0x60], R16 ;  /* 0x0000601001007387 */ /* 0x0001e80000100a00 */
[----:B------:R1:W-:Y:S04]  /*2c450*/  STL.64 [R1+0x68], R18 ;  /* 0x0000681201007387 */ /* 0x0003e80000100a00 */
[----:B------:R-:W-:Y:S04]  /*2c460*/  STL.64 [R1+0x70], R4 ;  /* 0x0000700401007387 */ /* 0x000fe80000100a00 */
[----:B------:R-:W-:Y:S04]  /*2c470*/  STL.64 [R1+0x78], R6 ;  /* 0x0000780601007387 */ /* 0x000fe80000100a00 */
[----:B---3--:R-:W2:Y:S04]  /*2c480*/  LDSM.16.M88.4 R4, [R15+0x20300] ;  /* 0x020300000f04783b */ /* 0x008ea80000000200 */
[----:B------:R-:W3:Y:S01]  /*2c490*/  LDSM.16.MT88.4 R12, [R0+0x1a080] ;  /* 0x01a08000000c783b */ /* 0x000ee20000004200 */
[----:B0-----:R-:W-:Y:S01]  /*2c4a0*/  IMAD.MOV.U32 R17, RZ, RZ, R22 ;  /* 0x000000ffff117224 */ /* 0x001fe200078e0016 */
[----:B------:R-:W-:-:S02]  /*2c4b0*/  MOV R2, R21 ;  /* 0x0000001500027202 */ /* 0x000fc40000000f00 */
[----:B------:R-:W-:Y:S02]  /*2c4c0*/  MOV R16, R23 ;  /* 0x0000001700107202 */ /* 0x000fe40000000f00 */
[----:B-1----:R-:W-:Y:S01]  /*2c4d0*/  MOV R18, R20 ;  /* 0x0000001400127202 */ /* 0x002fe20000000f00 */
[----:B--2---:R-:W-:Y:S04]  /*2c4e0*/  STL [R1+0x1c20], R6 ;  /* 0x001c200601007387 */ /* 0x004fe80000100800 */
[----:B------:R0:W-:Y:S04]  /*2c4f0*/  STL [R1+0x1c1c], R7 ;  /* 0x001c1c0701007387 */ /* 0x0001e80000100800 */
[----:B------:R1:W-:Y:S01]  /*2c500*/  STL.64 [R1+0x1c98], R4 ;  /* 0x001c980401007387 */ /* 0x0003e20000100a00 */
[----:B0-----:R-:W-:-:S03]  /*2c510*/  MOV R7, R3 ;  /* 0x0000000300077202 */ /* 0x001fc60000000f00 */
[----:B-1----:R-:W2:Y:S04]  /*2c520*/  LDL.LU R4, [R1+0x30] ;  /* 0x0000300001047983 */ /* 0x002ea80000300800 */
[----:B------:R-:W2:Y:S04]  /*2c530*/  LDL.LU R5, [R1+0x34] ;  /* 0x0000340001057983 */ /* 0x000ea80000300800 */
[----:B------:R-:W2:Y:S04]  /*2c540*/  LDL.LU R6, [R1+0x38] ;  /* 0x0000380001067983 */ /* 0x000ea80000300800 */
[----:B------:R-:W4:Y:S04]  /*2c550*/  LDL.LU R3, [R1+0x1cbc] ;  /* 0x001cbc0001037983 */ /* 0x000f280000300800 */
[----:B---3--:R0:W-:Y:S04]  /*2c560*/  STL.64 [R1+0x1c80], R14 ;  /* 0x001c800e01007387 */ /* 0x0081e80000100a00 */
[----:B------:R1:W-:Y:S01]  /*2c570*/  STL.64 [R1+0x1c78], R12 ;  /* 0x001c780c01007387 */ /* 0x0003e20000100a00 */
[----:B0-----:R-:W-:-:S02]  /*2c580*/  MOV R14, R17 ;  /* 0x00000011000e7202 */ /* 0x001fc40000000f00 */
[----:B------:R-:W-:Y:S02]  /*2c590*/  MOV R15, R16 ;  /* 0x00000010000f7202 */ /* 0x000fe40000000f00 */
[----:B-1----:R-:W-:Y:S01]  /*2c5a0*/  MOV R12, R18 ;  /* 0x00000012000c7202 */ /* 0x002fe20000000f00 */
[----:B------:R-:W-:Y:S02]  /*2c5b0*/  IMAD.MOV.U32 R13, RZ, RZ, R2 ;  /* 0x000000ffff0d7224 */ /* 0x000fe400078e0002 */
[----:B------:R-:W-:Y:S04]  /*2c5c0*/  STL.64 [R1+0x1ca8], R14 ;  /* 0x001ca80e01007387 */ /* 0x000fe80000100a00 */
[----:B------:R0:W-:Y:S04]  /*2c5d0*/  STL.64 [R1+0x1ca0], R12 ;  /* 0x001ca00c01007387 */ /* 0x0001e80000100a00 */
[----:B0-----:R-:W2:Y:S04]  /*2c5e0*/  LDL.LU R12, [R1+0xd0] ;  /* 0x0000d000010c7983 */ /* 0x001ea80000300800 */
[----:B------:R-:W2:Y:S04]  /*2c5f0*/  LDL.LU R13, [R1+0xd4] ;  /* 0x0000d400010d7983 */ /* 0x000ea80000300800 */
[----:B------:R-:W2:Y:S04]  /*2c600*/  LDL.LU R14, [R1+0xd8] ;  /* 0x0000d800010e7983 */ /* 0x000ea80000300800 */
[----:B------:R-:W2:Y:S04]  /*2c610*/  LDL.LU R15, [R1+0xdc] ;  /* 0x0000dc00010f7983 */ /* 0x000ea80000300800 */
[----:B------:R-:W0:Y:S04]  /*2c620*/  S2R R2, SR_TID.X ;  /* 0x0000000000027919 */ /* 0x000e280000002100 */
[----:B------:R-:W1:Y:S01]  /*2c630*/  S2R R18, SR_TID.X ;  /* 0x0000000000127919 */ /* 0x000e620000002100 */
[----:B0-----:R-:W-:-:S02]  /*2c640*/  LOP3.LUT R2, R2, 0x7, RZ, 0xc0, !PT ;  /* 0x0000000702027812 */ /* 0x001fc400078ec0ff */
[----:B-1----:R-:W-:-:S03]  /*2c650*/  LOP3.LUT R19, R18, 0x10, RZ, 0xc0, !PT ;  /* 0x0000001012137812 */ /* 0x002fc600078ec0ff */
[----:B------:R-:W-:Y:S01]  /*2c660*/  IMAD R2, R2, 0x110, RZ ;  /* 0x0000011002027824 */ /* 0x000fe200078e02ff */
[----:B------:R-:W-:Y:S01]  /*2c670*/  SHF.L.U32 R18, R18, 0x1, RZ ;  /* 0x0000000112127819 */ /* 0x000fe200000006ff */
[----:B------:R-:W-:-:S03]  /*2c680*/  IMAD.SHL.U32 R19, R19, 0x80, RZ ;  /* 0x0000008013137824 */ /* 0x000fc600078e00ff */
[----:B------:R-:W-:-:S04]  /*2c690*/  LOP3.LUT R2, R2, 0x10, R18, 0x78, !PT ;  /* 0x0000001002027812 */ /* 0x000fc800078e7812 */
[----:B------:R-:W-:-:S04]  /*2c6a0*/  LOP3.LUT R2, R2, R19, RZ, 0xfc, !PT ;  /* 0x0000001302027212 */ /* 0x000fc800078efcff */
[----:B------:R-:W-:-:S05]  /*2c6b0*/  LOP3.LUT R2, R2, 0x20, RZ, 0x3c, !PT ;  /* 0x0000002002027812 */ /* 0x000fca00078e3cff */
[----:B------:R-:W0:Y:S04]  /*2c6c0*/  LDSM.16.MT88.4 R16, [R2+0x1a000] ;  /* 0x01a000000210783b */ /* 0x000e280000004200 */
[----:B------:R-:W1:Y:S04]  /*2c6d0*/  LDSM.16.MT88.4 R20, [R2+0x1a080] ;  /* 0x01a080000214783b */ /* 0x000e680000004200 */
[----:B------:R-:W-:Y:S04]  /*2c6e0*/  STL [R1+0x1c70], R0 ;  /* 0x001c700001007387 */ /* 0x000fe80000100800 */
[----:B0-----:R-:W-:Y:S04]  /*2c6f0*/  STL.64 [R1+0x1c90], R18 ;  /* 0x001c901201007387 */ /* 0x001fe80000100a00 */
[----:B------:R0:W-:Y:S04]  /*2c700*/  STL.64 [R1+0x1c88], R16 ;  /* 0x001c881001007387 */ /* 0x0001e80000100a00 */
[----:B0-----:R-:W3:Y:S04]  /*2c710*/  LDL.LU R16, [R1+0xb0] ;  /* 0x0000b00001107983 */ /* 0x001ee80000300800 */
[----:B------:R-:W3:Y:S04]  /*2c720*/  LDL.LU R17, [R1+0xb4] ;  /* 0x0000b40001117983 */ /* 0x000ee80000300800 */
[----:B------:R-:W3:Y:S04]  /*2c730*/  LDL.LU R18, [R1+0xb8] ;  /* 0x0000b80001127983 */ /* 0x000ee80000300800 */
[----:B------:R-:W3:Y:S04]  /*2c740*/  LDL.LU R19, [R1+0xbc] ;  /* 0x0000bc0001137983 */ /* 0x000ee80000300800 */
[----:B-1----:R0:W-:Y:S04]  /*2c750*/  STL.64 [R1+0x1c68], R22 ;  /* 0x001c681601007387 */ /* 0x0021e80000100a00 */
[----:B------:R1:W-:Y:S01]  /*2c760*/  STL.64 [R1+0x1c60], R20 ;  /* 0x001c601401007387 */ /* 0x0003e20000100a00 */
[----:B0-----:R-:W-:-:S02]  /*2c770*/  MOV R22, R29 ;  /* 0x0000001d00167202 */ /* 0x001fc40000000f00 */
[----:B-1----:R-:W-:Y:S02]  /*2c780*/  MOV R20, R8 ;  /* 0x0000000800147202 */ /* 0x002fe40000000f00 */
[----:B------:R-:W3:Y:S01]  /*2c790*/  LDL.LU R8, [R1+0x1cb8] ;  /* 0x001cb80001087983 */ /* 0x000ee20000300800 */
[----:B------:R-:W-:-:S03]  /*2c7a0*/  MOV R21, R28 ;  /* 0x0000001c00157202 */ /* 0x000fc60000000f00 */
[----:B------:R-:W3:Y:S04]  /*2c7b0*/  LDL.LU R28, [R1+0x1cb4] ;  /* 0x001cb400011c7983 */ /* 0x000ee80000300800 */
[----:B------:R-:W3:Y:S04]  /*2c7c0*/  LDL.LU R29, [R1+0x1cb0] ;  /* 0x001cb000011d7983 */ /* 0x000ee80000300800 */
[----:B------:R-:W3:Y:S04]  /*2c7d0*/  LDL.LU R23, [R1+0x8c] ;  /* 0x00008c0001177983 */ /* 0x000ee80000300800 */
[----:B----4-:R-:W-:Y:S01]  /*2c7e0*/  LDSM.16.MT88.4 R24, [R3+0x1a000] ;  /* 0x01a000000318783b */ /* 0x010fe20000004200 */
        /* <DEDUP_REMOVED lines=8> */
[----:B------:R-:W-:Y:S02]  /*2c870*/  MOV R0, R5 ;  /* 0x0000000500007202 */ /* 0x000fe40000000f00 */
[----:B------:R-:W2:Y:S04]  /*2c880*/  LDL.LU.64 R4, [R1+0x1c98] ;  /* 0x001c980001047983 */ /* 0x000ea80000300a00 */
[----:B------:R-:W-:Y:S01]  /*2c890*/  STL [R1+0x1c18], R3 ;  /* 0x001c180301007387 */ /* 0x000fe20000100800 */
[----:B---3--:R-:W-:Y:S02]  /*2c8a0*/  MOV R11, R28 ;  /* 0x0000001c000b7202 */ /* 0x008fe40000000f00 */
[----:B------:R-:W-:Y:S01]  /*2c8b0*/  MOV R28, R7 ;  /* 0x00000007001c7202 */ /* 0x000fe20000000f00 */
[----:B------:R-:W-:-:S02]  /*2c8c0*/  IMAD.MOV.U32 R10, RZ, RZ, R29 ;  /* 0x000000ffff0a7224 */ /* 0x000fc400078e001d */
[----:B------:R-:W-:Y:S01]  /*2c8d0*/  IMAD.MOV.U32 R29, RZ, RZ, R6 ;  /* 0x000000ffff1d7224 */ /* 0x000fe200078e0006 */
[-C--:B--2---:R-:W-:Y:S01]  /*2c8e0*/  HMMA.16816.F32 R12, R12, R4.reuse, R16 ;  /* 0x000000040c0c723c */ /* 0x084fe20000001810 */
[----:B------:R-:W2:Y:S04]  /*2c8f0*/  LDL.LU.64 R18, [R1+0x1c90] ;  /* 0x001c900001127983 */ /* 0x000ea80000300a00 */
[----:B------:R-:W2:Y:S11]  /*2c900*/  LDL.LU.64 R16, [R1+0x1c88] ;  /* 0x001c880001107983 */ /* 0x000eb60000300a00 */
[----:B------:R-:W-:Y:S07]  /*2c910*/  @!UPT UIADD3 URZ, URZ, URZ, URZ ;  /* 0x0000003f3f3ff290 */ /* 0x000fee000fffe03f */
[----:B------:R0:W-:Y:S01]  /*2c920*/  STL.64 [R1], R12 ;  /* 0x0000000c01007387 */ /* 0x0001e20000100a00 */
[----:B------:R-:W-:Y:S02]  /*2c930*/  MOV R6, R14 ;  /* 0x0000000e00067202 */ /* 0x000fe40000000f00 */
[----:B------:R-:W-:Y:S02]  /*2c940*/  MOV R7, R15 ;  /* 0x0000000f00077202 */ /* 0x000fe40000000f00 */
[----:B------:R-:W3:Y:S04]  /*2c950*/  LDL.LU.64 R14, [R1+0x1c80] ;  /* 0x001c8000010e7983 */ /* 0x000ee80000300a00 */
[----:B0-----:R-:W3:Y:S02]  /*2c960*/  LDL.LU.64 R12, [R1+0x1c78] ;  /* 0x001c7800010c7983 */ /* 0x001ee40000300a00 */
[-C--:B---3--:R-:W-:Y:S02]  /*2c970*/  HMMA.16816.F32 R8, R12, R4.reuse, R8 ;  /* 0x000000040c08723c */ /* 0x088fe40000001808 */
[----:B------:R-:W3:Y:S04]  /*2c980*/  LDL.LU R12, [R1+0x20] ;  /* 0x00002000010c7983 */ /* 0x000ee80000300800 */
[----:B------:R-:W3:Y:S04]  /*2c990*/  LDL.LU R13, [R1+0x24] ;  /* 0x00002400010d7983 */ /* 0x000ee80000300800 */
[----:B------:R-:W3:Y:S04]  /*2c9a0*/  LDL.LU R14, [R1+0x28] ;  /* 0x00002800010e7983 */ /* 0x000ee80000300800 */
[----:B------:R-:W3:Y:S09]  /*2c9b0*/  LDL.LU R15, [R1+0x2c] ;  /* 0x00002c00010f7983 */ /* 0x000ef20000300800 */
[----:B------:R-:W-:Y:S04]  /*2c9c0*/  STL.64 [R1+0x1c30], R10 ;  /* 0x001c300a01007387 */ /* 0x000fe80000100a00 */
[----:B------:R0:W-:Y:S04]  /*2c9d0*/  STL.64 [R1+0x1c28], R8 ;  /* 0x001c280801007387 */ /* 0x0001e80000100a00 */
[----:B0-----:R-:W4:Y:S04]  /*2c9e0*/  LDL.LU R8, [R1+0x70] ;  /* 0x0000700001087983 */ /* 0x001f280000300800 */
[----:B------:R-:W4:Y:S04]  /*2c9f0*/  LDL.LU R9, [R1+0x74] ;  /* 0x0000740001097983 */ /* 0x000f280000300800 */
[----:B------:R-:W3:Y:S04]  /*2ca00*/  LDL.LU R10, [R1+0x78] ;  /* 0x00007800010a7983 */ /* 0x000ee80000300800 */
[----:B------:R-:W3:Y:S01]  /*2ca10*/  LDL.LU R11, [R1+0x7c] ;  /* 0x00007c00010b7983 */ /* 0x000ee20000300800 */
[----:B--2---:R-:W-:Y:S03]  /*2ca20*/  HMMA.16816.F32 R16, R16, R4, R20 ;  /* 0x000000041010723c */ /* 0x004fe60000001814 */
[----:B---3--:R-:W-:Y:S04]  /*2ca30*/  STL.64 [R1+0x1c40], R10 ;  /* 0x001c400a01007387 */ /* 0x008fe80000100a00 */
[----:B----4-:R0:W-:Y:S02]  /*2ca40*/  STL.64 [R1+0x1c38], R8 ;  /* 0x001c380801007387 */ /* 0x0101e40000100a00 */
[----:B0-----:R-:W-:-:S02]  /*2ca50*/  IMAD.MOV.U32 R8, RZ, RZ, R2 ;  /* 0x000000ffff087224 */ /* 0x001fc400078e0002 */
[----:B------:R-:W2:Y:S01]  /*2ca60*/  LDL.LU R2, [R1+0x1c74] ;  /* 0x001c740001027983 */ /* 0x000ea20000300800 */
[----:B------:R-:W-:-:S03]  /*2ca70*/  MOV R9, R0 ;  /* 0x0000000000097202 */ /* 0x000fc60000000f00 */
[----:B------:R-:W3:Y:S04]  /*2ca80*/  LDL.LU R0, [R1+0x1c70] ;  /* 0x001c700001007983 */ /* 0x000ee80000300800 */
[----:B------:R-:W4:Y:S01]  /*2ca90*/  LDL.LU.64 R22, [R1+0x1c68] ;  /* 0x001c680001167983 */ /* 0x000f220000300a00 */
[----:B------:R-:W-:-:S03]  /*2caa0*/  MOV R10, R29 ;  /* 0x0000001d000a7202 */ /* 0x000fc60000000f00 */
[----:B------:R-:W4:Y:S01]  /*2cab0*/  LDL.LU.64 R20, [R1+0x1c60] ;  /* 0x001c600001147983 */ /* 0x000f220000300a00 */
[----:B------:R-:W-:-:S03]  /*2cac0*/  MOV R11, R28 ;  /* 0x0000001c000b7202 */ /* 0x000fc60000000f00 */
[----:B------:R2:W-:Y:S01]  /*2cad0*/  STL.64 [R1+0x80], R16 ;  /* 0x0000801001007387 */ /* 0x0005e20000100a00 */
[----:B------:R-:W-:Y:S01]  /*2cae0*/  IMAD.MOV.U32 R29, RZ, RZ, R18 ;  /* 0x000000ffff1d7224 */ /* 0x000fe200078e0012 */
[----:B------:R-:W-:Y:S02]  /*2caf0*/  MOV R28, R19 ;  /* 0x00000013001c7202 */ /* 0x000fe40000000f00 */
[----:B--2---:R-:W-:Y:S02]  /*2cb00*/  MOV R16, R2 ;  /* 0x0000000200107202 */ /* 0x004fe40000000f00 */
[----:B------:R-:W2:Y:S04]  /*2cb10*/  LDL.LU R2, [R1+0x1c58] ;  /* 0x001c580001027983 */ /* 0x000ea80000300800 */
[----:B------:R-:W4:Y:S04]  /*2cb20*/  LDL.LU R17, [R1+0x54] ;  /* 0x0000540001117983 */ /* 0x000f280000300800 */
[----:B------:R-:W4:Y:S04]  /*2cb30*/  LDL.LU R18, [R1+0x58] ;  /* 0x0000580001127983 */ /* 0x000f280000300800 */
[----:B------:R-:W4:Y:S04]  /*2cb40*/  LDL.LU R19, [R1+0x5c] ;  /* 0x00005c0001137983 */ /* 0x000f280000300800 */
[----:B------:R-:W-:Y:S04]  /*2cb50*/  STL [R1+0x1c0c], R28 ;  /* 0x001c0c1c01007387 */ /* 0x000fe80000100800 */
[----:B------:R-:W-:Y:S01]  /*2cb60*/  STL [R1+0x1c08], R29 ;  /* 0x001c081d01007387 */ /* 0x000fe20000100800 */
[-C--:B----4-:R-:W-:Y:S08]  /*2cb70*/  HMMA.16816.F32 R20, R20, R4.reuse, R16 ;  /* 0x000000041414723c */ /* 0x090ff00000001810 */
[----:B------:R-:W-:Y:S01]  /*2cb80*/  HMMA.16816.F32 R16, R24, R4, R12 ;  /* 0x000000041810723c */ /* 0x000fe2000000180c */
[----:B--2---:R-:W0:Y:S04]  /*2cb90*/  LDSM.16.MT88.4 R12, [R2+0x1a000] ;  /* 0x01a00000020c783b */ /* 0x004e280000004200 */
[----:B------:R-:W1:Y:S04]  /*2cba0*/  S2R R3, SR_TID.X ;  /* 0x0000000000037919 */ /* 0x000e680000002100 */
[----:B------:R-:W-:Y:S06]  /*2cbb0*/  LDSM.16.MT88.4 R24, [R2+0x1a080] ;  /* 0x01a080000218783b */ /* 0x000fec0000004200 */
[----:B------:R-:W-:Y:S04]  /*2cbc0*/  STL.64 [R1+0x40], R20 ;  /* 0x0000401401007387 */ /* 0x000fe80000100a00 */
[----:B------:R-:W-:Y:S04]  /*2cbd0*/  STL.64 [R1+0x48], R22 ;  /* 0x0000481601007387 */ /* 0x000fe80000100a00 */
[----:B---3--:R-:W-:Y:S04]  /*2cbe0*/  LDSM.16.MT88.4 R20, [R0+0x1b080] ;  /* 0x01b080000014783b */ /* 0x008fe80000004200 */
[----:B0-----:R-:W-:Y:S04]  /*2cbf0*/  STL.64 [R1+0x1c50], R14 ;  /* 0x001c500e01007387 */ /* 0x001fe80000100a00 */
[----:B------:R-:W-:Y:S04]  /*2cc00*/  STL.64 [R1+0xc0], R16 ;  /* 0x0000c01001007387 */ /* 0x000fe80000100a00 */
[----:B------:R-:W-:Y:S04]  /*2cc10*/  STL.64 [R1+0xc8], R18 ;  /* 0x0000c81201007387 */ /* 0x000fe80000100a00 */
[----:B------:R0:W-:Y:S04]  /*2cc20*/  STL.64 [R1+0x1c48], R12 ;  /* 0x001c480c01007387 */ /* 0x0001e80000100a00 */
[----:B0-----:R-:W2:Y:S04]  /*2cc30*/  LDL.LU R12, [R1+0x60] ;  /* 0x00006000010c7983 */ /* 0x001ea80000300800 */
[----:B------:R-:W2:Y:S04]  /*2cc40*/  LDL.LU R13, [R1+0x64] ;  /* 0x00006400010d7983 */ /* 0x000ea80000300800 */
[----:B------:R-:W2:Y:S04]  /*2cc50*/  LDL.LU R14, [R1+0x68] ;  /* 0x00006800010e7983 */ /* 0x000ea80000300800 */
[----:B------:R-:W2:Y:S04]  /*2cc60*/  LDL.LU R15, [R1+0x6c] ;  /* 0x00006c00010f7983 */ /* 0x000ea80000300800 */
[----:B------:R-:W0:Y:S01]  /*2cc70*/  S2R R19, SR_TID.X ;  /* 0x0000000000137919 */ /* 0x000e220000002100 */
[----:B-1----:R-:W-:-:S05]  /*2cc80*/  LOP3.LUT R3, R3, 0x7, RZ, 0xc0, !PT ;  /* 0x0000000703037812 */ /* 0x002fca00078ec0ff */
[----:B------:R-:W-:Y:S01]  /*2cc90*/  IMAD R3, R3, 0x110, RZ ;  /* 0x0000011003037824 */ /* 0x000fe200078e02ff */
[----:B------:R-:W-:Y:S01]  /*2cca0*/  STL [R1+0x1c10], R2 ;  /* 0x001c100201007387 */ /* 0x000fe20000100800 */
[C---:B0-----:R-:W-:Y:S02]  /*2ccb0*/  LOP3.LUT R28, R19.reuse, 0x10, RZ, 0xc0, !PT ;  /* 0x00000010131c7812 */ /* 0x041fe400078ec0ff */
[----:B------:R-:W-:Y:S01]  /*2ccc0*/  SHF.L.U32 R29, R19, 0x1, RZ ;  /* 0x00000001131d7819 */ /* 0x000fe200000006ff */
[----:B------:R-:W-:Y:S02]  /*2ccd0*/  STL [R1+0x1c14], R0 ;  /* 0x001c140001007387 */ /* 0x000fe40000100800 */
[----:B------:R-:W-:Y:S01]  /*2cce0*/  IMAD.SHL.U32 R28, R28, 0x80, RZ ;  /* 0x000000801c1c7824 */ /* 0x000fe200078e00ff */
[----:B------:R-:W-:Y:S01]  /*2ccf0*/  LOP3.LUT R3, R3, 0x10, R29, 0x78, !PT ;  /* 0x0000001003037812 */ /* 0x000fe200078e781d */
[----:B------:R-:W-:Y:S03]  /*2cd00*/  LDSM.16.MT88.4 R16, [R0+0x1b000] ;  /* 0x01b000000010783b */ /* 0x000fe60000004200 */
[----:B------:R-:W-:-:S04]  /*2cd10*/  LOP3.LUT R3, R3, R28, RZ, 0xfc, !PT ;  /* 0x0000001c03037212 */ /* 0x000fc800078efcff */
[----:B------:R-:W-:Y:S01]  /*2cd20*/  LOP3.LUT R3, R3, 0x20, RZ, 0x3c, !PT ;  /* 0x0000002003037812 */ /* 0x000fe200078e3cff */
[----:B--2---:R-:W-:Y:S01]  /*2cd30*/  HMMA.16816.F32 R8, R8, R4, R12 ;  /* 0x000000040808723c */ /* 0x004fe2000000180c */
[----:B------:R-:W2:Y:S04]  /*2cd40*/  LDL.LU.64 R14, [R1+0x1c50] ;  /* 0x001c5000010e7983 */ /* 0x000ea80000300a00 */
[----:B------:R-:W2:Y:S11]  /*2cd50*/  LDL.LU.64 R12, [R1+0x1c48] ;  /* 0x001c4800010c7983 */ /* 0x000eb60000300a00 */
[----:B------:R-:W-:Y:S07]  /*2cd60*/  @!UPT UIADD3 URZ, URZ, URZ, URZ ;  /* 0x0000003f3f3ff290 */ /* 0x000fee000fffe03f */
[----:B------:R-:W-:Y:S04]  /*2cd70*/  STL.64 [R1+0x60], R8 ;  /* 0x0000600801007387 */ /* 0x000fe80000100a00 */
[----:B------:R-:W-:Y:S04]  /*2cd80*/  STL.64 [R1+0x68], R10 ;  /* 0x0000680a01007387 */ /* 0x000fe80000100a00 */
[----:B------:R-:W0:Y:S02]  /*2cd90*/  LDSM.16.MT88.4 R8, [R3+0x1b000] ;  /* 0x01b000000308783b */ /* 0x000e240000004200 */
[----:B0-----:R-:W-:Y:S01]  /*2cda0*/  MOV R0, R8 ;  /* 0x0000000800007202 */ /* 0x001fe20000000f00 */
[----:B------:R-:W-:Y:S01]  /*2cdb0*/  IMAD.MOV.U32 R29, RZ, RZ, R11 ;  /* 0x000000ffff1d7224 */ /* 0x000fe200078e000b */
[----:B------:R-:W-:-:S02]  /*2cdc0*/  MOV R2, R9 ;  /* 0x0000000900027202 */ /* 0x000fc40000000f00 */
[----:B------:R-:W-:Y:S02]  /*2cdd0*/  MOV R28, R10 ;  /* 0x0000000a001c7202 */ /* 0x000fe40000000f00 */
[----:B------:R-:W0:Y:S04]  /*2cde0*/  LDSM.16.MT88.4 R8, [R3+0x1b080] ;  /* 0x01b080000308783b */ /* 0x000e280000004200 */
[----:B0-----:R-:W-:Y:S01]  /*2cdf0*/  STL.64 [R1+0x10], R8 ;  /* 0x0000100801007387 */ /* 0x001fe20000100a00 */
[----:B------:R-:W-:-:S03]  /*2ce00*/  MOV R3, R11 ;  /* 0x0000000b00037202 */ /* 0x000fc60000000f00 */
        /* <DEDUP_REMOVED lines=12> */
[----:B------:R-:W3:Y:S02]  /*2ced0*/  LDL.LU R15, [R1+0x3c] ;  /* 0x00003c00010f7983 */ /* 0x000ee40000300800 */
[----:B---3--:R-:W-:Y:S02]  /*2cee0*/  HMMA.16816.F32 R12, R24, R4, R12 ;  /* 0x00000004180c723c */ /* 0x008fe4000000180c */
[----:B------:R-:W3:Y:S04]  /*2cef0*/  LDL.LU R24, [R1] ;  /* 0x0000000001187983 */ /* 0x000ee80000300800 */
[----:B------:R-:W3:Y:S01]  /*2cf00*/  LDL.LU R25, [R1+0x4] ;  /* 0x0000040001197983 */ /* 0x000ee20000300800 */
[----:B------:R-:W-:-:S03]  /*2cf10*/  MOV R26, R6 ;  /* 0x00000006001a7202 */ /* 0x000fc60000000f00 */
[----:B------:R-:W3:Y:S01]  /*2cf20*/  LDL.LU R6, [R1+0x1c20] ;  /* 0x001c200001067983 */ /* 0x000ee20000300800 */
[----:B------:R-:W-:-:S03]  /*2cf30*/  MOV R27, R7 ;  /* 0x00000007001b7202 */ /* 0x000fc60000000f00 */
[----:B------:R-:W3:Y:S09]  /*2cf40*/  LDL.LU R7, [R1+0x1c1c] ;  /* 0x001c1c0001077983 */ /* 0x000ef20000300800 */
[----:B------:R-:W-:Y:S04]  /*2cf50*/  STL.64 [R1+0x1bc0], R14 ;  /* 0x001bc00e01007387 */ /* 0x000fe80000100a00 */
[----:B------:R0:W-:Y:S04]  /*2cf60*/  STL.64 [R1+0x1bb8], R12 ;  /* 0x001bb80c01007387 */ /* 0x0001e80000100a00 */
[----:B0-----:R-:W4:Y:S04]  /*2cf70*/  LDL.LU R12, [R1+0xc0] ;  /* 0x0000c000010c7983 */ /* 0x001f280000300800 */
[----:B------:R-:W4:Y:S04]  /*2cf80*/  LDL.LU R13, [R1+0xc4] ;  /* 0x0000c400010d7983 */ /* 0x000f280000300800 */
[----:B------:R-:W2:Y:S04]  /*2cf90*/  LDL.LU R14, [R1+0xc8] ;  /* 0x0000c800010e7983 */ /* 0x000ea80000300800 */
[----:B------:R-:W2:Y:S01]  /*2cfa0*/  LDL.LU R15, [R1+0xcc] ;  /* 0x0000cc00010f7983 */ /* 0x000ea20000300800 */
[-C--:B---3--:R-:W-:Y:S03]  /*2cfb0*/  HMMA.16816.F32 R16, R16, R6.reuse, R24 ;  /* 0x000000061010723c */ /* 0x088fe60000001818 */
[----:B--2---:R-:W-:Y:S04]  /*2cfc0*/  STL.64 [R1+0x1bd0], R14 ;  /* 0x001bd00e01007387 */ /* 0x004fe80000100a00 */
[----:B----4-:R0:W-:Y:S02]  /*2cfd0*/  STL.64 [R1+0x1bc8], R12 ;  /* 0x001bc80c01007387 */ /* 0x0101e40000100a00 */
[----:B0-----:R-:W-:Y:S02]  /*2cfe0*/  HMMA.16816.F32 R12, R20, R6, R8 ;  /* 0x00000006140c723c */ /* 0x001fe40000001808 */
[----:B------:R-:W2:Y:S11]  /*2cff0*/  LDL.LU R8, [R1+0x10] ;  /* 0x0000100001087983 */ /* 0x000eb60000300800 */
[----:B------:R-:W-:Y:S01]  /*2d000*/  @!UPT UIADD3 URZ, URZ, URZ, URZ ;  /* 0x0000003f3f3ff290 */ /* 0x000fe2000fffe03f */
[----:B------:R-:W-:Y:S04]  /*2d010*/  STL.64 [R1+0xa0], R16 ;  /* 0x0000a01001007387 */ /* 0x000fe80000100a00 */
[----:B------:R-:W-:Y:S01]  /*2d020*/  STL.64 [R1+0xa8], R18 ;  /* 0x0000a81201007387 */ /* 0x000fe20000100a00 */
[----:B------:R-:W-:-:S04]  /*2d030*/  IMAD.MOV.U32 R11, RZ, RZ, R3 ;  /* 0x000000ffff0b7224 */ /* 0x000fc800078e0003 */
[----:B------:R-:W-:Y:S04]  /*2d040*/  STL.64 [R1+0x70], R12 ;  /* 0x0000700c01007387 */ /* 0x000fe80000100a00 */
[----:B------:R-:W-:Y:S04]  /*2d050*/  STL.64 [R1+0x78], R14 ;  /* 0x0000780e01007387 */ /* 0x000fe80000100a00 */
[----:B------:R-:W2:Y:S04]  /*2d060*/  LDL.LU R9, [R1+0x14] ;  /* 0x0000140001097983 */ /* 0x000ea80000300800 */
[----:B------:R-:W3:Y:S04]  /*2d070*/  LDL.LU R10, [R1+0x18] ;  /* 0x00001800010a7983 */ /* 0x000ee80000300800 */
[----:B------:R-:W4:Y:S04]  /*2d080*/  LDL.LU R3, [R1+0x1c18] ;  /* 0x001c180001037983 */ /* 0x000f280000300800 */
[----:B----4-:R-:W0:Y:S04]  /*2d090*/  LDSM.16.MT88.4 R16, [R3+0x1b000] ;  /* 0x01b000000310783b */ /* 0x010e280000004200 */
[----:B---3--:R1:W-:Y:S01]  /*2d0a0*/  STL.64 [R1+0x1bf0], R10 ;  /* 0x001bf00a01007387 */ /* 0x0083e20000100a00 */
[----:B0-----:R-:W-:Y:S01]  /*2d0b0*/  MOV R13, R16 ;  /* 0x00000010000d7202 */ /* 0x001fe20000000f00 */
[----:B------:R-:W-:Y:S01]  /*2d0c0*/  IMAD.MOV.U32 R4, RZ, RZ, R19 ;  /* 0x000000ffff047224 */ /* 0x000fe200078e0013 */
[----:B------:R-:W-:-:S02]  /*2d0d0*/  MOV R12, R17 ;  /* 0x00000011000c7202 */ /* 0x000fc40000000f00 */
[----:B------:R-:W-:Y:S02]  /*2d0e0*/  MOV R5, R18 ;  /* 0x0000001200057202 */ /* 0x000fe40000000f00 */
[----:B------:R-:W0:Y:S01]  /*2d0f0*/  LDSM.16.MT88.4 R16, [R3+0x1b080] ;  /* 0x01b080000310783b */ /* 0x000e220000004200 */
[----:B-1----:R-:W-:-:S03]  /*2d100*/  MOV R10, R28 ;  /* 0x0000001c000a7202 */ /* 0x002fc60000000f00 */
[----:B--2---:R1:W-:Y:S01]  /*2d110*/  STL.64 [R1+0x1be8], R8 ;  /* 0x001be80801007387 */ /* 0x0043e20000100a00 */
[----:B------:R-:W-:Y:S01]  /*2d120*/  IMAD.MOV.U32 R11, RZ, RZ, R29 ;  /* 0x000000ffff0b7224 */ /* 0x000fe200078e001d */
[----:B-1----:R-:W-:Y:S02]  /*2d130*/  MOV R8, R0 ;  /* 0x0000000000087202 */ /* 0x002fe40000000f00 */
[----:B------:R-:W2:Y:S01]  /*2d140*/  LDL.LU R0, [R1+0x1c14] ;  /* 0x001c140001007983 */ /* 0x000ea20000300800 */
[----:B------:R-:W-:-:S03]  /*2d150*/  MOV R9, R2 ;  /* 0x0000000200097202 */ /* 0x000fc60000000f00 */
        /* <DEDUP_REMOVED lines=9> */
[----:B---3--:R-:W-:Y:S04]  /*2d1f0*/  LDSM.16.MT88.4 R20, [R2+0x1b000] ;  /* 0x01b000000214783b */ /* 0x008fe80000004200 */
[----:B------:R-:W-:Y:S04]  /*2d200*/  LDSM.16.MT88.4 R24, [R2+0x1b080] ;  /* 0x01b080000218783b */ /* 0x000fe80000004200 */
[----:B--2---:R-:W-:Y:S01]  /*2d210*/  STL.64 [R1+0x1c00], R18 ;  /* 0x001c001201007387 */ /* 0x004fe20000100a00 */
[----:B------:R0:W-:Y:S03]  /*2d220*/  STL.64 [R1+0x1bf8], R16 ;  /* 0x001bf81001007387 */ /* 0x0001e60000100a00 */
[----:B0-----:R-:W2:Y:S01]  /*2d230*/  LDL.LU R16, [R1+0x80] ;  /* 0x0000800001107983 */ /* 0x001ea20000300800 */
[----:B------:R-:W2:Y:S01]  /*2d240*/  LDL.LU R17, [R1+0x84] ;  /* 0x0000840001117983 */ /* 0x000ea20000300800 */
[----:B------:R-:W-:-:S02]  /*2d250*/  MOV R18, R29 ;  /* 0x0000001d00127202 */ /* 0x000fc40000000f00 */
[----:B----4-:R-:W-:Y:S01]  /*2d260*/  MOV R19, R28 ;  /* 0x0000001c00137202 */ /* 0x010fe20000000f00 */
[----:B------:R-:W-:Y:S01]  /*2d270*/  STL [R1+0x1bb0], R3 ;  /* 0x001bb00301007387 */ /* 0x000fe20000100800 */
[----:B------:R-:W-:Y:S05]  /*2d280*/  STL [R1+0x1b80], R2 ;  /* 0x001b800201007387 */ /* 0x000fea0000100800 */
[----:B--2---:R-:W-:Y:S01]  /*2d290*/  HMMA.16816.F32 R8, R8, R6, R16 ;  /* 0x000000060808723c */ /* 0x004fe20000001810 */
[----:B------:R-:W2:Y:S01]  /*2d2a0*/  LDL.LU.64 R18, [R1+0x1c00] ;  /* 0x001c000001127983 */ /* 0x000ea20000300a00 */
[----:B------:R-:W2:Y:S11]  /*2d2b0*/  LDL.LU.64 R16, [R1+0x1bf8] ;  /* 0x001bf80001107983 */ /* 0x000eb60000300a00 */
[----:B------:R-:W-:Y:S10]  /*2d2c0*/  @!UPT UIADD3 URZ, URZ, URZ, URZ ;  /* 0x0000003f3f3ff290 */ /* 0x000ff4000fffe03f */
[----:B------:R0:W-:Y:S01]  /*2d2d0*/  STL.64 [R1+0xb0], R8 ;  /* 0x0000b00801007387 */ /* 0x0001e20000100a00 */
[----:B------:R-:W-:Y:S01]  /*2d2e0*/  MOV R29, R10 ;  /* 0x0000000a001d7202 */ /* 0x000fe20000000f00 */
[----:B------:R-:W-:Y:S02]  /*2d2f0*/  IMAD.MOV.U32 R28, RZ, RZ, R11 ;  /* 0x000000ffff1c7224 */ /* 0x000fe400078e000b */
[----:B------:R-:W2:Y:S04]  /*2d300*/  LDL.LU.64 R10, [R1+0x1bf0] ;  /* 0x001bf000010a7983 */ /* 0x000ea80000300a00 */
[----:B0-----:R-:W2:Y:S01]  /*2d310*/  LDL.LU.64 R8, [R1+0x1be8] ;  /* 0x001be80001087983 */ /* 0x001ea20000300a00 */
[----:B------:R-:W-:Y:S02]  /*2d320*/  STL [R1+0x1b88], R28 ;  /* 0x001b881c01007387 */ /* 0x000fe40000100800 */
[----:B------:R-:W-:Y:S01]  /*2d330*/  STL [R1+0x1b84], R29 ;  /* 0x001b841d01007387 */ /* 0x000fe20000100800 */
[----:B------:R-:W0:Y:S02]  /*2d340*/  S2R R3, SR_TID.X ;  /* 0x0000000000037919 */ /* 0x000e240000002100 */
[----:B0-----:R-:W-:-:S02]  /*2d350*/  LOP3.LUT R14, R3, 0x7, RZ, 0xc0, !PT ;  /* 0x00000007030e7812 */ /* 0x001fc400078ec0ff */
[----:B------:R-:W-:-:S04]  /*2d360*/  LOP3.LUT R15, R3, 0x60, RZ, 0xc0, !PT ;  /* 0x00000060030f7812 */ /* 0x000fc800078ec0ff */
[----:B------:R-:W-:Y:S01]  /*2d370*/  LEA R15, R15, R14, 0x4 ;  /* 0x0000000e0f0f7211 */ /* 0x000fe200078e20ff */
[----:B------:R-:W-:-:S03]  /*2d380*/  SHF.L.U32 R3, R3, 0x1, RZ ;  /* 0x0000000103037819 */ /* 0x000fc600000006ff */
[----:B------:R-:W-:-:S04]  /*2d390*/  SHF.L.U32 R15, R15, 0x4, RZ ;  /* 0x000000040f0f7819 */ /* 0x000fc800000006ff */
[----:B------:R-:W-:-:S05]  /*2d3a0*/  LOP3.LUT R15, R15, 0x30, R3, 0x78, !PT ;  /* 0x000000300f0f7812 */ /* 0x000fca00078e7803 */
[----:B------:R-:W-:Y:S01]  /*2d3b0*/  IMAD R15, R14, 0x400, R15 ;  /* 0x000004000e0f7824 */ /* 0x000fe200078e020f */
[----:B--2---:R-:W-:Y:S01]  /*2d3c0*/  HMMA.16816.F32 R8, R8, R6, R16 ;  /* 0x000000060808723c */ /* 0x004fe20000001810 */
[----:B------:R-:W2:Y:S01]  /*2d3d0*/  LDL.LU.64 R18, [R1+0x1be0] ;  /* 0x001be00001127983 */ /* 0x000ea20000300a00 */
[----:B------:R-:W2:Y:S11]  /*2d3e0*/  LDL.LU.64 R16, [R1+0x1bd8] ;  /* 0x001bd80001107983 */ /* 0x000eb60000300a00 */
[----:B------:R-:W-:Y:S10]  /*2d3f0*/  @!UPT UIADD3 URZ, URZ, URZ, URZ ;  /* 0x0000003f3f3ff290 */ /* 0x000ff4000fffe03f */
[----:B------:R-:W-:Y:S01]  /*2d400*/  STL.64 [R1+0x90], R8 ;  /* 0x0000900801007387 */ /* 0x000fe20000100a00 */
[----:B------:R-:W-:Y:S01]  /*2d410*/  STL [R1+0x98], R10 ;  /* 0x0000980a01007387 */ /* 0x000fe20000100800 */
[----:B------:R-:W-:Y:S02]  /*2d420*/  MOV R2, R11 ;  /* 0x0000000b00027202 */ /* 0x000fe40000000f00 */
[----:B------:R-:W0:Y:S04]  /*2d430*/  LDSM.16.MT88.4 R8, [R0+0x1c000] ;  /* 0x01c000000008783b */ /* 0x000e280000004200 */
[----:B------:R-:W-:Y:S04]  /*2d440*/  STL [R1+0x1b8c], R2 ;  /* 0x001b8c0201007387 */ /* 0x000fe80000100800 */
[----:B0-----:R-:W-:Y:S01]  /*2d450*/  STL.64 [R1+0x30], R8 ;  /* 0x0000300801007387 */ /* 0x001fe20000100a00 */
[----:B------:R-:W-:Y:S02]  /*2d460*/  STL.64 [R1+0x38], R10 ;  /* 0x0000380a01007387 */ /* 0x000fe40000100a00 */
[----:B------:R-:W0:Y:S02]  /*2d470*/  LDSM.16.M88.4 R8, [R15+0x20380] ;  /* 0x020380000f08783b */ /* 0x000e240000000200 */
[----:B0-----:R0:W-:Y:S02]  /*2d480*/  STL [R1+0x1ba4], R8 ;  /* 0x001ba40801007387 */ /* 0x0011e40000100800 */
[----:B------:R1:W-:Y:S01]  /*2d490*/  STL [R1+0x1ba0], R9 ;  /* 0x001ba00901007387 */ /* 0x0003e20000100800 */
[----:B0-----:R-:W-:-:S02]  /*2d4a0*/  MOV R8, R13 ;  /* 0x0000000d00087202 */ /* 0x001fc40000000f00 */
[----:B-1----:R-:W-:Y:S02]  /*2d4b0*/  MOV R9, R12 ;  /* 0x0000000c00097202 */ /* 0x002fe40000000f00 */
[----:B------:R-:W0:Y:S04]  /*2d4c0*/  LDSM.16.MT88.4 R12, [R0+0x1c080] ;  /* 0x01c08000000c783b */ /* 0x000e280000004200 */
[----:B------:R-:W-:Y:S01]  /*2d4d0*/  STL [R1+0x1b90], R10 ;  /* 0x001b900a01007387 */ /* 0x000fe20000100800 */
[----:B------:R-:W-:Y:S03]  /*2d4e0*/  STL [R1+0x1ae8], R11 ;  /* 0x001ae80b01007387 */ /* 0x000fe60000100800 */
[----:B0-----:R-:W-:Y:S01]  /*2d4f0*/  STL.64 [R1+0x40], R12 ;  /* 0x0000400c01007387 */ /* 0x001fe20000100a00 */
[----:B------:R0:W-:Y:S01]  /*2d500*/  STL [R1+0x4c], R15 ;  /* 0x00004c0f01007387 */ /* 0x0001e20000100800 */
[----:B------:R-:W-:-:S02]  /*2d510*/  MOV R3, R14 ;  /* 0x0000000e00037202 */ /* 0x000fc40000000f00 */
[----:B0-----:R-:W3:Y:S01]  /*2d520*/  LDL.LU.64 R14, [R1+0x1bd0] ;  /* 0x001bd000010e7983 */ /* 0x001ee20000300a00 */
[----:B------:R-:W3:Y:S02]  /*2d530*/  LDL.LU.64 R12, [R1+0x1bc8] ;  /* 0x001bc800010c7983 */ /* 0x000ee40000300a00 */
[----:B------:R-:W-:Y:S01]  /*2d540*/  IMAD.MOV.U32 R10, RZ, RZ, R5 ;  /* 0x000000ffff0a7224 */ /* 0x000fe200078e0005 */
[----:B------:R-:W-:Y:S01]  /*2d550*/  MOV R11, R4 ;  /* 0x00000004000b7202 */ /* 0x000fe20000000f00 */
[----:B------:R-:W-:Y:S06]  /*2d560*/  STL [R1+0x1b94], R0 ;  /* 0x001b940001007387 */ /* 0x000fec0000100800 */
[-C--:B---3--:R-:W-:Y:S01]  /*2d570*/  HMMA.16816.F32 R8, R8, R6.reuse, R12 ;  /* 0x000000060808723c */ /* 0x088fe2000000180c */
[----:B------:R-:W3:Y:S01]  /*2d580*/  LDL.LU.64 R14, [R1+0x1bc0] ;  /* 0x001bc000010e7983 */ /* 0x000ee20000300a00 */
[----:B------:R-:W3:Y:S11]  /*2d590*/  LDL.LU.64 R12, [R1+0x1bb8] ;  /* 0x001bb800010c7983 */ /* 0x000ef60000300a00 */
[----:B------:R-:W-:Y:S10]  /*2d5a0*/  @!UPT UIADD3 URZ, URZ, URZ, URZ ;  /* 0x0000003f3f3ff290 */ /* 0x000ff4000fffe03f */
[----:B------:R0:W-:Y:S01]  /*2d5b0*/  STL [R1+0x1bac], R11 ;  /* 0x001bac0b01007387 */ /* 0x0001e20000100800 */
[----:B------:R-:W-:Y:S01]  /*2d5c0*/  MOV R2, R8 ;  /* 0x0000000800027202 */ /* 0x000fe20000000f00 */
[----:B------:R-:W-:Y:S02]  /*2d5d0*/  IMAD.MOV.U32 R28, RZ, RZ, R9 ;  /* 0x000000ffff1c7224 */ /* 0x000fe400078e0009 */
[----:B------:R-:W2:Y:S01]  /*2d5e0*/  LDL.LU R8, [R1+0x60] ;  /* 0x0000600001087983 */ /* 0x000ea20000300800 */
[----:B------:R-:W-:Y:S01]  /*2d5f0*/  MOV R29, R10 ;  /* 0x0000000a001d7202 */ /* 0x000fe20000000f00 */
[----:B------:R-:W2:Y:S01]  /*2d600*/  LDL.LU R9, [R1+0x64] ;  /* 0x0000640001097983 */ /* 0x000ea20000300800 */
[----:B------:R-:W2:Y:S03]  /*2d610*/  LDL.LU R10, [R1+0x68] ;  /* 0x00006800010a7983 */ /* 0x000ea60000300800 */
[----:B0-----:R-:W2:Y:S01]  /*2d620*/  LDL.LU R11, [R1+0x6c] ;  /* 0x00006c00010b7983 */ /* 0x001ea20000300800 */
[----:B------:R-:W-:Y:S02]  /*2d630*/  STL [R1+0x1ba8], R29 ;  /* 0x001ba81d01007387 */ /* 0x000fe40000100800 */
[----:B------:R0:W-:Y:S02]  /*2d640*/  STL [R1+0x1b9c], R2 ;  /* 0x001b9c0201007387 */ /* 0x0001e40000100800 */
[----:B------:R-:W-:Y:S01]  /*2d650*/  STL [R1+0x1b98], R28 ;  /* 0x001b981c01007387 */ /* 0x000fe20000100800 */
[-C--:B--2---:R-:W-:Y:S11]  /*2d660*/  HMMA.16816.F32 R16, R16, R6.reuse, R8 ;  /* 0x000000061010723c */ /* 0x084ff60000001808 */
[----:B------:R-:W-:Y:S11]  /*2d670*/  @!UPT UIADD3 URZ, URZ, URZ, URZ ;  /* 0x0000003f3f3ff290 */ /* 0x000ff6000fffe03f */
[----:B------:R-:W-:Y:S02]  /*2d680*/  @!UPT UIADD3 URZ, URZ, URZ, URZ ;  /* 0x0000003f3f3ff290 */ /* 0x000fe4000fffe03f */
[----:B------:R-:W-:Y:S02]  /*2d690*/  MOV R9, R16 ;  /* 0x0000001000097202 */ /* 0x000fe40000000f00 */
[----:B------:R-:W-:Y:S01]  /*2d6a0*/  MOV R11, R17 ;  /* 0x00000011000b7202 */ /* 0x000fe20000000f00 */
[----:B------:R-:W2:Y:S01]  /*2d6b0*/  LDL.LU R16, [R1+0x50] ;  /* 0x0000500001107983 */ /* 0x000ea20000300800 */
[----:B0-----:R-:W-:Y:S02]  /*2d6c0*/  IMAD.MOV.U32 R2, RZ, RZ, R18 ;  /* 0x000000ffff027224 */ /* 0x001fe400078e0012 */
[----:B------:R-:W2:Y:S01]  /*2d6d0*/  LDL.LU R17, [R1+0x54] ;  /* 0x0000540001117983 */ /* 0x000ea20000300800 */
[----:B------:R-:W-:Y:S01]  /*2d6e0*/  MOV R0, R19 ;  /* 0x0000001300007202 */ /* 0x000fe20000000f00 */
[----:B------:R-:W2:Y:S01]  /*2d6f0*/  LDL.LU R18, [R1+0x58] ;  /* 0x0000580001127983 */ /* 0x000ea20000300800 */
[----:B------:R-:W2:Y:S02]  /*2d700*/  LDL.LU R19, [R1+0x5c] ;  /* 0x00005c0001137983 */ /* 0x000ea40000300800 */
[-C--:B--2---:R-:W-:Y:S08]  /*2d710*/  HMMA.16816.F32 R20, R20, R6.reuse, R16 ;  /* 0x000000061414723c */ /* 0x084ff00000001810 */
[----:B---3--:R-:W-:Y:S11]  /*2d720*/  HMMA.16816.F32 R4, R24, R6, R12 ;  /* 0x000000061804723c */ /* 0x008ff6000000180c */
[----:B------:R-:W-:Y:S05]  /*2d730*/  @!UPT UIADD3 URZ, URZ, URZ, URZ ;  /* 0x0000003f3f3ff290 */ /* 0x000fea000fffe03f */
[----:B------:R-:W-:Y:S01]  /*2d740*/  MOV R8, R23 ;  /* 0x0000001700087202 */ /* 0x000fe20000000f00 */
[----:B------:R-:W-:-:S06]  /*2d750*/  IMAD.MOV.U32 R10, RZ, RZ, R22 ;  /* 0x000000ffff0a7224 */ /* 0x000fcc00078e0016 */
[----:B------:R0:W-:Y:S02]  /*2d760*/  STL.64 [R1+0x1af8], R6 ;  /* 0x001af80601007387 */ /* 0x0001e40000100a00 */
[----:B0-----:R-:W-:Y:S02]  /*2d770*/  MOV R7, R8 ;  /* 0x0000000800077202 */ /* 0x001fe40000000f00 */
[----:B------:R-:W0:Y:S01]  /*2d780*/  S2R R8, SR_TID.X ;  /* 0x0000000000087919 */ /* 0x000e220000002100 */
[----:B------:R-:W-:Y:S02]  /*2d790*/  IMAD.MOV.U32 R6, RZ, RZ, R10 ;  /* 0x000000ffff067224 */ /* 0x000fe400078e000a */
[----:B------:R-:W1:Y:S01]  /*2d7a0*/  S2R R10, SR_TID.X ;  /* 0x00000000000a7919 */ /* 0x000e620000002100 */
[----:B------:R2:W-:Y:S01]  /*2d7b0*/  STL.64 [R1+0x1af0], R4 ;  /* 0x001af00401007387 */ /* 0x0005e20000100a00 */
[----:B------:R-:W-:Y:S02]  /*2d7c0*/  MOV R17, R20 ;  /* 0x0000001400117202 */ /* 0x000fe40000000f00 */
[----:B------:R-:W-:Y:S01]  /*2d7d0*/  MOV R16, R21 ;  /* 0x0000001500107202 */ /* 0x000fe20000000f00 */
[----:B------:R-:W3:Y:S01]  /*2d7e0*/  LDL.LU R12, [R1+0x30] ;  /* 0x00003000010c7983 */ /* 0x000ee20000300800 */
[----:B------:R-:W3:Y:S01]  /*2d7f0*/  LDL.LU R13, [R1+0x34] ;  /* 0x00003400010d7983 */ /* 0x000ee20000300800 */
[----:B------:R-:W3:Y:S02]  /*2d800*/  LDL.LU R14, [R1+0x38] ;  /* 0x00003800010e7983 */ /* 0x000ee40000300800 */
[----:B------:R-:W3:Y:S02]  /*2d810*/  LDL.LU R15, [R1+0x3c] ;  /* 0x00003c00010f7983 */ /* 0x000ee40000300800 */
[----:B------:R-:W3:Y:S01]  /*2d820*/  LDL.LU R24, [R1+0xa0] ;  /* 0x0000a00001187983 */ /* 0x000ee20000300800 */
[----:B------:R-:W3:Y:S01]  /*2d830*/  LDL.LU R25, [R1+0xa4] ;  /* 0x0000a40001197983 */ /* 0x000ee20000300800 */
[----:B------:R-:W3:Y:S02]  /*2d840*/  LDL.LU R26, [R1+0xa8] ;  /* 0x0000a800011a7983 */ /* 0x000ee40000300800 */
[----:B------:R-:W3:Y:S01]  /*2d850*/  LDL.LU R27, [R1+0xac] ;  /* 0x0000ac00011b7983 */ /* 0x000ee20000300800 */
[----:B--2---:R-:W-:-:S02]  /*2d860*/  MOV R4, R17 ;  /* 0x0000001100047202 */ /* 0x004fc40000000f00 */
[----:B------:R-:W-:Y:S01]  /*2d870*/  MOV R5, R16 ;  /* 0x0000001000057202 */ /* 0x000fe20000000f00 */
[----:B------:R-:W-:Y:S04]  /*2d880*/  STL.64 [R1+0x1b08], R6 ;  /* 0x001b080601007387 */ /* 0x000fe80000100a00 */
[----:B------:R2:W-:Y:S01]  /*2d890*/  STL.64 [R1+0x1b00], R4 ;  /* 0x001b000401007387 */ /* 0x0005e20000100a00 */
[----:B0-----:R-:W-:-:S05]  /*2d8a0*/  LOP3.LUT R8, R8, 0x7, RZ, 0xc0, !PT ;  /* 0x0000000708087812 */ /* 0x001fca00078ec0ff */
[----:B------:R-:W-:Y:S01]  /*2d8b0*/  IMAD R8, R8, 0x110, RZ ;  /* 0x0000011008087824 */ /* 0x000fe200078e02ff */
[----:B--2---:R-:W-:Y:S01]  /*2d8c0*/  MOV R4, R9 ;  /* 0x0000000900047202 */ /* 0x004fe20000000f00 */
[C---:B-1----:R-:W-:Y:S01]  /*2d8d0*/  LOP3.LUT R9, R10.reuse, 0x10, RZ, 0xc0, !PT ;  /* 0x000000100a097812 */ /* 0x042fe200078ec0ff */
[----:B------:R-:W-:-:S04]  /*2d8e0*/  SHF.L.U32 R10, R10, 0x1, RZ ;  /* 0x000000010a0a7819 */ /* 0x000fc800000006ff */
[----:B------:R-:W-:Y:S01]  /*2d8f0*/  IMAD.SHL.U32 R9, R9, 0x80, RZ ;  /* 0x0000008009097824 */ /* 0x000fe200078e00ff */
[----:B------:R-:W-:-:S04]  /*2d900*/  LOP3.LUT R8, R8, 0x10, R10, 0x78, !PT ;  /* 0x0000001008087812 */ /* 0x000fc800078e780a */
[----:B------:R-:W-:-:S04]  /*2d910*/  LOP3.LUT R8, R8, R9, RZ, 0xfc, !PT ;  /* 0x0000000908087212 */ /* 0x000fc800078efcff */
[----:B------:R-:W-:-:S05]  /*2d920*/  LOP3.LUT R8, R8, 0x20, RZ, 0x3c, !PT ;  /* 0x0000002008087812 */ /* 0x000fca00078e3cff */
[----:B------:R-:W0:Y:S01]  /*2d930*/  LDSM.16.MT88.4 R16, [R8+0x1c000] ;  /* 0x01c000000810783b */ /* 0x000e220000004200 */
[----:B------:R-:W-:Y:S02]  /*2d940*/  MOV R6, R2 ;  /* 0x0000000200067202 */ /* 0x000fe40000000f00 */
[----:B------:R-:W-:Y:S02]  /*2d950*/  MOV R7, R0 ;  /* 0x0000000000077202 */ /* 0x000fe40000000f00 */
[----:B------:R-:W-:-:S03]  /*2d960*/  MOV R5, R11 ;  /* 0x0000000b00057202 */ /* 0x000fc60000000f00 */
[----:B------:R-:W-:Y:S02]  /*2d970*/  STL.64 [R1+0x1b18], R6 ;  /* 0x001b180601007387 */ /* 0x000fe40000100a00 */
[----:B------:R-:W-:Y:S02]  /*2d980*/  STL.64 [R1+0x1b10], R4 ;  /* 0x001b100401007387 */ /* 0x000fe40000100a00 */
[----:B------:R-:W1:Y:S04]  /*2d990*/  LDSM.16.MT88.4 R4, [R8+0x1c080] ;  /* 0x01c080000804783b */ /* 0x000e680000004200 */
[----:B0-----:R-:W-:Y:S01]  /*2d9a0*/  IMAD.MOV.U32 R2, RZ, RZ, R16 ;  /* 0x000000ffff027224 */ /* 0x001fe200078e0010 */
[----:B------:R-:W-:Y:S02]  /*2d9b0*/  MOV R28, R17 ;  /* 0x00000011001c7202 */ /* 0x000fe40000000f00 */
[----:B------:R-:W-:Y:S01]  /*2d9c0*/  MOV R0, R18 ;  /* 0x0000001200007202 */ /* 0x000fe20000000f00 */
[----:B------:R-:W2:Y:S01]  /*2d9d0*/  LDL.LU R16, [R1+0x40] ;  /* 0x0000400001107983 */ /* 0x000ea20000300800 */
[----:B------:R-:W2:Y:S02]  /*2d9e0*/  LDL.LU R17, [R1+0x44] ;  /* 0x0000440001117983 */ /* 0x000ea40000300800 */
[----:B------:R-:W-:-:S02]  /*2d9f0*/  IMAD.MOV.U32 R18, RZ, RZ, R3 ;  /* 0x000000ffff127224 */ /* 0x000fc400078e0003 */
[----:B------:R-:W4:Y:S01]  /*2da00*/  LDL.LU R3, [R1+0x1bb0] ;  /* 0x001bb00001037983 */ /* 0x000f220000300800 */
[----:B-1----:R-:W-:Y:S01]  /*2da10*/  IMAD.MOV.U32 R11, RZ, RZ, R4 ;  /* 0x000000ffff0b7224 */ /* 0x002fe200078e0004 */
[----:B------:R-:W-:Y:S02]  /*2da20*/  MOV R29, R5 ;  /* 0x00000005001d7202 */ /* 0x000fe40000000f00 */
[----:B------:R-:W-:Y:S02]  /*2da30*/  MOV R8, R6 ;  /* 0x0000000600087202 */ /* 0x000fe40000000f00 */
[----:B------:R-:W-:Y:S02]  /*2da40*/  MOV R9, R7 ;  /* 0x0000000700097202 */ /* 0x000fe40000000f00 */
[----:B------:R-:W-:Y:S02]  /*2da50*/  MOV R10, R19 ;  /* 0x00000013000a7202 */ /* 0x000fe40000000f00 */
[----:B------:R-:W2:Y:S01]  /*2da60*/  LDL.LU R19, [R1+0x4c] ;  /* 0x00004c0001137983 */ /* 0x000ea20000300800 */
[----:B------:R-:W2:Y:S02]  /*2da70*/  LDL.LU R20, [R1+0x70] ;  /* 0x0000700001147983 */ /* 0x000ea40000300800 */
[----:B------:R-:W2:Y:S02]  /*2da80*/  LDL.LU R21, [R1+0x74] ;  /* 0x0000740001157983 */ /* 0x000ea40000300800 */
[----:B------:R-:W2:Y:S01]  /*2da90*/  LDL.LU R22, [R1+0x78] ;  /* 0x0000780001167983 */ /* 0x000ea20000300800 */
[----:B------:R-:W2:Y:S04]  /*2daa0*/  LDL.LU R23, [R1+0x7c] ;  /* 0x00007c0001177983 */ /* 0x000ea80000300800 */
[----:B----4-:R-:W0:Y:S04]  /*2dab0*/  LDSM.16.MT88.4 R4, [R3+0x1c000] ;  /* 0x01c000000304783b */ /* 0x010e280000004200 */
[----:B0-----:R-:W-:Y:S01]  /*2dac0*/  STL.64 [R1+0x1b38], R6 ;  /* 0x001b380601007387 */ /* 0x001fe20000100a00 */
[----:B------:R0:W-:Y:S02]  /*2dad0*/  STL.64 [R1+0x1b30], R4 ;  /* 0x001b300401007387 */ /* 0x0001e40000100a00 */
[----:B0-----:R-:W-:-:S02]  /*2dae0*/  MOV R4, R11 ;  /* 0x0000000b00047202 */ /* 0x001fc40000000f00 */
[----:B------:R-:W-:Y:S01]  /*2daf0*/  MOV R5, R29 ;  /* 0x0000001d00057202 */ /* 0x000fe20000000f00 */
[----:B------:R-:W4:Y:S01]  /*2db00*/  LDL.LU R11, [R1+0x1bac] ;  /* 0x001bac00010b7983 */ /* 0x000f220000300800 */
[----:B------:R-:W2:Y:S01]  /*2db10*/  LDL.LU R29, [R1+0x1ba8] ;  /* 0x001ba800011d7983 */ /* 0x000ea20000300800 */
[----:B------:R-:W-:Y:S01]  /*2db20*/  MOV R6, R8 ;  /* 0x0000000800067202 */ /* 0x000fe20000000f00 */
[----:B------:R-:W-:Y:S01]  /*2db30*/  IMAD.MOV.U32 R7, RZ, RZ, R9 ;  /* 0x000000ffff077224 */ /* 0x000fe200078e0009 */
[----:B------:R-:W3:Y:S01]  /*2db40*/  LDL.LU R8, [R1+0x1ba4] ;  /* 0x001ba40001087983 */ /* 0x000ee20000300800 */
[----:B------:R-:W3:Y:S03]  /*2db50*/  LDL.LU R9, [R1+0x1ba0] ;  /* 0x001ba00001097983 */ /* 0x000ee60000300800 */
[----:B------:R-:W-:Y:S01]  /*2db60*/  STL.64 [R1+0x1b58], R6 ;  /* 0x001b580601007387 */ /* 0x000fe20000100a00 */
[----:B------:R0:W-:Y:S02]  /*2db70*/  STL.64 [R1+0x1b50], R4 ;  /* 0x001b500401007387 */ /* 0x0001e40000100a00 */
[----:B0-----:R-:W-:-:S02]  /*2db80*/  MOV R4, R2 ;  /* 0x0000000200047202 */ /* 0x001fc40000000f00 */
[----:B------:R-:W2:Y:S01]  /*2db90*/  LDL.LU R2, [R1+0x1b9c] ;  /* 0x001b9c0001027983 */ /* 0x000ea20000300800 */
[----:B------:R-:W-:Y:S02]  /*2dba0*/  MOV R5, R28 ;  /* 0x0000001c00057202 */ /* 0x000fe40000000f00 */
[----:B------:R-:W2:Y:S01]  /*2dbb0*/  LDL.LU R28, [R1+0x1b98] ;  /* 0x001b9800011c7983 */ /* 0x000ea20000300800 */
[----:B------:R-:W-:Y:S01]  /*2dbc0*/  MOV R6, R0 ;  /* 0x0000000000067202 */ /* 0x000fe20000000f00 */
[----:B------:R-:W-:Y:S01]  /*2dbd0*/  IMAD.MOV.U32 R7, RZ, RZ, R10 ;  /* 0x000000ffff077224 */ /* 0x000fe200078e000a */
[----:B------:R-:W2:Y:S01]  /*2dbe0*/  LDL.LU R0, [R1+0x1b94] ;  /* 0x001b940001007983 */ /* 0x000ea20000300800 */
[----:B------:R-:W2:Y:S03]  /*2dbf0*/  LDL.LU R10, [R1+0x1b90] ;  /* 0x001b9000010a7983 */ /* 0x000ea60000300800 */
[----:B------:R-:W-:Y:S01]  /*2dc00*/  STL.64 [R1+0x1b78], R6 ;  /* 0x001b780601007387 */ /* 0x000fe20000100a00 */
[----:B------:R-:W-:Y:S01]  /*2dc10*/  STL.64 [R1+0x1b70], R4 ;  /* 0x001b700401007387 */ /* 0x000fe20000100a00 */
[-C--:B---3--:R-:W-:Y:S11]  /*2dc20*/  HMMA.16816.F32 R12, R12, R8.reuse, R24 ;  /* 0x000000080c0c723c */ /* 0x088ff60000001818 */
[----:B------:R-:W-:Y:S11]  /*2dc30*/  @!UPT UIADD3 URZ, URZ, URZ, URZ ;  /* 0x0000003f3f3ff290 */ /* 0x000ff6000fffe03f */
[----:B------:R-:W-:Y:S01]  /*2dc40*/  @!UPT UIADD3 URZ, URZ, URZ, URZ ;  /* 0x0000003f3f3ff290 */ /* 0x000fe2000fffe03f */
[----:B------:R-:W-:Y:S01]  /*2dc50*/  STL.64 [R1+0x1b28], R14 ;  /* 0x001b280e01007387 */ /* 0x000fe20000100a00 */
[----:B------:R2:W-:Y:S02]  /*2dc60*/  STL.64 [R1+0x1b20], R12 ;  /* 0x001b200c01007387 */ /* 0x0005e40000100a00 */
[----:B--2---:R-:W-:Y:S02]  /*2dc70*/  MOV R12, R2 ;  /* 0x00000002000c7202 */ /* 0x004fe40000000f00 */
[----:B------:R-:W2:Y:S01]  /*2dc80*/  LDL.LU R2, [R1+0x1b8c] ;  /* 0x001b8c0001027983 */ /* 0x000ea20000300800 */
[----:B------:R-:W-:Y:S01]  /*2dc90*/  MOV R14, R29 ;  /* 0x0000001d000e7202 */ /* 0x000fe20000000f00 */
[----:B----4-:R-:W-:Y:S01]  /*2dca0*/  IMAD.MOV.U32 R15, RZ, RZ, R11 ;  /* 0x000000ffff0f7224 */ /* 0x010fe200078e000b */
[----:B------:R-:W-:Y:S02]  /*2dcb0*/  MOV R13, R28 ;  /* 0x0000001c000d7202 */ /* 0x000fe40000000f00 */
[----:B------:R-:W3:Y:S01]  /*2dcc0*/  LDL.LU R28, [R1+0x1b88] ;  /* 0x001b8800011c7983 */ /* 0x000ee20000300800 */
[----:B------:R-:W4:Y:S02]  /*2dcd0*/  LDL.LU R29, [R1+0x1b84] ;  /* 0x001b8400011d7983 */ /* 0x000f240000300800 */
[----:B------:R-:W-:Y:S02]  /*2dce0*/  STL.64 [R1+0x1b48], R14 ;  /* 0x001b480e01007387 */ /* 0x000fe40000100a00 */
[----:B------:R0:W-:Y:S02]  /*2dcf0*/  STL.64 [R1+0x1b40], R12 ;  /* 0x001b400c01007387 */ /* 0x0001e40000100a00 */
[----:B0-----:R-:W3:Y:S01]  /*2dd00*/  LDL.LU R12, [R1+0x90] ;  /* 0x00009000010c7983 */ /* 0x001ee20000300800 */
[----:B------:R-:W3:Y:S02]  /*2dd10*/  LDL.LU R13, [R1+0x94] ;  /* 0x00009400010d7983 */ /* 0x000ee40000300800 */
[----:B------:R-:W3:Y:S01]  /*2dd20*/  LDL.LU R14, [R1+0x98] ;  /* 0x00009800010e7983 */ /* 0x000ee20000300800 */
[----:B------:R-:W-:Y:S01]  /*2dd30*/  HMMA.16816.F32 R4, R16, R8, R20 ;  /* 0x000000081004723c */ /* 0x000fe20000001814 */
[----:B------:R-:W-:Y:S01]  /*2dd40*/  LDSM.16.MT88.4 R16, [R3+0x1c080] ;  /* 0x01c080000310783b */ /* 0x000fe20000004200 */
[----:B--2---:R-:W-:-:S03]  /*2dd50*/  MOV R15, R2 ;  /* 0x00000002000f7202 */ /* 0x004fc60000000f00 */
[----:B------:R-:W2:Y:S04]  /*2dd60*/  LDL.LU R2, [R1+0x1b80] ;  /* 0x001b800001027983 */ /* 0x000ea80000300800 */
[----:B---3--:R-:W-:Y:S01]  /*2dd70*/  STL.64 [R1+0x1b68], R14 ;  /* 0x001b680e01007387 */ /* 0x008fe20000100a00 */
[----:B------:R0:W-:Y:S03]  /*2dd80*/  STL.64 [R1+0x1b60], R12 ;  /* 0x001b600c01007387 */ /* 0x0001e60000100a00 */
[----:B0-----:R-:W3:Y:S01]  /*2dd90*/  LDL.LU R12, [R1+0xb0] ;  /* 0x0000b000010c7983 */ /* 0x001ee20000300800 */
[----:B------:R-:W3:Y:S09]  /*2dda0*/  LDL.LU R13, [R1+0xb4] ;  /* 0x0000b400010d7983 */ /* 0x000ef20000300800 */
[----:B------:R-:W-:Y:S02]  /*2ddb0*/  STL.64 [R1+0xc0], R4 ;  /* 0x0000c00401007387 */ /* 0x000fe40000100a00 */
[----:B------:R-:W-:Y:S02]  /*2ddc0*/  STL.64 [R1+0xc8], R6 ;  /* 0x0000c80601007387 */ /* 0x000fe40000100a00 */
[----:B------:R-:W0:Y:S01]  /*2ddd0*/  LDSM.16.MT88.4 R4, [R0+0x1d000] ;  /* 0x01d000000004783b */ /* 0x000e220000004200 */
[----:B----4-:R-:W-:Y:S01]  /*2dde0*/  MOV R14, R29 ;  /* 0x0000001d000e7202 */ /* 0x010fe20000000f00 */
[----:B0-----:R-:W-:Y:S01]  /*2ddf0*/  IMAD.MOV.U32 R29, RZ, RZ, R4 ;  /* 0x000000ffff1d7224 */ /* 0x001fe200078e0004 */
[----:B------:R-:W-:Y:S01]  /*2de00*/  MOV R11, R5 ;  /* 0x00000005000b7202 */ /* 0x000fe20000000f00 */
[----:B--2---:R-:W-:Y:S01]  /*2de10*/  STL [R1+0x1ae0], R2 ;  /* 0x001ae00201007387 */ /* 0x004fe20000100800 */
[----:B------:R0:W-:Y:S03]  /*2de20*/  STL.64 [R1+0x38], R6 ;  /* 0x0000380601007387 */ /* 0x0001e60000100a00 */
[----:B------:R-:W-:Y:S04]  /*2de30*/  LDSM.16.MT88.4 R20, [R2+0x1c000] ;  /* 0x01c000000214783b */ /* 0x000fe80000004200 */
[----:B------:R1:W-:Y:S04]  /*2de40*/  LDSM.16.MT88.4 R24, [R2+0x1c080] ;  /* 0x01c080000218783b */ /* 0x0003e80000004200 */
[----:B0-----:R-:W3:Y:S01]  /*2de50*/  LDL.LU.64 R6, [R1+0x1b78] ;  /* 0x001b780001067983 */ /* 0x001ee20000300a00 */
[----:B------:R-:W3:Y:S01]  /*2de60*/  LDL.LU.64 R4, [R1+0x1b70] ;  /* 0x001b700001047983 */ /* 0x000ee20000300a00 */
[----:B------:R-:W-:-:S07]  /*2de70*/  MOV R15, R28 ;  /* 0x0000001c000f7202 */ /* 0x000fce0000000f00 */
[-C--:B---3--:R-:W-:Y:S01]  /*2de80*/  HMMA.16816.F32 R4, R4, R8.reuse, R12 ;  /* 0x000000080404723c */ /* 0x088fe2000000180c */
[----:B------:R-:W2:Y:S01]  /*2de90*/  LDL.LU.64 R14, [R1+0x1b68] ;  /* 0x001b6800010e7983 */ /* 0x000ea20000300a00 */
[----:B------:R-:W2:Y:S11]  /*2dea0*/  LDL.LU.64 R12, [R1+0x1b60] ;  /* 0x001b6000010c7983 */ /* 0x000eb60000300a00 */
[----:B------:R-:W-:Y:S10]  /*2deb0*/  @!UPT UIADD3 URZ, URZ, URZ, URZ ;  /* 0x0000003f3f3ff290 */ /* 0x000ff4000fffe03f */
[----:B------:R-:W-:Y:S01]  /*2dec0*/  STL.64 [R1+0xb0], R4 ;  /* 0x0000b00401007387 */ /* 0x000fe20000100a00 */
[----:B------:R0:W-:Y:S01]  /*2ded0*/  STL [R1+0xb8], R6 ;  /* 0x0000b80601007387 */ /* 0x0001e20000100800 */
[----:B-1----:R-:W-:Y:S02]  /*2dee0*/  MOV R2, R7 ;  /* 0x0000000700027202 */ /* 0x002fe40000000f00 */
[----:B0-----:R-:W2:Y:S01]  /*2def0*/  LDL.LU.64 R6, [R1+0x1b58] ;  /* 0x001b580001067983 */ /* 0x001ea20000300a00 */
[----:B------:R-:W2:Y:S02]  /*2df00*/  LDL.LU.64 R4, [R1+0x1b50] ;  /* 0x001b500001047983 */ /* 0x000ea40000300a00 */
[----:B------:R-:W-:Y:S01]  /*2df10*/  STL [R1+0x1ae4], R2 ;  /* 0x001ae40201007387 */ /* 0x000fe20000100800 */
[-C--:B--2---:R-:W-:Y:S01]  /*2df20*/  HMMA.16816.F32 R4, R4, R8.reuse, R12 ;  /* 0x000000080404723c */ /* 0x084fe2000000180c */
[----:B------:R-:W2:Y:S01]  /*2df30*/  LDL.LU.64 R14, [R1+0x1b48] ;  /* 0x001b4800010e7983 */ /* 0x000ea20000300a00 */
[----:B------:R-:W2:Y:S11]  /*2df40*/  LDL.LU.64 R12, [R1+0x1b40] ;  /* 0x001b4000010c7983 */ /* 0x000eb60000300a00 */
[----:B------:R-:W-:Y:S10]  /*2df50*/  @!UPT UIADD3 URZ, URZ, URZ, URZ ;  /* 0x0000003f3f3ff290 */ /* 0x000ff4000fffe03f */
[----:B------:R-:W-:Y:S01]  /*2df60*/  STL.64 [R1+0xa0], R4 ;  /* 0x0000a00401007387 */ /* 0x000fe20000100a00 */
[----:B------:R0:W-:Y:S03]  /*2df70*/  STL.64 [R1+0xa8], R6 ;  /* 0x0000a80601007387 */ /* 0x0001e60000100a00 */
[----:B0-----:R-:W2:Y:S01]  /*2df80*/  LDL.LU.64 R6, [R1+0x1b38] ;  /* 0x001b380001067983 */ /* 0x001ea20000300a00 */
[----:B------:R-:W2:Y:S02]  /*2df90*/  LDL.LU.64 R4, [R1+0x1b30] ;  /* 0x001b300001047983 */ /* 0x000ea40000300a00 */
[-C--:B--2---:R-:W-:Y:S01]  /*2dfa0*/  HMMA.16816.F32 R4, R4, R8.reuse, R12 ;  /* 0x000000080404723c */ /* 0x084fe2000000180c */
[----:B------:R-:W2:Y:S01]  /*2dfb0*/  LDL.LU.64 R14, [R1+0x1b28] ;  /* 0x001b2800010e7983 */ /* 0x000ea20000300a00 */
[----:B------:R-:W2:Y:S11]  /*2dfc0*/  LDL.LU.64 R12, [R1+0x1b20] ;  /* 0x001b2000010c7983 */ /* 0x000eb60000300a00 */
[----:B------:R-:W-:Y:S10]  /*2dfd0*/  @!UPT UIADD3 URZ, URZ, URZ, URZ ;  /* 0x0000003f3f3ff290 */ /* 0x000ff4000fffe03f */
[----:B------:R-:W-:Y:S01]  /*2dfe0*/  STL.64 [R1+0x90], R4 ;  /* 0x0000900401007387 */ /* 0x000fe20000100a00 */
[----:B------:R-:W-:Y:S02]  /*2dff0*/  STL.64 [R1+0x98], R6 ;  /* 0x0000980601007387 */ /* 0x000fe40000100a00 */
[----:B------:R-:W0:Y:S02]  /*2e000*/  LDSM.16.MT88.4 R4, [R0+0x1d080] ;  /* 0x01d080000004783b */ /* 0x000e240000004200 */
[----:B0-----:R-:W-:Y:S02]  /*2e010*/  STL.64 [R1+0x20], R4 ;  /* 0x0000200401007387 */ /* 0x001fe40000100a00 */
[----:B------:R0:W-:Y:S01]  /*2e020*/  STL [R1+0x28], R6 ;  /* 0x0000280601007387 */ /* 0x0001e20000100800 */
[----:B------:R-:W-:Y:S02]  /*2e030*/  MOV R2, R7 ;  /* 0x0000000700027202 */ /* 0x000fe40000000f00 */
[----:B0-----:R-:W3:Y:S01]  /*2e040*/  LDL.LU.64 R6, [R1+0x1b18] ;  /* 0x001b180001067983 */ /* 0x001ee20000300a00 */
[----:B------:R-:W3:Y:S02]  /*2e050*/  LDL.LU.64 R4, [R1+0x1b10] ;  /* 0x001b100001047983 */ /* 0x000ee40000300a00 */
[-C--:B---3--:R-:W-:Y:S01]  /*2e060*/  HMMA.16816.F32 R16, R16, R8.reuse, R4 ;  /* 0x000000081010723c */ /* 0x088fe20000001804 */
[----:B------:R-:W3:Y:S01]  /*2e070*/  LDL.LU.64 R6, [R1+0x1b08] ;  /* 0x001b080001067983 */ /* 0x000ee20000300a00 */
[----:B------:R-:W3:Y:S11]  /*2e080*/  LDL.LU.64 R4, [R1+0x1b00] ;  /* 0x001b000001047983 */ /* 0x000ef60000300a00 */
[----:B------:R-:W-:Y:S10]  /*2e090*/  @!UPT UIADD3 URZ, URZ, URZ, URZ ;  /* 0x0000003f3f3ff290 */ /* 0x000ff4000fffe03f */
[----:B------:R-:W-:Y:S01]  /*2e0a0*/  STL.64 [R1+0x80], R16 ;  /* 0x0000801001007387 */ /* 0x000fe20000100a00 */
[----:B------:R-:W-:Y:S01]  /*2e0b0*/  STL.64 [R1+0x88], R18 ;  /* 0x0000881201007387 */ /* 0x000fe20000100a00 */
[----:B---3--:R-:W-:Y:S02]  /*2e0c0*/  HMMA.16816.F32 R20, R20, R8, R4 ;  /* 0x000000081414723c */ /* 0x008fe40000001804 */
[----:B------:R-:W3:Y:S01]  /*2e0d0*/  LDL.LU.64 R6, [R1+0x1af8] ;  /* 0x001af80001067983 */ /* 0x000ee20000300a00 */
[----:B------:R-:W3:Y:S11]  /*2e0e0*/  LDL.LU.64 R4, [R1+0x1af0] ;  /* 0x001af00001047983 */ /* 0x000ef60000300a00 */
[----:B------:R-:W-:Y:S09]  /*2e0f0*/  @!UPT UIADD3 URZ, URZ, URZ, URZ ;  /* 0x0000003f3f3ff290 */ /* 0x000ff2000fffe03f */
[----:B------:R0:W-:Y:S01]  /*2e100*/  STL.64 [R1+0x70], R20 ;  /* 0x0000701401007387 */ /* 0x0001e20000100a00 */
[----:B------:R1:W-:Y:S02]  /*2e110*/  STL [R1+0x78], R22 ;  /* 0x0000781601007387 */ /* 0x0003e40000100800 */
[----:B------:R-:W-:Y:S01]  /*2e120*/  IMAD.MOV.U32 R28, RZ, RZ, R23 ;  /* 0x000000ffff1c7224 */ /* 0x000fe200078e0017 */
[----:B0-----:R-:W-:Y:S02]  /*2e130*/  MOV R20, R29 ;  /* 0x0000001d00147202 */ /* 0x001fe40000000f00 */
[----:B------:R-:W4:Y:S01]  /*2e140*/  LDL.LU R29, [R1+0x1aec] ;  /* 0x001aec00011d7983 */ /* 0x000f220000300800 */
[----:B------:R-:W-:Y:S02]  /*2e150*/  MOV R21, R11 ;  /* 0x0000000b00157202 */ /* 0x000fe40000000f00 */
[----:B------:R-:W2:Y:S02]  /*2e160*/  LDL.LU R11, [R1+0x1ae8] ;  /* 0x001ae800010b7983 */ /* 0x000ea40000300800 */
[----:B-1----:R-:W2:Y:S01]  /*2e170*/  LDL.LU R22, [R1+0x38] ;  /* 0x0000380001167983 */ /* 0x002ea20000300800 */
[----:B------:R-:W2:Y:S04]  /*2e180*/  LDL.LU R23, [R1+0x3c] ;  /* 0x00003c0001177983 */ /* 0x000ea80000300800 */
[----:B------:R-:W0:Y:S04]  /*2e190*/  S2R R19, SR_TID.X ;  /* 0x0000000000137919 */ /* 0x000e280000002100 */
[----:B------:R-:W1:Y:S01]  /*2e1a0*/  S2R R18, SR_TID.X ;  /* 0x0000000000127919 */ /* 0x000e620000002100 */
[----:B0-----:R-:W-:-:S02]  /*2e1b0*/  LOP3.LUT R19, R19, 0x7, RZ, 0xc0, !PT ;  /* 0x0000000713137812 */ /* 0x001fc400078ec0ff */
[----:B-1----:R-:W-:-:S03]  /*2e1c0*/  SHF.L.U32 R18, R18, 0x1, RZ ;  /* 0x0000000112127819 */ /* 0x002fc600000006ff */
[----:B------:R-:W-:-:S05]  /*2e1d0*/  IMAD R19, R19, 0x110, RZ ;  /* 0x0000011013137824 */ /* 0x000fca00078e02ff */
[----:B------:R-:W-:Y:S01]  /*2e1e0*/  LOP3.LUT R19, R19, 0x10, R18, 0x78, !PT ;  /* 0x0000001013137812 */ /* 0x000fe200078e7812 */
[----:B---3--:R-:W-:Y:S11]  /*2e1f0*/  HMMA.16816.F32 R4, R24, R8, R4 ;  /* 0x000000081804723c */ /* 0x008ff60000001804 */
[----:B------:R-:W-:Y:S11]  /*2e200*/  @!UPT UIADD3 URZ, URZ, URZ, URZ ;  /* 0x0000003f3f3ff290 */ /* 0x000ff6000fffe03f */
[----:B------:R-:W-:Y:S01]  /*2e210*/  @!UPT UIADD3 URZ, URZ, URZ, URZ ;  /* 0x0000003f3f3ff290 */ /* 0x000fe2000fffe03f */
[----:B------:R-:W-:Y:S01]  /*2e220*/  STL.64 [R1+0x60], R4 ;  /* 0x0000600401007387 */ /* 0x000fe20000100a00 */
[----:B------:R2:W-:Y:S01]  /*2e230*/  STL.64 [R1+0x68], R6 ;  /* 0x0000680601007387 */ /* 0x0005e20000100a00 */
[----:B----4-:R-:W-:-:S04]  /*2e240*/  LOP3.LUT R19, R19, R29, RZ, 0xfc, !PT ;  /* 0x0000001d13137212 */ /* 0x010fc800078efcff */
[----:B------:R-:W-:Y:S01]  /*2e250*/  LOP3.LUT R19, R19, 0x20, RZ, 0x3c, !PT ;  /* 0x0000002013137812 */ /* 0x000fe200078e3cff */
[----:B--2---:R-:W-:Y:S04]  /*2e260*/  HMMA.16816.F32 R4, R20, R10, R12 ;  /* 0x0000000a1404723c */ /* 0x004fe8000000180c */
[----:B------:R-:W0:Y:S11]  /*2e270*/  LDSM.16.MT88.4 R12, [R19+0x1d000] ;  /* 0x01d00000130c783b */ /* 0x000e360000004200 */
[----:B------:R-:W-:Y:S08]  /*2e280*/  @!UPT UIADD3 URZ, URZ, URZ, URZ ;  /* 0x0000003f3f3ff290 */ /* 0x000ff0000fffe03f */
[----:B------:R-:W-:Y:S01]  /*2e290*/  STL [R1+0x34], R5 ;  /* 0x0000340501007387 */ /* 0x000fe20000100800 */
[----:B------:R0:W-:Y:S02]  /*2e2a0*/  STL.64 [R1+0x38], R6 ;  /* 0x0000380601007387 */ /* 0x0001e40000100a00 */
[----:B------:R-:W-:Y:S01]  /*2e2b0*/  IMAD.MOV.U32 R29, RZ, RZ, R4 ;  /* 0x000000ffff1d7224 */ /* 0x000fe200078e0004 */
[----:B0-----:R-:W-:Y:S02]  /*2e2c0*/  MOV R7, R12 ;  /* 0x0000000c00077202 */ /* 0x001fe40000000f00 */
[----:B------:R-:W-:Y:S02]  /*2e2d0*/  MOV R6, R13 ;  /* 0x0000000d00067202 */ /* 0x000fe40000000f00 */
[----:B------:R-:W-:Y:S01]  /*2e2e0*/  MOV R5, R14 ;  /* 0x0000000e00057202 */ /* 0x000fe20000000f00 */
[----:B------:R-:W-:Y:S02]  /*2e2f0*/  IMAD.MOV.U32 R4, RZ, RZ, R15 ;  /* 0x000000ffff047224 */ /* 0x000fe400078e000f */
[----:B------:R-:W0:Y:S04]  /*2e300*/  LDSM.16.MT88.4 R12, [R19+0x1d080] ;  /* 0x01d08000130c783b */ /* 0x000e280000004200 */
[----:B------:R0:W-:Y:S01]  /*2e310*/  STL.64 [R1+0x1ad8], R10 ;  /* 0x001ad80a01007387 */ /* 0x0001e20000100a00 */
[----:B------:R-:W-:Y:S01]  /*2e320*/  LDSM.16.MT88.4 R16, [R3+0x1d080] ;  /* 0x01d080000310783b */ /* 0x000fe20000004200 */
[----:B0-----:R-:W-:-:S02]  /*2e330*/  MOV R11, R12 ;  /* 0x0000000c000b7202 */ /* 0x001fc40000000f00 */
[----:B------:R-:W-:Y:S02]  /*2e340*/  MOV R10, R13 ;  /* 0x0000000d000a7202 */ /* 0x000fe40000000f00 */
[----:B------:R-:W-:Y:S01]  /*2e350*/  MOV R9, R14 ;  /* 0x0000000e00097202 */ /* 0x000fe20000000f00 */
[----:B------:R-:W-:Y:S02]  /*2e360*/  IMAD.MOV.U32 R8, RZ, RZ, R15 ;  /* 0x000000ffff087224 */ /* 0x000fe400078e000f */
[----:B------:R-:W0:Y:S04]  /*2e370*/  LDSM.16.MT88.4 R12, [R3+0x1d000] ;  /* 0x01d00000030c783b */ /* 0x000e280000004200 */
[----:B------:R-:W-:Y:S04]  /*2e380*/  STL [R1+0x1a2c], R29 ;  /* 0x001a2c1d01007387 */ /* 0x000fe80000100800 */
[----:B0-----:R0:W-:Y:S01]  /*2e390*/  STL.64 [R1+0x1a80], R14 ;  /* 0x001a800e01007387 */ /* 0x0011e20000100a00 */
[----:B------:R1:W-:Y:S01]  /*2e3a0*/  STL.64 [R1+0x1a78], R12 ;  /* 0x001a780c01007387 */ /* 0x0003e20000100a00 */
[----:B0-----:R-:W-:Y:S01]  /*2e3b0*/  MOV R14, R9 ;  /* 0x00000009000e7202 */ /* 0x001fe20000000f00 */
[----:B------:R-:W-:Y:S01]  /*2e3c0*/  IMAD.MOV.U32 R15, RZ, RZ, R8 ;  /* 0x000000ffff0f7224 */ /* 0x000fe200078e0008 */
[----:B-1----:R-:W-:-:S02]  /*2e3d0*/  MOV R12, R11 ;  /* 0x0000000b000c7202 */ /* 0x002fc40000000f00 */
[----:B------:R-:W-:Y:S02]  /*2e3e0*/  MOV R13, R10 ;  /* 0x0000000a000d7202 */ /* 0x000fe40000000f00 */
[----:B------:R-:W-:Y:S04]  /*2e3f0*/  LDSM.16.MT88.4 R8, [R0+0x1e000] ;  /* 0x01e000000008783b */ /* 0x000fe80000004200 */
[----:B------:R-:W-:Y:S01]  /*2e400*/  STL.64 [R1+0x1aa0], R14 ;  /* 0x001aa00e01007387 */ /* 0x000fe20000100a00 */
[----:B------:R-:W-:Y:S02]  /*2e410*/  STL.64 [R1+0x1a98], R12 ;  /* 0x001a980c01007387 */ /* 0x000fe40000100a00 */
[----:B------:R-:W-:Y:S02]  /*2e420*/  STL.64 [R1+0x1a70], R18 ;  /* 0x001a701201007387 */ /* 0x000fe40000100a00 */
[----:B------:R0:W-:Y:S02]  /*2e430*/  STL.64 [R1+0x1a68], R16 ;  /* 0x001a681001007387 */ /* 0x0001e40000100a00 */
[----:B0-----:R-:W2:Y:S01]  /*2e440*/  LDL.LU R16, [R1+0x90] ;  /* 0x0000900001107983 */ /* 0x001ea20000300800 */
[----:B------:R-:W2:Y:S02]  /*2e450*/  LDL.LU R17, [R1+0x94] ;  /* 0x0000940001117983 */ /* 0x000ea40000300800 */
[----:B------:R-:W3:Y:S02]  /*2e460*/  LDL.LU R18, [R1+0x98] ;  /* 0x0000980001127983 */ /* 0x000ee40000300800 */
[----:B------:R-:W3:Y:S01]  /*2e470*/  LDL.LU R19, [R1+0x9c] ;  /* 0x00009c0001137983 */ /* 0x000ee20000300800 */
[----:B------:R-:W-:Y:S01]  /*2e480*/  MOV R14, R5 ;  /* 0x00000005000e7202 */ /* 0x000fe20000000f00 */
[----:B------:R-:W-:Y:S01]  /*2e490*/  IMAD.MOV.U32 R15, RZ, RZ, R4 ;  /* 0x000000ffff0f7224 */ /* 0x000fe200078e0004 */
[----:B------:R-:W-:-:S02]  /*2e4a0*/  MOV R12, R7 ;  /* 0x00000007000c7202 */ /* 0x000fc40000000f00 */
[----:B------:R-:W-:Y:S02]  /*2e4b0*/  MOV R13, R6 ;  /* 0x00000006000d7202 */ /* 0x000fe40000000f00 */
[----:B------:R-:W-:Y:S03]  /*2e4c0*/  STL.64 [R1+0x1ac0], R14 ;  /* 0x001ac00e01007387 */ /* 0x000fe60000100a00 */
[----:B------:R0:W-:Y:S02]  /*2e4d0*/  STL.64 [R1+0x1ab8], R12 ;  /* 0x001ab80c01007387 */ /* 0x0001e40000100a00 */
[----:B0-----:R-:W4:Y:S01]  /*2e4e0*/  LDL.LU R12, [R1+0x20] ;  /* 0x00002000010c7983 */ /* 0x001f220000300800 */
[----:B------:R-:W4:Y:S02]  /*2e4f0*/  LDL.LU R13, [R1+0x24] ;  /* 0x00002400010d7983 */ /* 0x000f240000300800 */
[----:B------:R-:W4:Y:S01]  /*2e500*/  LDL.LU R14, [R1+0x28] ;  /* 0x00002800010e7983 */ /* 0x000f220000300800 */
[----:B------:R-:W-:-:S02]  /*2e510*/  MOV R15, R2 ;  /* 0x00000002000f7202 */ /* 0x000fc40000000f00 */
[----:B------:R-:W4:Y:S01]  /*2e520*/  LDL.LU R2, [R1+0x1ae4] ;  /* 0x001ae40001027983 */ /* 0x000f220000300800 */
[----:B------:R-:W4:Y:S03]  /*2e530*/  LDL R7, [R1+0x14b0] ;  /* 0x0014b00001077983 */ /* 0x000f260000100800 */
[----:B---3--:R-:W-:Y:S01]  /*2e540*/  STL.64 [R1+0x1a90], R18 ;  /* 0x001a901201007387 */ /* 0x008fe20000100a00 */
[----:B--2---:R0:W-:Y:S03]  /*2e550*/  STL.64 [R1+0x1a88], R16 ;  /* 0x001a881001007387 */ /* 0x0041e60000100a00 */
[----:B0-----:R-:W2:Y:S01]  /*2e560*/  LDL.LU R16, [R1+0xa0] ;  /* 0x0000a00001107983 */ /* 0x001ea20000300800 */
[----:B------:R-:W2:Y:S02]  /*2e570*/  LDL.LU R17, [R1+0xa4] ;  /* 0x0000a40001117983 */ /* 0x000ea40000300800 */
[----:B------:R-:W3:Y:S02]  /*2e580*/  LDL.LU R18, [R1+0xa8] ;  /* 0x0000a80001127983 */ /* 0x000ee40000300800 */
[----:B------:R-:W3:Y:S01]  /*2e590*/  LDL.LU R19, [R1+0xac] ;  /* 0x0000ac0001137983 */ /* 0x000ee20000300800 */
[----:B----4-:R-:W-:Y:S04]  /*2e5a0*/  LDSM.16.M88.4 R4, [R7+0x20380] ;  /* 0x020380000704783b */ /* 0x010fe80000000200 */
[----:B---3--:R-:W-:Y:S01]  /*2e5b0*/  STL.64 [R1+0x1ab0], R18 ;  /* 0x001ab01201007387 */ /* 0x008fe20000100a00 */
[----:B--2---:R0:W-:Y:S03]  /*2e5c0*/  STL.64 [R1+0x1aa8], R16 ;  /* 0x001aa81001007387 */ /* 0x0041e60000100a00 */
[----:B0-----:R-:W2:Y:S01]  /*2e5d0*/  LDL.LU R16, [R1+0xb0] ;  /* 0x0000b00001107983 */ /* 0x001ea20000300800 */
[----:B------:R-:W2:Y:S02]  /*2e5e0*/  LDL.LU R17, [R1+0xb4] ;  /* 0x0000b40001117983 */ /* 0x000ea40000300800 */
[----:B------:R-:W3:Y:S01]  /*2e5f0*/  LDL.LU R18, [R1+0xb8] ;  /* 0x0000b80001127983 */ /* 0x000ee20000300800 */
[----:B------:R-:W-:-:S02]  /*2e600*/  MOV R19, R2 ;  /* 0x0000000200137202 */ /* 0x000fc40000000f00 */
[----:B------:R-:W4:Y:S04]  /*2e610*/  LDL.LU R2, [R1+0x1ae0] ;  /* 0x001ae00001027983 */ /* 0x000f280000300800 */
[----:B----4-:R-:W0:Y:S04]  /*2e620*/  LDSM.16.MT88.4 R20, [R2+0x1d000] ;  /* 0x01d000000214783b */ /* 0x010e280000004200 */
[----:B------:R-:W1:Y:S04]  /*2e630*/  LDSM.16.MT88.4 R24, [R2+0x1d080] ;  /* 0x01d080000218783b */ /* 0x000e680000004200 */
[----:B---3--:R-:W-:Y:S01]  /*2e640*/  STL.64 [R1+0x1ad0], R18 ;  /* 0x001ad01201007387 */ /* 0x008fe20000100a00 */
[----:B--2---:R2:W-:Y:S03]  /*2e650*/  STL.64 [R1+0x1ac8], R16 ;  /* 0x001ac81001007387 */ /* 0x0045e60000100a00 */
[----:B--2---:R-:W2:Y:S01]  /*2e660*/  LDL.LU R16, [R1+0xc0] ;  /* 0x0000c00001107983 */ /* 0x004ea20000300800 */
[----:B------:R-:W2:Y:S02]  /*2e670*/  LDL.LU R17, [R1+0xc4] ;  /* 0x0000c40001117983 */ /* 0x000ea40000300800 */
[----:B------:R-:W2:Y:S02]  /*2e680*/  LDL.LU R18, [R1+0xc8] ;  /* 0x0000c80001127983 */ /* 0x000ea40000300800 */
[----:B------:R-:W2:Y:S01]  /*2e690*/  LDL.LU R19, [R1+0xcc] ;  /* 0x0000cc0001137983 */ /* 0x000ea20000300800 */
[----:B------:R-:W-:Y:S04]  /*2e6a0*/  STL [R1+0x1a28], R3 ;  /* 0x001a280301007387 */ /* 0x000fe80000100800 */
[----:B0-----:R-:W-:Y:S01]  /*2e6b0*/  STL.64 [R1+0x1a60], R22 ;  /* 0x001a601601007387 */ /* 0x001fe20000100a00 */
[----:B------:R0:W-:Y:S03]  /*2e6c0*/  STL.64 [R1+0x1a58], R20 ;  /* 0x001a581401007387 */ /* 0x0001e60000100a00 */
[----:B0-----:R-:W3:Y:S01]  /*2e6d0*/  LDL.LU R20, [R1+0x80] ;  /* 0x0000800001147983 */ /* 0x001ee20000300800 */
[----:B------:R-:W3:Y:S02]  /*2e6e0*/  LDL.LU R21, [R1+0x84] ;  /* 0x0000840001157983 */ /* 0x000ee40000300800 */
[----:B------:R-:W3:Y:S02]  /*2e6f0*/  LDL.LU R22, [R1+0x88] ;  /* 0x0000880001167983 */ /* 0x000ee40000300800 */
[----:B------:R-:W3:Y:S01]  /*2e700*/  LDL.LU R23, [R1+0x8c] ;  /* 0x00008c0001177983 */ /* 0x000ee20000300800 */
[----:B-1----:R-:W-:Y:S01]  /*2e710*/  STL.64 [R1+0x1a50], R26 ;  /* 0x001a501a01007387 */ /* 0x002fe20000100a00 */
[----:B------:R0:W-:Y:S02]  /*2e720*/  STL.64 [R1+0x1a48], R24 ;  /* 0x001a481801007387 */ /* 0x0001e40000100a00 */
[----:B------:R-:W-:Y:S01]  /*2e730*/  STL [R1+0x1a24], R2 ;  /* 0x001a240201007387 */ /* 0x000fe20000100800 */
[----:B0-----:R-:W4:Y:S01]  /*2e740*/  LDL.LU R24, [R1+0x70] ;  /* 0x0000700001187983 */ /* 0x001f220000300800 */
[----:B------:R-:W-:Y:S02]  /*2e750*/  STL.64 [R1+0x50], R8 ;  /* 0x0000500801007387 */ /* 0x000fe40000100a00 */
[----:B------:R-:W-:Y:S02]  /*2e760*/  STL.64 [R1+0x58], R10 ;  /* 0x0000580a01007387 */ /* 0x000fe40000100a00 */
[----:B------:R-:W0:Y:S04]  /*2e770*/  LDSM.16.MT88.4 R8, [R0+0x1e080] ;  /* 0x01e080000008783b */ /* 0x000e280000004200 */
[----:B------:R-:W4:Y:S01]  /*2e780*/  LDL.LU R25, [R1+0x74] ;  /* 0x0000740001197983 */ /* 0x000f220000300800 */
[----:B------:R-:W4:Y:S02]  /*2e790*/  LDL.LU R26, [R1+0x78] ;  /* 0x00007800011a7983 */ /* 0x000f240000300800 */
[----:B------:R-:W-:Y:S02]  /*2e7a0*/  STL [R1+0x1a30], R5 ;  /* 0x001a300501007387 */ /* 0x000fe40000100800 */
[----:B------:R-:W-:Y:S01]  /*2e7b0*/  STL [R1+0x19a4], R6 ;  /* 0x0019a40601007387 */ /* 0x000fe20000100800 */
[----:B------:R-:W-:Y:S04]  /*2e7c0*/  STL [R1+0x19a0], R7 ;  /* 0x0019a00701007387 */ /* 0x000fe80000100800 */
[----:B0-----:R-:W-:Y:S01]  /*2e7d0*/  STL.64 [R1+0x40], R8 ;  /* 0x0000400801007387 */ /* 0x001fe20000100a00 */
[----:B------:R0:W-:Y:S03]  /*2e7e0*/  STL.64 [R1+0x48], R10 ;  /* 0x0000480a01007387 */ /* 0x0001e60000100a00 */
[----:B0-----:R-:W2:Y:S01]  /*2e7f0*/  LDL.LU.64 R10, [R1+0x1ad8] ;  /* 0x001ad800010a7983 */ /* 0x001ea20000300a00 */
[----:B------:R-:W-:Y:S01]  /*2e800*/  STL [R1+0x1a20], R0 ;  /* 0x001a200001007387 */ /* 0x000fe20000100800 */
[-C--:B--2---:R-:W-:Y:S02]  /*2e810*/  HMMA.16816.F32 R12, R12, R10.reuse, R16 ;  /* 0x0000000a0c0c723c */ /* 0x084fe40000001810 */
[----:B------:R-:W2:Y:S01]  /*2e820*/  LDL.LU.64 R18, [R1+0x1ad0] ;  /* 0x001ad00001127983 */ /* 0x000ea20000300a00 */
[----:B------:R-:W2:Y:S11]  /*2e830*/  LDL.LU.64 R16, [R1+0x1ac8] ;  /* 0x001ac80001107983 */ /* 0x000eb60000300a00 */
[----:B------:R-:W-:Y:S09]  /*2e840*/  @!UPT UIADD3 URZ, URZ, URZ, URZ ;  /* 0x0000003f3f3ff290 */ /* 0x000ff2000fffe03f */
[----:B------:R0:W-:Y:S01]  /*2e850*/  STL.64 [R1+0x20], R12 ;  /* 0x0000200c01007387 */ /* 0x0001e20000100a00 */
[----:B------:R-:W-:Y:S01]  /*2e860*/  IMAD.MOV.U32 R9, RZ, RZ, R14 ;  /* 0x000000ffff097224 */ /* 0x000fe200078e000e */
[----:B------:R-:W-:Y:S02]  /*2e870*/  MOV R8, R15 ;  /* 0x0000000f00087202 */ /* 0x000fe40000000f00 */
[----:B------:R-:W2:Y:S04]  /*2e880*/  LDL.LU.64 R14, [R1+0x1ac0] ;  /* 0x001ac000010e7983 */ /* 0x000ea80000300a00 */
[----:B0-----:R-:W2:Y:S01]  /*2e890*/  LDL.LU.64 R12, [R1+0x1ab8] ;  /* 0x001ab800010c7983 */ /* 0x001ea20000300a00 */
[----:B------:R-:W-:Y:S01]  /*2e8a0*/  MOV R27, R28 ;  /* 0x0000001c001b7202 */ /* 0x000fe20000000f00 */
[-C--:B--2---:R-:W-:Y:S02]  /*2e8b0*/  HMMA.16816.F32 R12, R12, R10.reuse, R16 ;  /* 0x0000000a0c0c723c */ /* 0x084fe40000001810 */
[----:B------:R-:W2:Y:S01]  /*2e8c0*/  LDL.LU.64 R18, [R1+0x1ab0] ;  /* 0x001ab00001127983 */ /* 0x000ea20000300a00 */
[----:B------:R-:W2:Y:S11]  /*2e8d0*/  LDL.LU.64 R16, [R1+0x1aa8] ;  /* 0x001aa80001107983 */ /* 0x000eb60000300a00 */
[----:B------:R-:W-:Y:S09]  /*2e8e0*/  @!UPT UIADD3 URZ, URZ, URZ, URZ ;  /* 0x0000003f3f3ff290 */ /* 0x000ff2000fffe03f */
[----:B------:R0:W-:Y:S01]  /*2e8f0*/  STL.64 [R1+0xc0], R12 ;  /* 0x0000c00c01007387 */ /* 0x0001e20000100a00 */
[----:B------:R-:W-:Y:S02]  /*2e900*/  MOV R28, R14 ;  /* 0x0000000e001c7202 */ /* 0x000fe40000000f00 */
[----:B------:R-:W-:Y:S02]  /*2e910*/  MOV R6, R15 ;  /* 0x0000000f00067202 */ /* 0x000fe40000000f00 */
[----:B------:R-:W2:Y:S04]  /*2e920*/  LDL.LU.64 R14, [R1+0x1aa0] ;  /* 0x001aa000010e7983 */ /* 0x000ea80000300a00 */
[----:B0-----:R-:W2:Y:S02]  /*2e930*/  LDL.LU.64 R12, [R1+0x1a98] ;  /* 0x001a9800010c7983 */ /* 0x001ea40000300a00 */
        /* <DEDUP_REMOVED lines=8> */
[----:B0-----:R-:W2:Y:S02]  /*2e9c0*/  LDL.LU.64 R12, [R1+0x1a78] ;  /* 0x001a7800010c7983 */ /* 0x001ea40000300a00 */
[-C--:B--2---:R-:W-:Y:S11]  /*2e9d0*/  HMMA.16816.F32 R16, R12, R10.reuse, R16 ;  /* 0x0000000a0c10723c */ /* 0x084ff60000001810 */
[----:B------:R-:W-:Y:S11]  /*2e9e0*/  @!UPT UIADD3 URZ, URZ, URZ, URZ ;  /* 0x0000003f3f3ff290 */ /* 0x000ff6000fffe03f */
[----:B------:R-:W-:Y:S02]  /*2e9f0*/  @!UPT UIADD3 URZ, URZ, URZ, URZ ;  /* 0x0000003f3f3ff290 */ /* 0x000fe4000fffe03f */
[----:B------:R-:W-:Y:S01]  /*2ea00*/  IMAD.MOV.U32 R12, RZ, RZ, R18 ;  /* 0x000000ffff0c7224 */ /* 0x000fe200078e0012 */
[----:B------:R-:W-:Y:S02]  /*2ea10*/  MOV R7, R19 ;  /* 0x0000001300077202 */ /* 0x000fe40000000f00 */
[----:B------:R-:W-:Y:S02]  /*2ea20*/  MOV R14, R16 ;  /* 0x00000010000e7202 */ /* 0x000fe40000000f00 */
[----:B------:R-:W-:Y:S01]  /*2ea30*/  MOV R13, R17 ;  /* 0x00000011000d7202 */ /* 0x000fe20000000f00 */
[----:B------:R-:W3:Y:S01]  /*2ea40*/  LDL.LU.64 R18, [R1+0x1a70] ;  /* 0x001a700001127983 */ /* 0x000ee20000300a00 */
[----:B------:R-:W3:Y:S02]  /*2ea50*/  LDL.LU.64 R16, [R1+0x1a68] ;  /* 0x001a680001107983 */ /* 0x000ee40000300a00 */
[----:B---3--:R-:W-:Y:S01]  /*2ea60*/  HMMA.16816.F32 R16, R16, R10, R20 ;  /* 0x0000000a1010723c */ /* 0x008fe20000001814 */
[----:B------:R-:W4:Y:S01]  /*2ea70*/  LDL.LU.64 R22, [R1+0x1a60] ;  /* 0x001a600001167983 */ /* 0x000f220000300a00 */
[----:B------:R-:W4:Y:S02]  /*2ea80*/  LDL.LU.64 R20, [R1+0x1a58] ;  /* 0x001a580001147983 */ /* 0x000f240000300a00 */
[----:B------:R-:W-:Y:S11]  /*2ea90*/  STL.64 [R1+0x1a40], R6 ;  /* 0x001a400601007387 */ /* 0x000ff60000100a00 */
[----:B------:R-:W-:Y:S09]  /*2eaa0*/  @!UPT UIADD3 URZ, URZ, URZ, URZ ;  /* 0x0000003f3f3ff290 */ /* 0x000ff2000fffe03f */
[----:B------:R-:W-:-:S05]  /*2eab0*/  MOV R5, R16 ;  /* 0x0000001000057202 */ /* 0x000fca0000000f00 */
[----:B------:R0:W-:Y:S01]  /*2eac0*/  STL.64 [R1+0x1a38], R4 ;  /* 0x001a380401007387 */ /* 0x0001e20000100a00 */
[----:B------:R-:W-:Y:S01]  /*2ead0*/  MOV R29, R17 ;  /* 0x00000011001d7202 */ /* 0x000fe20000000f00 */
[----:B------:R-:W-:Y:S01]  /*2eae0*/  IMAD.MOV.U32 R3, RZ, RZ, R18 ;  /* 0x000000ffff037224 */ /* 0x000fe200078e0012 */
[----:B------:R-:W-:Y:S01]  /*2eaf0*/  MOV R15, R19 ;  /* 0x00000013000f7202 */ /* 0x000fe20000000f00 */
[----:B0-----:R-:W2:Y:S01]  /*2eb00*/  LDL.LU R4, [R1+0x60] ;  /* 0x0000600001047983 */ /* 0x001ea20000300800 */
[----:B------:R-:W2:Y:S02]  /*2eb10*/  LDL.LU R5, [R1+0x64] ;  /* 0x0000640001057983 */ /* 0x000ea40000300800 */
[----:B------:R-:W2:Y:S02]  /*2eb20*/  LDL.LU R6, [R1+0x68] ;  /* 0x0000680001067983 */ /* 0x000ea40000300800 */
[----:B------:R-:W2:Y:S01]  /*2eb30*/  LDL.LU R7, [R1+0x6c] ;  /* 0x00006c0001077983 */ /* 0x000ea20000300800 */
[----:B------:R-:W3:Y:S01]  /*2eb40*/  LDL.LU R16, [R1+0x40] ;  /* 0x0000400001107983 */ /* 0x000ee20000300800 */
[----:B------:R-:W3:Y:S02]  /*2eb50*/  LDL.LU R17, [R1+0x44] ;  /* 0x0000440001117983 */ /* 0x000ee40000300800 */
[----:B------:R-:W3:Y:S02]  /*2eb60*/  LDL.LU R18, [R1+0x48] ;  /* 0x0000480001127983 */ /* 0x000ee40000300800 */
[----:B------:R-:W3:Y:S01]  /*2eb70*/  LDL.LU R19, [R1+0x4c] ;  /* 0x00004c0001137983 */ /* 0x000ee20000300800 */
[-C--:B----4-:R-:W-:Y:S01]  /*2eb80*/  HMMA.16816.F32 R20, R20, R10.reuse, R24 ;  /* 0x0000000a1414723c */ /* 0x090fe20000001818 */
[----:B------:R-:W2:Y:S01]  /*2eb90*/  LDL.LU.64 R26, [R1+0x1a50] ;  /* 0x001a5000011a7983 */ /* 0x000ea20000300a00 */
[----:B------:R-:W2:Y:S11]  /*2eba0*/  LDL.LU.64 R24, [R1+0x1a48] ;  /* 0x001a480001187983 */ /* 0x000eb60000300a00 */
[----:B------:R-:W-:Y:S10]  /*2ebb0*/  @!UPT UIADD3 URZ, URZ, URZ, URZ ;  /* 0x0000003f3f3ff290 */ /* 0x000ff4000fffe03f */
[----:B------:R0:W-:Y:S01]  /*2ebc0*/  STL.64 [R1+0x70], R20 ;  /* 0x0000701401007387 */ /* 0x0001e20000100a00 */
[----:B------:R1:W-:Y:S03]  /*2ebd0*/  STL.64 [R1+0x78], R22 ;  /* 0x0000781601007387 */ /* 0x0003e60000100a00 */
[----:B0-----:R-:W3:Y:S01]  /*2ebe0*/  LDL.LU R20, [R1+0x20] ;  /* 0x0000200001147983 */ /* 0x001ee20000300800 */
[----:B-1----:R-:W-:Y:S02]  /*2ebf0*/  MOV R22, R9 ;  /* 0x0000000900167202 */ /* 0x002fe40000000f00 */
[----:B------:R-:W-:Y:S01]  /*2ec00*/  MOV R23, R8 ;  /* 0x0000000800177202 */ /* 0x000fe20000000f00 */
[----:B------:R-:W3:Y:S01]  /*2ec10*/  LDL.LU R21, [R1+0x24] ;  /* 0x0000240001157983 */ /* 0x000ee20000300800 */
[----:B--2---:R-:W-:Y:S01]  /*2ec20*/  HMMA.16816.F32 R8, R24, R10, R4 ;  /* 0x0000000a1808723c */ /* 0x004fe20000001804 */
[----:B------:R-:W2:Y:S01]  /*2ec30*/  LDL.LU.64 R6, [R1+0x1a40] ;  /* 0x001a400001067983 */ /* 0x000ea20000300a00 */
[----:B------:R-:W4:Y:S02]  /*2ec40*/  LDL.LU.64 R4, [R1+0x1a38] ;  /* 0x001a380001047983 */ /* 0x000f240000300a00 */
[----:B------:R-:W2:Y:S02]  /*2ec50*/  LDL.LU R24, [R1+0x50] ;  /* 0x0000500001187983 */ /* 0x000ea40000300800 */
[----:B------:R-:W2:Y:S01]  /*2ec60*/  LDL.LU R25, [R1+0x54] ;  /* 0x0000540001197983 */ /* 0x000ea20000300800 */
[----:B------:R-:W2:Y:S01]  /*2ec70*/  LDL.LU R26, [R1+0x58] ;  /* 0x00005800011a7983 */ /* 0x000ea20000300800 */
[----:B------:R-:W2:Y:S11]  /*2ec80*/  LDL.LU R27, [R1+0x5c] ;  /* 0x00005c00011b7983 */ /* 0x000eb60000300800 */
[----:B------:R-:W-:Y:S04]  /*2ec90*/  @!UPT UIADD3 URZ, URZ, URZ, URZ ;  /* 0x0000003f3f3ff290 */ /* 0x000fe8000fffe03f */
[----:B------:R-:W-:Y:S01]  /*2eca0*/  STL.64 [R1+0x19b8], R10 ;  /* 0x0019b80a01007387 */ /* 0x000fe20000100a00 */
[----:B------:R0:W-:Y:S02]  /*2ecb0*/  STL.64 [R1+0x19b0], R8 ;  /* 0x0019b00801007387 */ /* 0x0001e40000100a00 */
[----:B0-----:R-:W-:Y:S02]  /*2ecc0*/  MOV R9, R29 ;  /* 0x0000001d00097202 */ /* 0x001fe40000000f00 */
[----:B------:R-:W-:Y:S02]  /*2ecd0*/  MOV R10, R3 ;  /* 0x00000003000a7202 */ /* 0x000fe40000000f00 */
[----:B------:R-:W-:Y:S01]  /*2ece0*/  MOV R11, R15 ;  /* 0x0000000f000b7202 */ /* 0x000fe20000000f00 */
[----:B----4-:R-:W-:Y:S02]  /*2ecf0*/  IMAD.MOV.U32 R8, RZ, RZ, R5 ;  /* 0x000000ffff087224 */ /* 0x010fe400078e0005 */
[----:B------:R-:W4:Y:S01]  /*2ed00*/  LDL.LU R5, [R1+0x1a30] ;  /* 0x001a300001057983 */ /* 0x000f220000300800 */
[----:B------:R-:W3:Y:S02]  /*2ed10*/  LDL.LU R29, [R1+0x1a2c] ;  /* 0x001a2c00011d7983 */ /* 0x000ee40000300800 */
[----:B------:R-:W4:Y:S02]  /*2ed20*/  LDL.LU R3, [R1+0x1a28] ;  /* 0x001a280001037983 */ /* 0x000f240000300800 */
[----:B------:R0:W-:Y:S01]  /*2ed30*/  STL.64 [R1+0x19c8], R10 ;  /* 0x0019c80a01007387 */ /* 0x0001e20000100a00 */
[----:B------:R1:W-:Y:S01]  /*2ed40*/  STL.64 [R1+0x19c0], R8 ;  /* 0x0019c00801007387 */ /* 0x0003e20000100a00 */
[----:B0-----:R-:W-:-:S02]  /*2ed50*/  MOV R10, R12 ;  /* 0x0000000c000a7202 */ /* 0x001fc40000000f00 */
[----:B--2---:R-:W-:Y:S01]  /*2ed60*/  MOV R11, R7 ;  /* 0x00000007000b7202 */ /* 0x004fe20000000f00 */
[----:B-1----:R-:W-:Y:S01]  /*2ed70*/  IMAD.MOV.U32 R8, RZ, RZ, R14 ;  /* 0x000000ffff087224 */ /* 0x002fe200078e000e */
[----:B------:R-:W-:-:S03]  /*2ed80*/  MOV R9, R13 ;  /* 0x0000000d00097202 */ /* 0x000fc60000000f00 */
[----:B------:R-:W-:Y:S02]  /*2ed90*/  STL.64 [R1+0x19d8], R10 ;  /* 0x0019d80a01007387 */ /* 0x000fe40000100a00 */
[----:B------:R0:W-:Y:S02]  /*2eda0*/  STL.64 [R1+0x19d0], R8 ;  /* 0x0019d00801007387 */ /* 0x0001e40000100a00 */
[----:B0-----:R-:W4:Y:S01]  /*2edb0*/  LDL.LU R9, [R1+0x34] ;  /* 0x0000340001097983 */ /* 0x001f220000300800 */
[----:B------:R-:W4:Y:S02]  /*2edc0*/  LDL.LU R10, [R1+0x38] ;  /* 0x00003800010a7983 */ /* 0x000f240000300800 */
[----:B------:R-:W4:Y:S01]  /*2edd0*/  LDL.LU R11, [R1+0x3c] ;  /* 0x00003c00010b7983 */ /* 0x000f220000300800 */
[----:B------:R-:W0:Y:S02]  /*2ede0*/  S2R R7, SR_TID.X ;  /* 0x0000000000077919 */ /* 0x000e240000002100 */
[----:B0-----:R-:W-:-:S05]  /*2edf0*/  LOP3.LUT R7, R7, 0x7, RZ, 0xc0, !PT ;  /* 0x0000000707077812 */ /* 0x001fca00078ec0ff */
[----:B------:R-:W-:Y:S02]  /*2ee00*/  IMAD R15, R7, 0x110, RZ ;  /* 0x00000110070f7824 */ /* 0x000fe400078e02ff */
[----:B---3--:R-:W-:Y:S02]  /*2ee10*/  IMAD.MOV.U32 R8, RZ, RZ, R29 ;  /* 0x000000ffff087224 */ /* 0x008fe400078e001d */
[----:B------:R-:W0:Y:S02]  /*2ee20*/  S2R R29, SR_TID.X ;  /* 0x00000000001d7919 */ /* 0x000e240000002100 */
[C---:B0-----:R-:W-:Y:S02]  /*2ee30*/  LOP3.LUT R14, R29.reuse, 0x10, RZ, 0xc0, !PT ;  /* 0x000000101d0e7812 */ /* 0x041fe400078ec0ff */
[----:B------:R-:W-:Y:S01]  /*2ee40*/  SHF.L.U32 R13, R29, 0x1, RZ ;  /* 0x000000011d0d7819 */ /* 0x000fe200000006ff */
[----:B----4-:R-:W-:Y:S01]  /*2ee50*/  HMMA.16816.F32 R8, R24, R4, R8 ;  /* 0x000000041808723c */ /* 0x010fe20000001808 */
[----:B------:R-:W-:-:S02]  /*2ee60*/  SHF.L.U32 R14, R14, 0x7, RZ ;  /* 0x000000070e0e7819 */ /* 0x000fc400000006ff */
[----:B------:R-:W-:-:S04]  /*2ee70*/  LOP3.LUT R15, R15, 0x10, R13, 0x78, !PT ;  /* 0x000000100f0f7812 */ /* 0x000fc800078e780d */
[----:B------:R-:W-:-:S04]  /*2ee80*/  LOP3.LUT R15, R15, R14, RZ, 0xfc, !PT ;  /* 0x0000000e0f0f7212 */ /* 0x000fc800078efcff */
[----:B------:R-:W-:Y:S11]  /*2ee90*/  LOP3.LUT R15, R15, 0x20, RZ, 0x3c, !PT ;  /* 0x000000200f0f7812 */ /* 0x000ff600078e3cff */
[----:B------:R-:W-:Y:S01]  /*2eea0*/  @!UPT UIADD3 URZ, URZ, URZ, URZ ;  /* 0x0000003f3f3ff290 */ /* 0x000fe2000fffe03f */
[----:B------:R-:W-:Y:S01]  /*2eeb0*/  STL.64 [R1+0x38], R10 ;  /* 0x0000380a01007387 */ /* 0x000fe20000100a00 */
[----:B------:R-:W-:Y:S01]  /*2eec0*/  MOV R7, R8 ;  /* 0x0000000800077202 */ /* 0x000fe20000000f00 */
[----:B------:R-:W-:Y:S02]  /*2eed0*/  IMAD.MOV.U32 R29, RZ, RZ, R9 ;  /* 0x000000ffff1d7224 */ /* 0x000fe400078e0009 */
[----:B------:R-:W0:Y:S04]  /*2eee0*/  LDSM.16.MT88.4 R8, [R15+0x1e000] ;  /* 0x01e000000f08783b */ /* 0x000e280000004200 */
[----:B------:R1:W-:Y:S01]  /*2eef0*/  STL [R1+0x19ac], R7 ;  /* 0x0019ac0701007387 */ /* 0x0003e20000100800 */
[----:B------:R-:W-:Y:S01]  /*2ef00*/  HMMA.16816.F32 R16, R16, R4, R20 ;  /* 0x000000041010723c */ /* 0x000fe20000001814 */
[----:B0-----:R-:W-:-:S02]  /*2ef10*/  MOV R14, R8 ;  /* 0x00000008000e7202 */ /* 0x001fc40000000f00 */
[----:B------:R-:W-:Y:S02]  /*2ef20*/  MOV R13, R9 ;  /* 0x00000009000d7202 */ /* 0x000fe40000000f00 */
[----:B------:R-:W-:Y:S01]  /*2ef30*/  MOV R12, R10 ;  /* 0x0000000a000c7202 */ /* 0x000fe20000000f00 */
[----:B-1----:R-:W-:Y:S02]  /*2ef40*/  IMAD.MOV.U32 R7, RZ, RZ, R11 ;  /* 0x000000ffff077224 */ /* 0x002fe400078e000b */
[----:B------:R-:W0:Y:S04]  /*2ef50*/  LDSM.16.MT88.4 R8, [R15+0x1e080] ;  /* 0x01e080000f08783b */ /* 0x000e280000004200 */
[----:B------:R-:W-:Y:S11]  /*2ef60*/  STL [R1+0x19a8], R29 ;  /* 0x0019a81d01007387 */ /* 0x000ff60000100800 */
[----:B------:R-:W-:Y:S02]  /*2ef70*/  STL.64 [R1+0xb0], R16 ;  /* 0x0000b01001007387 */ /* 0x000fe40000100a00 */
[----:B------:R-:W-:Y:S02]  /*2ef80*/  STL.64 [R1+0xb8], R18 ;  /* 0x0000b81201007387 */ /* 0x000fe40000100a00 */
[----:B------:R-:W-:Y:S04]  /*2ef90*/  LDSM.16.MT88.4 R16, [R3+0x1e080] ;  /* 0x01e080000310783b */ /* 0x000fe80000004200 */
[----:B0-----:R0:W-:Y:S01]  /*2efa0*/  STL.64 [R1+0x19f8], R10 ;  /* 0x0019f80a01007387 */ /* 0x0011e20000100a00 */
[----:B------:R1:W-:Y:S01]  /*2efb0*/  STL.64 [R1+0x19f0], R8 ;  /* 0x0019f00801007387 */ /* 0x0003e20000100a00 */
[----:B0-----:R-:W-:-:S02]  /*2efc0*/  MOV R10, R12 ;  /* 0x0000000c000a7202 */ /* 0x001fc40000000f00 */
[----:B-1----:R-:W-:Y:S02]  /*2efd0*/  MOV R8, R14 ;  /* 0x0000000e00087202 */ /* 0x002fe40000000f00 */
[----:B------:R-:W-:Y:S02]  /*2efe0*/  MOV R9, R13 ;  /* 0x0000000d00097202 */ /* 0x000fe40000000f00 */
[----:B------:R-:W0:Y:S01]  /*2eff0*/  LDSM.16.MT88.4 R12, [R3+0x1e000] ;  /* 0x01e00000030c783b */ /* 0x000e220000004200 */
[----:B------:R-:W-:-:S05]  /*2f000*/  IMAD.MOV.U32 R11, RZ, RZ, R7 ;  /* 0x000000ffff0b7224 */ /* 0x000fca00078e0007 */
[----:B------:R-:W-:Y:S01]  /*2f010*/  STL.64 [R1+0x1a18], R10 ;  /* 0x001a180a01007387 */ /* 0x000fe20000100a00 */
[----:B------:R-:W-:Y:S03]  /*2f020*/  STL.64 [R1+0x1a10], R8 ;  /* 0x001a100801007387 */ /* 0x000fe60000100a00 */
[----:B0-----:R0:W-:Y:S01]  /*2f030*/  STL.64 [R1+0x19e8], R14 ;  /* 0x0019e80e01007387 */ /* 0x0011e20000100a00 */
[----:B------:R1:W-:Y:S01]  /*2f040*/  STL.64 [R1+0x19e0], R12 ;  /* 0x0019e00c01007387 */ /* 0x0003e20000100a00 */
[----:B0-----:R-:W-:Y:S02]  /*2f050*/  MOV R14, R2 ;  /* 0x00000002000e7202 */ /* 0x001fe40000000f00 */
[----:B-1----:R-:W2:Y:S01]  /*2f060*/  LDL.LU R12, [R1+0xa0] ;  /* 0x0000a000010c7983 */ /* 0x002ea20000300800 */
[----:B------:R-:W2:Y:S02]  /*2f070*/  LDL.LU R13, [R1+0xa4] ;  /* 0x0000a400010d7983 */ /* 0x000ea40000300800 */
[----:B------:R-:W3:Y:S01]  /*2f080*/  LDL.LU R2, [R1+0x1a24] ;  /* 0x001a240001027983 */ /* 0x000ee20000300800 */
[----:B------:R-:W-:-:S02]  /*2f090*/  MOV R15, R0 ;  /* 0x00000000000f7202 */ /* 0x000fc40000000f00 */
[----:B------:R-:W4:Y:S03]  /*2f0a0*/  LDL.LU R0, [R1+0x1a20] ;  /* 0x001a200001007983 */ /* 0x000f260000300800 */
[----:B------:R0:W-:Y:S02]  /*2f0b0*/  STL.64 [R1+0x1a08], R14 ;  /* 0x001a080e01007387 */ /* 0x0001e40000100a00 */
[----:B0-----:R-:W-:Y:S01]  /*2f0c0*/  IMAD.MOV.U32 R15, RZ, RZ, R6 ;  /* 0x000000ffff0f7224 */ /* 0x001fe200078e0006 */
[----:B---3--:R-:W-:Y:S04]  /*2f0d0*/  LDSM.16.MT88.4 R20, [R2+0x1e000] ;  /* 0x01e000000214783b */ /* 0x008fe80000004200 */
[----:B----4-:R-:W0:Y:S04]  /*2f0e0*/  LDSM.16.MT88.4 R8, [R0+0x1f000] ;  /* 0x01f000000008783b */ /* 0x010e280000004200 */
[----:B--2---:R1:W-:Y:S04]  /*2f0f0*/  STL.64 [R1+0x1a00], R12 ;  /* 0x001a000c01007387 */ /* 0x0043e80000100a00 */
[----:B------:R-:W2:Y:S04]  /*2f100*/  LDSM.16.MT88.4 R24, [R2+0x1e080] ;  /* 0x01e080000218783b */ /* 0x000ea80000004200 */
[----:B-1----:R-:W3:Y:S01]  /*2f110*/  LDL.LU R12, [R1+0xc0] ;  /* 0x0000c000010c7983 */ /* 0x002ee20000300800 */
[----:B------:R-:W3:Y:S01]  /*2f120*/  LDL.LU R13, [R1+0xc4] ;  /* 0x0000c400010d7983 */ /* 0x000ee20000300800 */
[----:B0-----:R-:W-:-:S02]  /*2f130*/  MOV R29, R10 ;  /* 0x0000000a001d7202 */ /* 0x001fc40000000f00 */
[----:B------:R0:W-:Y:S01]  /*2f140*/  STL [R1+0x20], R8 ;  /* 0x0000200801007387 */ /* 0x0001e20000100800 */
[----:B------:R-:W-:Y:S02]  /*2f150*/  MOV R6, R11 ;  /* 0x0000000b00067202 */ /* 0x000fe40000000f00 */
[----:B------:R-:W-:Y:S01]  /*2f160*/  MOV R7, R9 ;  /* 0x0000000900077202 */ /* 0x000fe20000000f00 */
[----:B------:R-:W3:Y:S01]  /*2f170*/  LDL.LU.64 R10, [R1+0x1a18] ;  /* 0x001a1800010a7983 */ /* 0x000ee20000300a00 */
[----:B0-----:R-:W3:Y:S01]  /*2f180*/  LDL.LU.64 R8, [R1+0x1a10] ;  /* 0x001a100001087983 */ /* 0x001ee20000300a00 */
[----:B------:R-:W-:-:S07]  /*2f190*/  MOV R14, R28 ;  /* 0x0000001c000e7202 */ /* 0x000fce0000000f00 */
[-C--:B---3--:R-:W-:Y:S01]  /*2f1a0*/  HMMA.16816.F32 R8, R8, R4.reuse, R12 ;  /* 0x000000040808723c */ /* 0x088fe2000000180c */
[----:B------:R-:W3:Y:S01]  /*2f1b0*/  LDL.LU.64 R14, [R1+0x1a08] ;  /* 0x001a0800010e7983 */ /* 0x000ee20000300a00 */
[----:B------:R-:W3:Y:S11]  /*2f1c0*/  LDL.LU.64 R12, [R1+0x1a00] ;  /* 0x001a0000010c7983 */ /* 0x000ef60000300a00 */
[----:B------:R-:W-:Y:S10]  /*2f1d0*/  @!UPT UIADD3 URZ, URZ, URZ, URZ ;  /* 0x0000003f3f3ff290 */ /* 0x000ff4000fffe03f */
[----:B------:R-:W-:Y:S01]  /*2f1e0*/  STL.64 [R1+0xc0], R8 ;  /* 0x0000c00801007387 */ /* 0x000fe20000100a00 */
[----:B------:R0:W-:Y:S03]  /*2f1f0*/  STL.64 [R1+0xc8], R10 ;  /* 0x0000c80a01007387 */ /* 0x0001e60000100a00 */
[----:B0-----:R-:W3:Y:S01]  /*2f200*/  LDL.LU.64 R10, [R1+0x19f8] ;  /* 0x0019f800010a7983 */ /* 0x001ee20000300a00 */
[----:B------:R-:W3:Y:S02]  /*2f210*/  LDL.LU.64 R8, [R1+0x19f0] ;  /* 0x0019f00001087983 */ /* 0x000ee40000300a00 */
        /* <DEDUP_REMOVED lines=10> */
[----:B------:R-:W3:Y:S06]  /*2f2c0*/  LDL.LU.64 R8, [R1+0x19c0] ;  /* 0x0019c00001087983 */ /* 0x000eec0000300a00 */
[----:B---3--:R-:W-:Y:S01]  /*2f2d0*/  HMMA.16816.F32 R16, R16, R4, R8 ;  /* 0x000000041010723c */ /* 0x008fe20000001808 */
[----:B------:R-:W2:Y:S01]  /*2f2e0*/  LDL.LU.64 R10, [R1+0x19b8] ;  /* 0x0019b800010a7983 */ /* 0x000ea20000300a00 */
[----:B------:R-:W2:Y:S11]  /*2f2f0*/  LDL.LU.64 R8, [R1+0x19b0] ;  /* 0x0019b00001087983 */ /* 0x000eb60000300a00 */
[----:B------:R-:W-:Y:S10]  /*2f300*/  @!UPT UIADD3 URZ, URZ, URZ, URZ ;  /* 0x0000003f3f3ff290 */ /* 0x000ff4000fffe03f */
[----:B------:R0:W-:Y:S01]  /*2f310*/  STL.64 [R1+0x40], R16 ;  /* 0x0000401001007387 */ /* 0x0001e20000100a00 */
[----:B------:R1:W-:Y:S03]  /*2f320*/  STL.64 [R1+0x48], R18 ;  /* 0x0000481201007387 */ /* 0x0003e60000100a00 */
[----:B0-----:R-:W3:Y:S01]  /*2f330*/  LDL.LU R16, [R1+0x70] ;  /* 0x0000700001107983 */ /* 0x001ee20000300800 */
[----:B------:R-:W3:Y:S02]  /*2f340*/  LDL.LU R17, [R1+0x74] ;  /* 0x0000740001117983 */ /* 0x000ee40000300800 */
[----:B-1----:R-:W3:Y:S02]  /*2f350*/  LDL.LU R18, [R1+0x78] ;  /* 0x0000780001127983 */ /* 0x002ee40000300800 */
[----:B------:R-:W3:Y:S01]  /*2f360*/  LDL.LU R19, [R1+0x7c] ;  /* 0x00007c0001137983 */ /* 0x000ee20000300800 */
[----:B------:R-:W-:-:S02]  /*2f370*/  MOV R0, R15 ;  /* 0x0000000f00007202 */ /* 0x000fc40000000f00 */
[----:B------:R-:W0:Y:S01]  /*2f380*/  S2R R15, SR_TID.X ;  /* 0x00000000000f7919 */ /* 0x000e220000002100 */
[----:B------:R-:W-:Y:S02]  /*2f390*/  MOV R3, R13 ;  /* 0x0000000d00037202 */ /* 0x000fe40000000f00 */
[----:B------:R-:W1:Y:S01]  /*2f3a0*/  S2R R13, SR_TID.X ;  /* 0x00000000000d7919 */ /* 0x000e620000002100 */
[----:B------:R-:W-:Y:S02]  /*2f3b0*/  MOV R2, R14 ;  /* 0x0000000e00027202 */ /* 0x000fe40000000f00 */
[----:B0-----:R-:W-:Y:S02]  /*2f3c0*/  LOP3.LUT R14, R15, 0x7, RZ, 0xc0, !PT ;  /* 0x000000070f0e7812 */ /* 0x001fe400078ec0ff */
[C---:B-1----:R-:W-:Y:S01]  /*2f3d0*/  LOP3.LUT R15, R13.reuse, 0x10, RZ, 0xc0, !PT ;  /* 0x000000100d0f7812 */ /* 0x042fe200078ec0ff */
[----:B------:R-:W-:Y:S02]  /*2f3e0*/  IMAD.SHL.U32 R13, R13, 0x2, RZ ;  /* 0x000000020d0d7824 */ /* 0x000fe400078e00ff */
[----:B------:R-:W-:Y:S01]  /*2f3f0*/  IMAD R14, R14, 0x110, RZ ;  /* 0x000001100e0e7824 */ /* 0x000fe200078e02ff */
[----:B------:R-:W-:-:S04]  /*2f400*/  SHF.L.U32 R15, R15, 0x7, RZ ;  /* 0x000000070f0f7819 */ /* 0x000fc800000006ff */
[----:B------:R-:W-:-:S04]  /*2f410*/  LOP3.LUT R14, R14, 0x10, R13, 0x78, !PT ;  /* 0x000000100e0e7812 */ /* 0x000fc800078e780d */
[----:B------:R-:W-:Y:S02]  /*2f420*/  LOP3.LUT R14, R14, R15, RZ, 0xfc, !PT ;  /* 0x0000000f0e0e7212 */ /* 0x000fe400078efcff */
[----:B------:R-:W0:Y:S01]  /*2f430*/  S2R R15, SR_TID.X ;  /* 0x00000000000f7919 */ /* 0x000e220000002100 */
[----:B------:R-:W-:Y:S01]  /*2f440*/  IMAD.MOV.U32 R28, RZ, RZ, R12 ;  /* 0x000000ffff1c7224 */ /* 0x000fe200078e000c */
[----:B---3--:R-:W-:Y:S02]  /*2f450*/  HMMA.16816.F32 R20, R20, R4, R16 ;  /* 0x000000041414723c */ /* 0x008fe40000001810 */
[----:B------:R-:W1:Y:S11]  /*2f460*/  S2R R18, SR_TID.X ;  /* 0x0000000000127919 */ /* 0x000e760000002100 */
[----:B------:R-:W-:Y:S10]  /*2f470*/  @!UPT UIADD3 URZ, URZ, URZ, URZ ;  /* 0x0000003f3f3ff290 */ /* 0x000ff4000fffe03f */
[----:B------:R-:W-:Y:S01]  /*2f480*/  STL.64 [R1+0x50], R20 ;  /* 0x0000501401007387 */ /* 0x000fe20000100a00 */
[----:B------:R-:W-:Y:S02]  /*2f490*/  STL.64 [R1+0x58], R22 ;  /* 0x0000581601007387 */ /* 0x000fe40000100a00 */
[----:B------:R-:W3:Y:S01]  /*2f4a0*/  LDSM.16.MT88.4 R20, [R14+0x1f080] ;  /* 0x01f080000e14783b */ /* 0x000ee20000004200 */
[----:B0-----:R-:W-:-:S03]  /*2f4b0*/  LOP3.LUT R19, R15, 0x7, RZ, 0xc0, !PT ;  /* 0x000000070f137812 */ /* 0x001fc600078ec0ff */
[C---:B-1----:R-:W-:Y:S01]  /*2f4c0*/  LOP3.LUT R15, R18.reuse, 0x10, RZ, 0xc0, !PT ;  /* 0x00000010120f7812 */ /* 0x042fe200078ec0ff */
[----:B------:R-:W-:Y:S01]  /*2f4d0*/  SHF.L.U32 R18, R18, 0x1, RZ ;  /* 0x0000000112127819 */ /* 0x000fe200000006ff */
[----:B------:R-:W-:-:S05]  /*2f4e0*/  IMAD R19, R19, 0x110, RZ ;  /* 0x0000011013137824 */ /* 0x000fca00078e02ff */
[----:B------:R-:W-:Y:S02]  /*2f4f0*/  LOP3.LUT R19, R19, 0x10, R18, 0x78, !PT ;  /* 0x0000001013137812 */ /* 0x000fe400078e7812 */
[----:B------:R-:W0:Y:S01]  /*2f500*/  S2R R18, SR_TID.X ;  /* 0x0000000000127919 */ /* 0x000e220000002100 */
[----:B--2---:R-:W-:Y:S01]  /*2f510*/  HMMA.16816.F32 R8, R24, R4, R8 ;  /* 0x000000041808723c */ /* 0x004fe20000001808 */
[----:B------:R-:W-:Y:S02]  /*2f520*/  SHF.L.U32 R15, R15, 0x7, RZ ;  /* 0x000000070f0f7819 */ /* 0x000fe400000006ff */
[----:B---3--:R-:W-:Y:S02]  /*2f530*/  MOV R14, R21 ;  /* 0x00000015000e7202 */ /* 0x008fe40000000f00 */
[----:B------:R-:W1:Y:S01]  /*2f540*/  S2R R21, SR_TID.X ;  /* 0x0000000000157919 */ /* 0x000e620000002100 */
[----:B------:R-:W-:Y:S01]  /*2f550*/  IMAD.MOV.U32 R13, RZ, RZ, R22 ;  /* 0x000000ffff0d7224 */ /* 0x000fe200078e0016 */
[----:B0-----:R-:W-:-:S02]  /*2f560*/  LOP3.LUT R22, R18, 0x7, RZ, 0xc0, !PT ;  /* 0x0000000712167812 */ /* 0x001fc400078ec0ff */
[----:B------:R-:W-:Y:S02]  /*2f570*/  LOP3.LUT R19, R19, R15, RZ, 0xfc, !PT ;  /* 0x0000000f13137212 */ /* 0x000fe400078efcff */
[----:B------:R-:W-:Y:S01]  /*2f580*/  MOV R12, R23 ;  /* 0x00000017000c7202 */ /* 0x000fe20000000f00 */
[----:B------:R-:W-:Y:S01]  /*2f590*/  IMAD R22, R22, 0x110, RZ ;  /* 0x0000011016167824 */ /* 0x000fe200078e02ff */
[----:B------:R-:W-:-:S10]  /*2f5a0*/  LOP3.LUT R19, R19, 0x20, RZ, 0x3c, !PT ;  /* 0x0000002013137812 */ /* 0x000fd400078e3cff */
[----:B------:R-:W-:Y:S01]  /*2f5b0*/  STL.64 [R1+0x1950], R10 ;  /* 0x0019500a01007387 */ /* 0x000fe20000100a00 */
[----:B------:R0:W-:Y:S01]  /*2f5c0*/  STL.64 [R1+0x1948], R8 ;  /* 0x0019480801007387 */ /* 0x0001e20000100a00 */
[----:B------:R-:W-:Y:S02]  /*2f5d0*/  MOV R16, R20 ;  /* 0x0000001400107202 */ /* 0x000fe40000000f00 */
[C---:B-1----:R-:W-:Y:S01]  /*2f5e0*/  LOP3.LUT R23, R21.reuse, 0x10, RZ, 0xc0, !PT ;  /* 0x0000001015177812 */ /* 0x042fe200078ec0ff */
[----:B------:R-:W-:Y:S01]  /*2f5f0*/  IMAD.SHL.U32 R21, R21, 0x2, RZ ;  /* 0x0000000215157824 */ /* 0x000fe200078e00ff */
[----:B0-----:R-:W-:Y:S02]  /*2f600*/  MOV R9, R14 ;  /* 0x0000000e00097202 */ /* 0x001fe40000000f00 */
[----:B------:R-:W-:Y:S02]  /*2f610*/  MOV R10, R13 ;  /* 0x0000000d000a7202 */ /* 0x000fe40000000f00 */
[----:B------:R-:W-:-:S02]  /*2f620*/  MOV R11, R12 ;  /* 0x0000000c000b7202 */ /* 0x000fc40000000f00 */
[----:B------:R-:W-:Y:S02]  /*2f630*/  SHF.L.U32 R23, R23, 0x7, RZ ;  /* 0x0000000717177819 */ /* 0x000fe400000006ff */
[----:B------:R-:W-:Y:S01]  /*2f640*/  LOP3.LUT R5, R22, 0x10, R21, 0x78, !PT ;  /* 0x0000001016057812 */ /* 0x000fe200078e7815 */
[----:B------:R-:W0:Y:S01]  /*2f650*/  LDSM.16.MT88.4 R12, [R19+0x1f000] ;  /* 0x01f00000130c783b */ /* 0x000e220000004200 */
[----:B------:R-:W-:Y:S02]  /*2f660*/  IMAD.MOV.U32 R8, RZ, RZ, R16 ;  /* 0x000000ffff087224 */ /* 0x000fe400078e0010 */
[----:B------:R-:W1:Y:S01]  /*2f670*/  LDSM.16.MT88.4 R16, [R19+0x1f080] ;  /* 0x01f080001310783b */ /* 0x000e620000004200 */
[----:B------:R-:W-:-:S04]  /*2f680*/  LOP3.LUT R5, R5, R23, RZ, 0xfc, !PT ;  /* 0x0000001705057212 */ /* 0x000fc800078efcff */
[----:B------:R-:W-:-:S05]  /*2f690*/  LOP3.LUT R5, R5, 0x40, RZ, 0x3c, !PT ;  /* 0x0000004005057812 */ /* 0x000fca00078e3cff */
[----:B------:R-:W2:Y:S04]  /*2f6a0*/  LDSM.16.MT88.4 R20, [R5+0x1f000] ;  /* 0x01f000000514783b */ /* 0x000ea80000004200 */
[----:B------:R-:W3:Y:S04]  /*2f6b0*/  LDSM.16.MT88.4 R24, [R5+0x1f080] ;  /* 0x01f080000518783b */ /* 0x000ee80000004200 */
[----:B0-----:R-:W-:Y:S01]  /*2f6c0*/  STL.64 [R1+0x1998], R14 ;  /* 0x0019980e01007387 */ /* 0x001fe20000100a00 */
[----:B------:R0:W-:Y:S03]  /*2f6d0*/  STL.64 [R1+0x1990], R12 ;  /* 0x0019900c01007387 */ /* 0x0001e60000100a00 */
[----:B0-----:R-:W4:Y:S01]  /*2f6e0*/  LDL.LU R12, [R1+0xb0] ;  /* 0x0000b000010c7983 */ /* 0x001f220000300800 */
[----:B------:R-:W4:Y:S02]  /*2f6f0*/  LDL.LU R13, [R1+0xb4] ;  /* 0x0000b400010d7983 */ /* 0x000f240000300800 */
[----:B------:R-:W4:Y:S02]  /*2f700*/  LDL.LU R14, [R1+0xb8] ;  /* 0x0000b800010e7983 */ /* 0x000f240000300800 */
[----:B------:R-:W4:Y:S01]  /*2f710*/  LDL.LU R15, [R1+0xbc] ;  /* 0x0000bc00010f7983 */ /* 0x000f220000300800 */
[----:B-1----:R-:W-:Y:S01]  /*2f720*/  STL.64 [R1+0x1988], R18 ;  /* 0x0019881201007387 */ /* 0x002fe20000100a00 */
[----:B------:R0:W-:Y:S03]  /*2f730*/  STL.64 [R1+0x1980], R16 ;  /* 0x0019801001007387 */ /* 0x0001e60000100a00 */
[----:B0-----:R-:W4:Y:S01]  /*2f740*/  LDL.LU R16, [R1+0xc0] ;  /* 0x0000c00001107983 */ /* 0x001f220000300800 */
[----:B------:R-:W4:Y:S02]  /*2f750*/  LDL.LU R17, [R1+0xc4] ;  /* 0x0000c40001117983 */ /* 0x000f240000300800 */
[----:B------:R-:W4:Y:S02]  /*2f760*/  LDL.LU R18, [R1+0xc8] ;  /* 0x0000c80001127983 */ /* 0x000f240000300800 */
[----:B------:R-:W4:Y:S01]  /*2f770*/  LDL.LU R19, [R1+0xcc] ;  /* 0x0000cc0001137983 */ /* 0x000f220000300800 */
[----:B--2---:R-:W-:Y:S01]  /*2f780*/  STL.64 [R1+0x1978], R22 ;  /* 0x0019781601007387 */ /* 0x004fe20000100a00 */
[----:B------:R0:W-:Y:S03]  /*2f790*/  STL.64 [R1+0x1970], R20 ;  /* 0x0019701401007387 */ /* 0x0001e60000100a00 */
[----:B0-----:R-:W2:Y:S01]  /*2f7a0*/  LDL.LU R20, [R1+0x20] ;  /* 0x0000200001147983 */ /* 0x001ea20000300800 */
[----:B------:R-:W-:-:S02]  /*2f7b0*/  MOV R21, R7 ;  /* 0x0000000700157202 */ /* 0x000fc40000000f00 */
[----:B------:R-:W2:Y:S01]  /*2f7c0*/  LDL.LU R7, [R1+0x19ac] ;  /* 0x0019ac0001077983 */ /* 0x000ea20000300800 */
[----:B------:R-:W-:Y:S01]  /*2f7d0*/  MOV R22, R29 ;  /* 0x0000001d00167202 */ /* 0x000fe20000000f00 */
[----:B------:R-:W-:Y:S01]  /*2f7e0*/  IMAD.MOV.U32 R23, RZ, RZ, R6 ;  /* 0x000000ffff177224 */ /* 0x000fe200078e0006 */
[----:B------:R-:W4:Y:S01]  /*2f7f0*/  LDL.LU R29, [R1+0x19a8] ;  /* 0x0019a800011d7983 */ /* 0x000f220000300800 */
[----:B------:R-:W4:Y:S02]  /*2f800*/  LDL.LU R6, [R1+0x19a4] ;  /* 0x0019a40001067983 */ /* 0x000f240000300800 */
[----:B---3--:R-:W-:Y:S02]  /*2f810*/  STL.64 [R1+0x1968], R26 ;  /* 0x0019681a01007387 */ /* 0x008fe40000100a00 */
[----:B------:R2:W-:Y:S01]  /*2f820*/  STL.64 [R1+0x1960], R24 ;  /* 0x0019601801007387 */ /* 0x0005e20000100a00 */
[----:B------:R-:W0:Y:S04]  /*2f830*/  S2R R5, SR_TID.X ;  /* 0x0000000000057919 */ /* 0x000e280000002100 */
[----:B------:R-:W1:Y:S01]  /*2f840*/  S2R R4, SR_TID.X ;  /* 0x0000000000047919 */ /* 0x000e620000002100 */
[----:B--2---:R-:W-:-:S03]  /*2f850*/  MOV R24, R7 ;  /* 0x0000000700187202 */ /* 0x004fc60000000f00 */
[----:B------:R-:W2:Y:S01]  /*2f860*/  LDL.LU R7, [R1+0x19a0] ;  /* 0x0019a00001077983 */ /* 0x000ea20000300800 */
[----:B------:R-:W2:Y:S02]  /*2f870*/  LDL.LU R26, [R1+0x38] ;  /* 0x00003800011a7983 */ /* 0x000ea40000300800 */
[----:B------:R-:W2:Y:S01]  /*2f880*/  LDL.LU R27, [R1+0x3c] ;  /* 0x00003c00011b7983 */ /* 0x000ea20000300800 */
[----:B----4-:R-:W-:Y:S02]  /*2f890*/  MOV R25, R29 ;  /* 0x0000001d00197202 */ /* 0x010fe40000000f00 */
[----:B0-----:R-:W-:Y:S01]  /*2f8a0*/  LOP3.LUT R5, R5, 0x7, RZ, 0xc0, !PT ;  /* 0x0000000705057812 */ /* 0x001fe200078ec0ff */
[C---:B-1----:R-:W-:Y:S01]  /*2f8b0*/  LOP3.LUT R29, R4.reuse, 0x10, RZ, 0xc0, !PT ;  /* 0x00000010041d7812 */ /* 0x042fe200078ec0ff */
[----:B------:R-:W-:-:S03]  /*2f8c0*/  SHF.L.U32 R4, R4, 0x1, RZ ;  /* 0x0000000104047819 */ /* 0x000fc600000006ff */
[----:B------:R-:W-:Y:S02]  /*2f8d0*/  IMAD R5, R5, 0x110, RZ ;  /* 0x0000011005057824 */ /* 0x000fe400078e02ff */
[----:B------:R-:W-:-:S03]  /*2f8e0*/  IMAD.SHL.U32 R29, R29, 0x80, RZ ;  /* 0x000000801d1d7824 */ /* 0x000fc600078e00ff */
[----:B------:R-:W-:-:S04]  /*2f8f0*/  LOP3.LUT R5, R5, 0x10, R4, 0x78, !PT ;  /* 0x0000001005057812 */ /* 0x000fc800078e7804 */
[----:B------:R-:W-:-:S04]  /*2f900*/  LOP3.LUT R5, R5, R29, RZ, 0xfc, !PT ;  /* 0x0000001d05057212 */ /* 0x000fc800078efcff */
[----:B------:R-:W-:Y:S01]  /*2f910*/  LOP3.LUT R5, R5, 0x60, RZ, 0x3c, !PT ;  /* 0x0000006005057812 */ /* 0x000fe200078e3cff */
[-C--:B--2---:R-:W-:Y:S04]  /*2f920*/  HMMA.16816.F32 R20, R20, R6.reuse, R24 ;  /* 0x000000061414723c */ /* 0x084fe80000001818 */
[----:B------:R-:W0:Y:S11]  /*2f930*/  LDSM.16.MT88.4 R24, [R5+0x1f080] ;  /* 0x01f080000518783b */ /* 0x000e360000004200 */
[----:B------:R-:W-:Y:S08]  /*2f940*/  @!UPT UIADD3 URZ, URZ, URZ, URZ ;  /* 0x0000003f3f3ff290 */ /* 0x000ff0000fffe03f */
[----:B------:R-:W-:Y:S01]  /*2f950*/  STL.64 [R1+0x30], R20 ;  /* 0x0000301401007387 */ /* 0x000fe20000100a00 */
[----:B------:R-:W-:Y:S01]  /*2f960*/  STL [R1+0x3c], R23 ;  /* 0x00003c1701007387 */ /* 0x000fe20000100800 */
[----:B------:R-:W-:Y:S02]  /*2f970*/  MOV R29, R22 ;  /* 0x00000016001d7202 */ /* 0x000fe40000000f00 */
[----:B------:R-:W1:Y:S04]  /*2f980*/  LDSM.16.MT88.4 R20, [R5+0x1f000] ;  /* 0x01f000000514783b */ /* 0x000e680000004200 */
[----:B------:R2:W-:Y:S01]  /*2f990*/  STL [R1+0x1958], R29 ;  /* 0x0019581d01007387 */ /* 0x0005e20000100800 */
[----:B------:R-:W-:Y:S01]  /*2f9a0*/  HMMA.16816.F32 R8, R8, R6, R12 ;  /* 0x000000060808723c */ /* 0x000fe2000000180c */
[----:B------:R-:W-:Y:S06]  /*2f9b0*/  BAR.SYNC.DEFER_BLOCKING 0x0 ;  /* 0x0000000000007b1d */ /* 0x000fec0000010000 */
[----:B0-----:R-:W-:Y:S01]  /*2f9c0*/  STL.64 [R1+0x10], R24 ;  /* 0x0000101801007387 */ /* 0x001fe20000100a00 */
[----:B------:R-:W-:Y:S03]  /*2f9d0*/  STL.64 [R1+0x18], R26 ;  /* 0x0000181a01007387 */ /* 0x000fe60000100a00 */
[----:B-1----:R0:W-:Y:S01]  /*2f9e0*/  STL [R1+0x20], R20 ;  /* 0x0000201401007387 */ /* 0x0021e20000100800 */
[----:B--2---:R-:W-:-:S02]  /*2f9f0*/  MOV R29, R21 ;  /* 0x00000015001d7202 */ /* 0x004fc40000000f00 */
[----:B------:R-:W-:Y:S01]  /*2fa00*/  MOV R5, R22 ;  /* 0x0000001600057202 */ /* 0x000fe20000000f00 */
[----:B------:R-:W-:Y:S01]  /*2fa10*/  IMAD.MOV.U32 R4, RZ, RZ, R23 ;  /* 0x000000ffff047224 */ /* 0x000fe200078e0017 */
[----:B0-----:R-:W2:Y:S01]  /*2fa20*/  LDL.LU R20, [R1+0xa0] ;  /* 0x0000a00001147983 */ /* 0x001ea20000300800 */
[----:B------:R-:W2:Y:S02]  /*2fa30*/  LDL.LU R21, [R1+0xa4] ;  /* 0x0000a40001157983 */ /* 0x000ea40000300800 */
[----:B------:R-:W2:Y:S02]  /*2fa40*/  LDL.LU R22, [R1+0xa8] ;  /* 0x0000a80001167983 */ /* 0x000ea40000300800 */
[----:B------:R-:W2:Y:S01]  /*2fa50*/  LDL.LU R23, [R1+0xac] ;  /* 0x0000ac0001177983 */ /* 0x000ea20000300800 */
[----:B------:R-:W3:Y:S01]  /*2fa60*/  LDL.LU.64 R14, [R1+0x1998] ;  /* 0x00199800010e7983 */ /* 0x000ee20000300a00 */
[----:B------:R-:W3:Y:S01]  /*2fa70*/  LDL.LU.64 R12, [R1+0x1990] ;  /* 0x00199000010c7983 */ /* 0x000ee20000300a00 */
[----:B------:R-:W-:-:S02]  /*2fa80*/  MOV R24, R28 ;  /* 0x0000001c00187202 */ /* 0x000fc40000000f00 */
[----:B------:R-:W-:Y:S01]  /*2fa90*/  MOV R25, R3 ;  /* 0x0000000300197202 */ /* 0x000fe20000000f00 */
[----:B------:R-:W-:Y:S01]  /*2faa0*/  MOV R28, R8 ;  /* 0x00000008001c7202 */ /* 0x000fe20000000f00 */
[----:B------:R-:W-:Y:S02]  /*2fab0*/  MOV R26, R2 ;  /* 0x00000002001a7202 */ /* 0x000fe40000000f00 */
[----:B------:R-:W-:Y:S01]  /*2fac0*/  MOV R3, R9 ;  /* 0x0000000900037202 */ /* 0x000fe20000000f00 */
[----:B------:R-:W4:Y:S01]  /*2fad0*/  LDL.LU R8, [R1+0x40] ;  /* 0x0000400001087983 */ /* 0x000f220000300800 */
[----:B------:R-:W-:Y:S01]  /*2fae0*/  IMAD.MOV.U32 R27, RZ, RZ, R0 ;  /* 0x000000ffff1b7224 */ /* 0x000fe200078e0000 */
[----:B------:R-:W-:Y:S01]  /*2faf0*/  MOV R2, R10 ;  /* 0x0000000a00027202 */ /* 0x000fe20000000f00 */
[----:B------:R-:W4:Y:S02]  /*2fb00*/  LDL.LU R9, [R1+0x44] ;  /* 0x0000440001097983 */ /* 0x000f240000300800 */
[----:B------:R-:W-:Y:S01]  /*2fb10*/  IMAD.MOV.U32 R0, RZ, RZ, R11 ;  /* 0x000000ffff007224 */ /* 0x000fe200078e000b */
[----:B------:R-:W4:Y:S01]  /*2fb20*/  LDL.LU R10, [R1+0x48] ;  /* 0x00004800010a7983 */ /* 0x000f220000300800 */
[----:B------:R-:W4:Y:S01]  /*2fb30*/  LDL.LU R11, [R1+0x4c] ;  /* 0x00004c00010b7983 */ /* 0x000f220000300800 */
[-C--:B---3--:R-:W-:Y:S02]  /*2fb40*/  HMMA.16816.F32 R12, R12, R6.reuse, R16 ;  /* 0x000000060c0c723c */ /* 0x088fe40000001810 */
[----:B------:R-:W2:Y:S01]  /*2fb50*/  LDL.LU.64 R18, [R1+0x1988] ;  /* 0x0019880001127983 */ /* 0x000ea20000300a00 */
[----:B------:R-:W2:Y:S11]  /*2fb60*/  LDL.LU.64 R16, [R1+0x1980] ;  /* 0x0019800001107983 */ /* 0x000eb60000300a00 */
[----:B------:R-:W-:Y:S09]  /*2fb70*/  @!UPT UIADD3 URZ, URZ, URZ, URZ ;  /* 0x0000003f3f3ff290 */ /* 0x000ff2000fffe03f */
[----:B------:R0:W-:Y:S04]  /*2fb80*/  STL [R1+0x1918], R12 ;  /* 0x0019180c01007387 */ /* 0x0001e80000100800 */
[----:B0-----:R-:W3:Y:S01]  /*2fb90*/  LDL.LU R12, [R1+0x3c] ;  /* 0x00003c00010c7983 */ /* 0x001ee20000300800 */
[----:B------:R0:W-:Y:S03]  /*2fba0*/  STL [R1+0x1914], R14 ;  /* 0x0019140e01007387 */ /* 0x0001e60000100800 */
[----:B0-----:R-:W2:Y:S01]  /*2fbb0*/  LDL.LU R14, [R1+0x34] ;  /* 0x00003400010e7983 */ /* 0x001ea20000300800 */
[----:B------:R0:W-:Y:S03]  /*2fbc0*/  STL [R1+0x1908], R13 ;  /* 0x0019080d01007387 */ /* 0x0001e60000100800 */
[----:B0-----:R-:W3:Y:S01]  /*2fbd0*/  LDL.LU R13, [R1+0x30] ;  /* 0x00003000010d7983 */ /* 0x001ee20000300800 */
[----:B------:R-:W-:Y:S03]  /*2fbe0*/  STL [R1+0x1904], R15 ;  /* 0x0019040f01007387 */ /* 0x000fe60000100800 */
[----:B--2---:R-:W-:Y:S04]  /*2fbf0*/  STL [R1+0x1930], R14 ;  /* 0x0019300e01007387 */ /* 0x004fe80000100800 */
[----:B---3--:R0:W-:Y:S04]  /*2fc00*/  STL.64 [R1+0x1928], R12 ;  /* 0x0019280c01007387 */ /* 0x0081e80000100a00 */
[----:B0-----:R-:W2:Y:S01]  /*2fc10*/  LDL.LU R12, [R1+0x50] ;  /* 0x00005000010c7983 */ /* 0x001ea20000300800 */
[----:B------:R-:W2:Y:S02]  /*2fc20*/  LDL.LU R13, [R1+0x54] ;  /* 0x00005400010d7983 */ /* 0x000ea40000300800 */
[----:B------:R-:W3:Y:S02]  /*2fc30*/  LDL.LU R14, [R1+0x58] ;  /* 0x00005800010e7983 */ /* 0x000ee40000300800 */
[----:B------:R-:W3:Y:S01]  /*2fc40*/  LDL.LU R15, [R1+0x5c] ;  /* 0x00005c00010f7983 */ /* 0x000ee20000300800 */
[-C--:B------:R-:W-:Y:S01]  /*2fc50*/  HMMA.16816.F32 R16, R16, R6.reuse, R20 ;  /* 0x000000061010723c */ /* 0x080fe20000001814 */
[----:B---3--:R-:W-:Y:S01]  /*2fc60*/  STL.64 [R1+0x1940], R14 ;  /* 0x0019400e01007387 */ /* 0x008fe20000100a00 */
[----:B--2---:R0:W-:Y:S03]  /*2fc70*/  STL.64 [R1+0x1938], R12 ;  /* 0x0019380c01007387 */ /* 0x0041e60000100a00 */
[----:B0-----:R-:W2:Y:S01]  /*2fc80*/  LDL.LU R12, [R1+0x10] ;  /* 0x00001000010c7983 */ /* 0x001ea20000300800 */
[----:B------:R-:W2:Y:S02]  /*2fc90*/  LDL.LU R13, [R1+0x14] ;  /* 0x00001400010d7983 */ /* 0x000ea40000300800 */
[----:B------:R-:W2:Y:S02]  /*2fca0*/  LDL.LU R14, [R1+0x18] ;  /* 0x00001800010e7983 */ /* 0x000ea40000300800 */
[----:B------:R-:W2:Y:S01]  /*2fcb0*/  LDL.LU R15, [R1+0x1c] ;  /* 0x00001c00010f7983 */ /* 0x000ea20000300800 */
[----:B------:R-:W3:Y:S01]  /*2fcc0*/  LDL.LU.64 R22, [R1+0x1978] ;  /* 0x0019780001167983 */ /* 0x000ee20000300a00 */
[----:B------:R-:W3:Y:S02]  /*2fcd0*/  LDL.LU.64 R20, [R1+0x1970] ;  /* 0x0019700001147983 */ /* 0x000ee40000300a00 */
[----:B---3--:R-:W-:Y:S01]  /*2fce0*/  HMMA.16816.F32 R20, R20, R6, R24 ;  /* 0x000000061414723c */ /* 0x008fe20000001818 */
[----:B------:R-:W4:Y:S01]  /*2fcf0*/  LDL.LU.64 R26, [R1+0x1968] ;  /* 0x00196800011a7983 */ /* 0x000f220000300a00 */
[----:B------:R-:W4:Y:S11]  /*2fd00*/  LDL.LU.64 R24, [R1+0x1960] ;  /* 0x0019600001187983 */ /* 0x000f360000300a00 */
[----:B------:R-:W-:Y:S10]  /*2fd10*/  @!UPT UIADD3 URZ, URZ, URZ, URZ ;  /* 0x0000003f3f3ff290 */ /* 0x000ff4000fffe03f */
[----:B------:R0:W-:Y:S01]  /*2fd20*/  STL [R1+0x1920], R20 ;  /* 0x0019201401007387 */ /* 0x0001e20000100800 */
[----:B------:R-:W-:Y:S02]  /*2fd30*/  STL [R1+0x191c], R22 ;  /* 0x00191c1601007387 */ /* 0x000fe40000100800 */
[----:B------:R1:W-:Y:S02]  /*2fd40*/  STL [R1+0x1910], R21 ;  /* 0x0019101501007387 */ /* 0x0003e40000100800 */
[----:B------:R3:W-:Y:S01]  /*2fd50*/  STL [R1+0x190c], R23 ;  /* 0x00190c1701007387 */ /* 0x0007e20000100800 */
[----:B0-----:R-:W2:Y:S01]  /*2fd60*/  LDL.LU R20, [R1+0x20] ;  /* 0x0000200001147983 */ /* 0x001ea20000300800 */
[----:B-1----:R-:W-:-:S03]  /*2fd70*/  MOV R21, R29 ;  /* 0x0000001d00157202 */ /* 0x002fc60000000f00 */
[----:B------:R-:W2:Y:S01]  /*2fd80*/  LDL.LU R29, [R1+0x1958] ;  /* 0x00195800011d7983 */ /* 0x000ea20000300800 */
[-C--:B----4-:R-:W-:Y:S03]  /*2fd90*/  HMMA.16816.F32 R24, R24, R6.reuse, R8 ;  /* 0x000000061818723c */ /* 0x090fe60000001808 */
[----:B------:R-:W2:Y:S01]  /*2fda0*/  LDL.LU.64 R10, [R1+0x1950] ;  /* 0x00195000010a7983 */ /* 0x000ea20000300a00 */
[----:B------:R-:W2:Y:S01]  /*2fdb0*/  LDL.LU.64 R8, [R1+0x1948] ;  /* 0x0019480001087983 */ /* 0x000ea20000300a00 */
[----:B------:R-:W-:Y:S02]  /*2fdc0*/  MOV R22, R5 ;  /* 0x0000000500167202 */ /* 0x000fe40000000f00 */
[----:B---3--:R-:W-:Y:S01]  /*2fdd0*/  MOV R23, R4 ;  /* 0x0000000400177202 */ /* 0x008fe20000000f00 */
[-C--:B--2---:R-:W-:Y:S01]  /*2fde0*/  HMMA.16816.F32 R8, R12, R6.reuse, R8 ;  /* 0x000000060c08723c */ /* 0x084fe20000001808 */
[----:B------:R-:W2:Y:S01]  /*2fdf0*/  LDL.LU.64 R14, [R1+0x1940] ;  /* 0x00194000010e7983 */ /* 0x000ea20000300a00 */
[----:B------:R-:W2:Y:S06]  /*2fe00*/  LDL.LU.64 R12, [R1+0x1938] ;  /* 0x00193800010c7983 */ /* 0x000eac0000300a00 */
[----:B--2---:R-:W-:Y:S01]  /*2fe10*/  HMMA.16816.F32 R4, R20, R6, R12 ;  /* 0x000000061404723c */ /* 0x004fe2000000180c */
[----:B------:R-:W2:Y:S01]  /*2fe20*/  LDL.LU R14, [R1+0x1930] ;  /* 0x00193000010e7983 */ /* 0x000ea20000300800 */
[----:B------:R-:W3:Y:S05]  /*2fe30*/  LDL.LU.64 R12, [R1+0x1928] ;  /* 0x00192800010c7983 */ /* 0x000eea0000300a00 */
[----:B------:R-:W-:-:S02]  /*2fe40*/  FMUL R15, R3, c[0x0][0x188] ;  /* 0x00006200030f7a20 */ /* 0x000fc40000400000 */
[----:B------:R-:W-:Y:S02]  /*2fe50*/  FMUL R3, R2, c[0x0][0x188] ;  /* 0x0000620002037a20 */ /* 0x000fe40000400000 */
[----:B------:R-:W0:Y:S11]  /*2fe60*/  S2R R2, SR_TID.X ;  /* 0x0000000000027919 */ /* 0x000e360000002100 */
[----:B------:R-:W-:Y:S01]  /*2fe70*/  @!UPT UIADD3 URZ, URZ, URZ, URZ ;  /* 0x0000003f3f3ff290 */ /* 0x000fe2000fffe03f */
[----:B------:R3:W-:Y:S01]  /*2fe80*/  STL [R1+0x1924], R7 ;  /* 0x0019240701007387 */ /* 0x0007e20000100800 */
[----:B------:R-:W-:Y:S02]  /*2fe90*/  FMUL R10, R10, c[0x0][0x188] ;  /* 0x000062000a0a7a20 */ /* 0x000fe40000400000 */
[----:B------:R-:W-:Y:S02]  /*2fea0*/  FMUL R8, R8, c[0x0][0x188] ;  /* 0x0000620008087a20 */ /* 0x000fe40000400000 */
[----:B------:R-:W-:Y:S02]  /*2feb0*/  FMUL R26, R26, c[0x0][0x188] ;  /* 0x000062001a1a7a20 */ /* 0x000fe40000400000 */
[----:B------:R-:W-:Y:S02]  /*2fec0*/  FMUL R24, R24, c[0x0][0x188] ;  /* 0x0000620018187a20 */ /* 0x000fe40000400000 */
[----:B------:R-:W-:Y:S02]  /*2fed0*/  FMUL R18, R18, c[0x0][0x188] ;  /* 0x0000620012127a20 */ /* 0x000fe40000400000 */
[----:B------:R-:W-:-:S02]  /*2fee0*/  FMUL R16, R16, c[0x0][0x188] ;  /* 0x0000620010107a20 */ /* 0x000fc40000400000 */
[----:B--2---:R-:W-:Y:S02]  /*2fef0*/  FMUL R21, R14, c[0x0][0x188] ;  /* 0x000062000e157a20 */ /* 0x004fe40000400000 */
[----:B------:R-:W1:Y:S01]  /*2ff00*/  S2R R14, SR_TID.X ;  /* 0x00000000000e7919 */ /* 0x000e620000002100 */
[----:B---3--:R-:W-:Y:S02]  /*2ff10*/  FMUL R7, R13, c[0x0][0x188] ;  /* 0x000062000d077a20 */ /* 0x008fe40000400000 */
[----:B------:R-:W-:Y:S01]  /*2ff20*/  FMUL R13, R0, c[0x0][0x188] ;  /* 0x00006200000d7a20 */ /* 0x000fe20000400000 */
[----:B0-----:R-:W-:Y:S02]  /*2ff30*/  LOP3.LUT R0, R2, 0x3, RZ, 0xc0, !PT ;  /* 0x0000000302007812 */ /* 0x001fe400078ec0ff */
[----:B-1----:R-:W-:Y:S02]  /*2ff40*/  LOP3.LUT R20, R14, 0x1c, RZ, 0xc0, !PT ;  /* 0x0000001c0e147812 */ /* 0x002fe400078ec0ff */
[----:B------:R-:W0:Y:S01]  /*2ff50*/  S2R R14, SR_CTAID.X ;  /* 0x00000000000e7919 */ /* 0x000e220000002500 */
[----:B------:R-:W-:Y:S01]  /*2ff60*/  IMAD.SHL.U32 R0, R0, 0x2, RZ ;  /* 0x0000000200007824 */ /* 0x000fe200078e00ff */
[----:B------:R-:W-:-:S02]  /*2ff70*/  LOP3.LUT R2, R2, 0x60, RZ, 0xc0, !PT ;  /* 0x0000006002027812 */ /* 0x000fc400078ec0ff */
[----:B------:R-:W-:Y:S01]  /*2ff80*/  LEA.HI R22, R20, 0x78, RZ, 0x1e ;  /* 0x0000007814167811 */ /* 0x000fe200078ff0ff */
[----:B------:R1:W-:Y:S01]  /*2ff90*/  STL [R1+0x10], R7 ;  /* 0x0000100701007387 */ /* 0x0003e20000100800 */
[----:B------:R-:W-:-:S03]  /*2ffa0*/  LEA.HI R0, R2, R0, RZ, 0x1e ;  /* 0x0000000002007211 */ /* 0x000fc600078ff0ff */
[----:B------:R-:W2:Y:S01]  /*2ffb0*/  S2R R2, SR_TID.X ;  /* 0x0000000000027919 */ /* 0x000ea20000002100 */
[----:B------:R-:W-:-:S03]  /*2ffc0*/  IADD3 R0, P0, R0, UR4, RZ ;  /* 0x0000000400007c10 */ /* 0x000fc6000ff1e0ff */
[----:B-1----:R-:W1:Y:S01]  /*2ffd0*/  S2R R7, SR_TID.X ;  /* 0x0000000000077919 */ /* 0x002e620000002100 */
[----:B0-----:R-:W-:-:S04]  /*2ffe0*/  SHF.L.U32 R14, R14, 0x7, RZ ;  /* 0x000000070e0e7819 */ /* 0x001fc800000006ff */
[----:B------:R-:W-:Y:S02]  /*2fff0*/  IADD3 R14, R14, R22, RZ ;  /* 0x000000160e0e7210 */ /* 0x000fe40007ffe0ff */
[----:B------:R-:W0:Y:S02]  /*30000*/  S2R R22, SR_CTAID.X ;  /* 0x0000000000167919 */ /* 0x000e240000002500 */
[----:B------:R-:W-:Y:S02]  /*30010*/  ISETP.GT.U32.AND P3, PT, R0, R14, PT ;  /* 0x0000000e0000720c */ /* 0x000fe40003f64070 */
[----:B------:R-:W3:Y:S01]  /*30020*/  S2R R14, SR_CTAID.X ;  /* 0x00000000000e7919 */ /* 0x000ee20000002500 */
[----:B------:R-:W-:Y:S02]  /*30030*/  FMUL R23, R12, c[0x0][0x188] ;  /* 0x000062000c177a20 */ /* 0x000fe40000400000 */
[----:B------:R-:W4:Y:S01]  /*30040*/  S2R R12, SR_CTAID.X ;  /* 0x00000000000c7919 */ /* 0x000f220000002500 */
[----:B-1----:R-:W-:-:S02]  /*30050*/  LOP3.LUT R7, R7, 0x1c, RZ, 0xc0, !PT ;  /* 0x0000001c07077812 */ /* 0x002fc400078ec0ff */
[C---:B--2---:R-:W-:Y:S01]  /*30060*/  LOP3.LUT R20, R2.reuse, 0x1c, RZ, 0xc0, !PT ;  /* 0x0000001c02147812 */ /* 0x044fe200078ec0ff */
[----:B------:R-:W-:Y:S01]  /*30070*/  LOP3.LUT R2, R2, 0x1c, RZ, 0xc0, !PT ;  /* 0x0000001c02027812 */ /* 0x000fe200078ec0ff */
[----:B------:R-:W-:Y:S01]  /*30080*/  LEA.HI R7, R7, 0x70, RZ, 0x1e ;  /* 0x0000007007077811 */ /* 0x000fe200078ff0ff */
[----:B0-----:R-:W-:Y:S01]  /*30090*/  IMAD.SHL.U32 R22, R22, 0x80, RZ ;  /* 0x0000008016167824 */ /* 0x001fe200078e00ff */
[----:B---3--:R-:W-:-:S04]  /*300a0*/  SHF.L.U32 R14, R14, 0x7, RZ ;  /* 0x000000070e0e7819 */ /* 0x008fc800000006ff */
[----:B------:R-:W-:Y:S01]  /*300b0*/  IADD3 R22, R22, R7, RZ ;  /* 0x0000000716167210 */ /* 0x000fe20007ffe0ff */
[----:B------:R-:W-:Y:S01]  /*300c0*/  LEA.HI R7, R2, 0x68, RZ, 0x1e ;  /* 0x0000006802077811 */ /* 0x000fe200078ff0ff */
[----:B------:R-:W-:Y:S02]  /*300d0*/  IADD3.X R2, RZ, UR5, RZ, P0, !PT ;  /* 0x00000005ff027c10 */ /* 0x000fe400087fe4ff */
[----:B----4-:R-:W-:Y:S02]  /*300e0*/  SHF.L.U32 R12, R12, 0x7, RZ ;  /* 0x000000070c0c7819 */ /* 0x010fe400000006ff */
[----:B------:R-:W-:Y:S01]  /*300f0*/  ISETP.GT.U32.AND P5, PT, R0, R22, PT ;  /* 0x000000160000720c */ /* 0x000fe20003fa4070 */
[----:B------:R-:W-:Y:S02]  /*30100*/  LEA.HI R22, R20, 0x60, RZ, 0x1e ;  /* 0x0000006014167811 */ /* 0x000fe400078ff0ff */
[----:B------:R-:W-:Y:S01]  /*30110*/  IMAD.IADD R7, R14, 0x1, R7 ;  /* 0x000000010e077824 */ /* 0x000fe200078e0207 */
[----:B------:R-:W-:-:S02]  /*30120*/  LEA.HI R14, R20, 0x58, RZ, 0x1e ;  /* 0x00000058140e7811 */ /* 0x000fc400078ff0ff */
[----:B------:R-:W-:Y:S01]  /*30130*/  ISETP.GT.U32.AND.EX P3, PT, R2, RZ, PT, P3 ;  /* 0x000000ff0200720c */ /* 0x000fe20003f64130 */
[----:B------:R-:W-:Y:S01]  /*30140*/  LEA.HI R20, R20, 0x50, RZ, 0x1e ;  /* 0x0000005014147811 */ /* 0x000fe200078ff0ff */
[----:B------:R-:W-:Y:S02]  /*30150*/  IADD3 R22, R12, R22, RZ ;  /* 0x000000160c167210 */ /* 0x000fe40007ffe0ff */
[----:B------:R-:W-:Y:S02]  /*30160*/  ISETP.GT.U32.AND P4, PT, R0, R7, PT ;  /* 0x000000070000720c */ /* 0x000fe40003f84070 */
[----:B------:R-:W-:Y:S02]  /*30170*/  FSEL R10, R10, -INF , !P3 ;  /* 0xff8000000a0a7808 */ /* 0x000fe40005800000 */
[C---:B------:R-:W-:Y:S01]  /*30180*/  IADD3 R14, R12.reuse, R14, RZ ;  /* 0x0000000e0c0e7210 */ /* 0x040fe20007ffe0ff */
[----:B------:R-:W3:Y:S01]  /*30190*/  LDL.LU R7, [R1+0x1924] ;  /* 0x0019240001077983 */ /* 0x000ee20000300800 */
[----:B------:R-:W-:-:S02]  /*301a0*/  IADD3 R12, R12, R20, RZ ;  /* 0x000000140c0c7210 */ /* 0x000fc40007ffe0ff */
[----:B------:R-:W3:Y:S01]  /*301b0*/  LDL.LU R20, [R1+0x1920] ;  /* 0x0019200001147983 */ /* 0x000ee20000300800 */
[C---:B------:R-:W-:Y:S02]  /*301c0*/  ISETP.GT.U32.AND P0, PT, R0.reuse, R22, PT ;  /* 0x000000160000720c */ /* 0x040fe40003f04070 */
[----:B------:R-:W4:Y:S01]  /*301d0*/  LDL.LU R22, [R1+0x191c] ;  /* 0x00191c0001167983 */ /* 0x000f220000300800 */
[----:B------:R0:W-:Y:S01]  /*301e0*/  STL [R1+0x6c], R10 ;  /* 0x00006c0a01007387 */ /* 0x0001e20000100800 */
[C---:B------:R-:W-:Y:S02]  /*301f0*/  ISETP.GT.U32.AND P2, PT, R0.reuse, R14, PT ;  /* 0x0000000e0000720c */ /* 0x040fe40003f44070 */
[----:B------:R-:W1:Y:S04]  /*30200*/  S2R R14, SR_CTAID.X ;  /* 0x00000000000e7919 */ /* 0x000e680000002500 */
[----:B0-----:R-:W0:Y:S01]  /*30210*/  S2R R10, SR_TID.X ;  /* 0x00000000000a7919 */ /* 0x001e220000002100 */
[----:B------:R-:W-:-:S02]  /*30220*/  ISETP.GT.U32.AND P1, PT, R0, R12, PT ;  /* 0x0000000c0000720c */ /* 0x000fc40003f24070 */
[----:B------:R-:W0:Y:S02]  /*30230*/  S2R R12, SR_TID.X ;  /* 0x00000000000c7919 */ /* 0x000e240000002100 */
[----:B-1----:R-:W-:Y:S01]  /*30240*/  IMAD.SHL.U32 R14, R14, 0x80, RZ ;  /* 0x000000800e0e7824 */ /* 0x002fe200078e00ff */
[----:B0-----:R-:W-:-:S04]  /*30250*/  LOP3.LUT R10, R10, 0x1c, RZ, 0xc0, !PT ;  /* 0x0000001c0a0a7812 */ /* 0x001fc800078ec0ff */
[----:B------:R-:W-:-:S04]  /*30260*/  LEA.HI R10, R10, 0x48, RZ, 0x1e ;  /* 0x000000480a0a7811 */ /* 0x000fc800078ff0ff */
[----:B------:R-:W-:Y:S02]  /*30270*/  IADD3 R14, R14, R10, RZ ;  /* 0x0000000a0e0e7210 */ /* 0x000fe40007ffe0ff */
[----:B------:R-:W0:Y:S01]  /*30280*/  S2R R10, SR_CTAID.X ;  /* 0x00000000000a7919 */ /* 0x000e220000002500 */
[----:B------:R-:W-:-:S04]  /*30290*/  LOP3.LUT R12, R12, 0x1c, RZ, 0xc0, !PT ;  /* 0x0000001c0c0c7812 */ /* 0x000fc800078ec0ff */
[----:B------:R-:W-:Y:S02]  /*302a0*/  LEA.HI R12, R12, 0x40, RZ, 0x1e ;  /* 0x000000400c0c7811 */ /* 0x000fe400078ff0ff */
[----:B------:R-:W-:Y:S02]  /*302b0*/  ISETP.GT.U32.AND.EX P5, PT, R2, RZ, PT, P5 ;  /* 0x000000ff0200720c */ /* 0x000fe40003fa4150 */
[----:B------:R-:W-:Y:S02]  /*302c0*/  ISETP.GT.U32.AND P3, PT, R0, R14, PT ;  /* 0x0000000e0000720c */ /* 0x000fe40003f64070 */
[----:B------:R-:W1:Y:S01]  /*302d0*/  S2R R14, SR_TID.X ;  /* 0x00000000000e7919 */ /* 0x000e620000002100 */
[----:B------:R-:W-:Y:S02]  /*302e0*/  FSEL R8, R8, -INF , !P5 ;  /* 0xff80000008087808 */ /* 0x000fe40006800000 */
[----:B0-----:R-:W-:-:S04]  /*302f0*/  SHF.L.U32 R10, R10, 0x7, RZ ;  /* 0x000000070a0a7819 */ /* 0x001fc800000006ff */
[----:B------:R-:W-:Y:S02]  /*30300*/  IADD3 R10, R10, R12, RZ ;  /* 0x0000000c0a0a7210 */ /* 0x000fe40007ffe0ff */
[----:B------:R-:W-:Y:S01]  /*30310*/  ISETP.GT.U32.AND.EX P4, PT, R2, RZ, PT, P4 ;  /* 0x000000ff0200720c */ /* 0x000fe20003f84140 */
[----:B------:R-:W3:Y:S01]  /*30320*/  LDL.LU R12, [R1+0x1918] ;  /* 0x00191800010c7983 */ /* 0x000ee20000300800 */
[----:B------:R-:W-:-:S03]  /*30330*/  ISETP.GT.U32.AND P5, PT, R0, R10, PT ;  /* 0x0000000a0000720c */ /* 0x000fc60003fa4070 */
[----:B------:R-:W0:Y:S01]  /*30340*/  S2R R10, SR_CTAID.X ;  /* 0x00000000000a7919 */ /* 0x000e220000002500 */
[----:B------:R-:W-:Y:S01]  /*30350*/  FSEL R26, R26, -INF , !P4 ;  /* 0xff8000001a1a7808 */ /* 0x000fe20006000000 */
[----:B------:R-:W-:Y:S04]  /*30360*/  STL [R1+0x70], R8 ;  /* 0x0000700801007387 */ /* 0x000fe80000100800 */
[----:B------:R0:W-:Y:S01]  /*30370*/  STL [R1+0x74], R26 ;  /* 0x0000741a01007387 */ /* 0x0001e20000100800 */
[----:B-1----:R-:W-:-:S03]  /*30380*/  LOP3.LUT R14, R14, 0x1c, RZ, 0xc0, !PT ;  /* 0x0000001c0e0e7812 */ /* 0x002fc600078ec0ff */
[----:B0-----:R-:W0:Y:S01]  /*30390*/  S2R R26, SR_CTAID.X ;  /* 0x00000000001a7919 */ /* 0x001e220000002500 */
[----:B------:R-:W-:Y:S02]  /*303a0*/  LEA.HI R8, R14, 0x30, RZ, 0x1e ;  /* 0x000000300e087811 */ /* 0x000fe400078ff0ff */
[----:B------:R-:W-:Y:S01]  /*303b0*/  ISETP.GT.U32.AND.EX P0, PT, R2, RZ, PT, P0 ;  /* 0x000000ff0200720c */ /* 0x000fe20003f04100 */
[----:B------:R-:W-:-:S03]  /*303c0*/  IMAD.SHL.U32 R10, R10, 0x80, RZ ;  /* 0x000000800a0a7824 */ /* 0x000fc600078e00ff */
[----:B------:R-:W-:Y:S02]  /*303d0*/  FSEL R24, R24, -INF , !P0 ;  /* 0xff80000018187808 */ /* 0x000fe40004000000 */
[----:B------:R-:W-:Y:S02]  /*303e0*/  IADD3 R8, R10, R8, RZ ;  /* 0x000000080a087210 */ /* 0x000fe40007ffe0ff */
[----:B------:R-:W1:Y:S02]  /*303f0*/  S2R R10, SR_TID.X ;  /* 0x00000000000a7919 */ /* 0x000e640000002100 */
[----:B------:R-:W-:Y:S02]  /*30400*/  ISETP.GT.U32.AND P0, PT, R0, R8, PT ;  /* 0x000000080000720c */ /* 0x000fe40003f04070 */
[----:B------:R-:W1:Y:S01]  /*30410*/  S2R R8, SR_CTAID.X ;  /* 0x0000000000087919 */ /* 0x000e620000002500 */
[----:B------:R-:W-:Y:S02]  /*30420*/  LEA.HI R14, R14, 0x38, RZ, 0x1e ;  /* 0x000000380e0e7811 */ /* 0x000fe400078ff0ff */
[----:B0-----:R-:W-:-:S04]  /*30430*/  SHF.L.U32 R26, R26, 0x7, RZ ;  /* 0x000000071a1a7819 */ /* 0x001fc800000006ff */
[----:B------:R-:W-:Y:S02]  /*30440*/  IADD3 R26, R26, R14, RZ ;  /* 0x0000000e1a1a7210 */ /* 0x000fe40007ffe0ff */
[----:B------:R-:W3:Y:S02]  /*30450*/  LDL.LU R14, [R1+0x1914] ;  /* 0x00191400010e7983 */ /* 0x000ee40000300800 */
[----:B------:R-:W-:Y:S02]  /*30460*/  ISETP.GT.U32.AND P4, PT, R0, R26, PT ;  /* 0x0000001a0000720c */ /* 0x000fe40003f84070 */
[----:B-1----:R-:W-:Y:S01]  /*30470*/  LOP3.LUT R26, R10, 0x1c, RZ, 0xc0, !PT ;  /* 0x0000001c0a1a7812 */ /* 0x002fe200078ec0ff */
[----:B------:R-:W-:-:S03]  /*30480*/  IMAD.SHL.U32 R8, R8, 0x80, RZ ;  /* 0x0000008008087824 */ /* 0x000fc600078e00ff */
[----:B------:R-:W-:-:S04]  /*30490*/  LEA.HI R26, R26, 0x28, RZ, 0x1e ;  /* 0x000000281a1a7811 */ /* 0x000fc800078ff0ff */
[----:B------:R-:W-:Y:S02]  /*304a0*/  IADD3 R26, R8, R26, RZ ;  /* 0x0000001a081a7210 */ /* 0x000fe40007ffe0ff */
[----:B------:R-:W0:Y:S01]  /*304b0*/  S2R R8, SR_CTAID.X ;  /* 0x0000000000087919 */ /* 0x000e220000002500 */
[----:B------:R-:W-:Y:S02]  /*304c0*/  LOP3.LUT R10, R10, 0x1c, RZ, 0xc0, !PT ;  /* 0x0000001c0a0a7812 */ /* 0x000fe400078ec0ff */
[C---:B------:R-:W-:Y:S02]  /*304d0*/  ISETP.GT.U32.AND.EX P2, PT, R2.reuse, RZ, PT, P2 ;  /* 0x000000ff0200720c */ /* 0x040fe40003f44120 */
[----:B------:R-:W-:Y:S02]  /*304e0*/  ISETP.GT.U32.AND.EX P1, PT, R2, RZ, PT, P1 ;  /* 0x000000ff0200720c */ /* 0x000fe40003f24110 */
[----:B------:R-:W-:Y:S02]  /*304f0*/  LEA.HI R10, R10, 0x20, RZ, 0x1e ;  /* 0x000000200a0a7811 */ /* 0x000fe400078ff0ff */
[----:B------:R-:W-:Y:S01]  /*30500*/  FSEL R18, R18, -INF , !P2 ;  /* 0xff80000012127808 */ /* 0x000fe20005000000 */
[----:B------:R-:W-:Y:S01]  /*30510*/  ISETP.GT.U32.AND P2, PT, R0, R26, PT ;  /* 0x0000001a0000720c */ /* 0x000fe20003f44070 */
[----:B------:R-:W-:Y:S01]  /*30520*/  FSEL R26, R16, -INF , !P1 ;  /* 0xff800000101a7808 */ /* 0x000fe20004800000 */
[----:B------:R1:W-:Y:S01]  /*30530*/  STL [R1+0x78], R24 ;  /* 0x0000781801007387 */ /* 0x0003e20000100800 */
[----:B0-----:R-:W-:-:S04]  /*30540*/  SHF.L.U32 R8, R8, 0x7, RZ ;  /* 0x0000000708087819 */ /* 0x001fc800000006ff */
[----:B------:R-:W-:Y:S02]  /*30550*/  IADD3 R16, R8, R10, RZ ;  /* 0x0000000a08107210 */ /* 0x000fe40007ffe0ff */
[----:B------:R-:W0:Y:S04]  /*30560*/  S2R R10, SR_TID.X ;  /* 0x00000000000a7919 */ /* 0x000e280000002100 */
[----:B-1----:R-:W1:Y:S04]  /*30570*/  S2R R24, SR_CTAID.X ;  /* 0x0000000000187919 */ /* 0x002e680000002500 */
[----:B------:R-:W-:Y:S01]  /*30580*/  STL [R1+0x7c], R18 ;  /* 0x00007c1201007387 */ /* 0x000fe20000100800 */
[----:B------:R0:W-:Y:S01]  /*30590*/  STL [R1+0x18f8], R18 ;  /* 0x0018f81201007387 */ /* 0x0001e20000100800 */
[----:B------:R-:W-:Y:S01]  /*305a0*/  ISETP.GT.U32.AND.EX P3, PT, R2, RZ, PT, P3 ;  /* 0x000000ff0200720c */ /* 0x000fe20003f64130 */
[----:B------:R-:W-:Y:S01]  /*305b0*/  FMUL R28, R28, c[0x0][0x188] ;  /* 0x000062001c1c7a20 */ /* 0x000fe20000400000 */
[----:B------:R-:W-:Y:S01]  /*305c0*/  ISETP.GT.U32.AND.EX P5, PT, R2, RZ, PT, P5 ;  /* 0x000000ff0200720c */ /* 0x000fe20003fa4150 */
[----:B------:R-:W-:Y:S01]  /*305d0*/  FMUL R6, R6, c[0x0][0x188] ;  /* 0x0000620006067a20 */ /* 0x000fe20000400000 */
[----:B------:R-:W-:Y:S01]  /*305e0*/  ISETP.GT.U32.AND.EX P4, PT, R2, RZ, PT, P4 ;  /* 0x000000ff0200720c */ /* 0x000fe20003f84140 */
[----:B------:R-:W-:Y:S01]  /*305f0*/  STL [R1+0x80], R26 ;  /* 0x0000801a01007387 */ /* 0x000fe20000100800 */
[----:B------:R-:W-:Y:S01]  /*30600*/  FSEL R28, R28, -INF , !P5 ;  /* 0xff8000001c1c7808 */ /* 0x000fe20006800000 */
[----:B------:R-:W-:Y:S01]  /*30610*/  STL [R1+0x18fc], R26 ;  /* 0x0018fc1a01007387 */ /* 0x000fe20000100800 */
[----:B------:R-:W-:-:S02]  /*30620*/  FSEL R6, R6, -INF , !P4 ;  /* 0xff80000006067808 */ /* 0x000fc40006000000 */
[----:B0-----:R-:W-:Y:S01]  /*30630*/  LOP3.LUT R18, R10, 0x1c, RZ, 0xc0, !PT ;  /* 0x0000001c0a127812 */ /* 0x001fe200078ec0ff */
[----:B-1----:R-:W-:-:S03]  /*30640*/  IMAD.SHL.U32 R24, R24, 0x80, RZ ;  /* 0x0000008018187824 */ /* 0x002fc600078e00ff */
[----:B------:R-:W-:-:S04]  /*30650*/  LEA.HI R18, R18, 0x18, RZ, 0x1e ;  /* 0x0000001812127811 */ /* 0x000fc800078ff0ff */
[----:B------:R-:W-:Y:S01]  /*30660*/  IADD3 R18, R24, R18, RZ ;  /* 0x0000001218127210 */ /* 0x000fe20007ffe0ff */
[----:B------:R-:W-:-:S05]  /*30670*/  FSEL R24, R3, -INF , !P3 ;  /* 0xff80000003187808 */ /* 0x000fca0005800000 */
[----:B------:R-:W-:Y:S01]  /*30680*/  STL [R1+0x84], R24 ;  /* 0x0000841801007387 */ /* 0x000fe20000100800 */
[----:B------:R-:W-:Y:S02]  /*30690*/  STL [R1+0x1900], R24 ;  /* 0x0019001801007387 */ /* 0x000fe40000100800 */
[----:B------:R-:W-:Y:S02]  /*306a0*/  STL [R1+0x68], R28 ;  /* 0x0000681c01007387 */ /* 0x000fe40000100800 */
[----:B------:R0:W-:Y:S02]  /*306b0*/  STL [R1+0x64], R6 ;  /* 0x0000640601007387 */ /* 0x0001e40000100800 */
[----:B0-----:R-:W2:Y:S01]  /*306c0*/  LDL.LU R6, [R1+0x10] ;  /* 0x0000100001067983 */ /* 0x001ea20000300800 */
[----:B------:R-:W-:Y:S02]  /*306d0*/  ISETP.GT.U32.AND P3, PT, R0, R18, PT ;  /* 0x000000120000720c */ /* 0x000fe40003f64070 */
[----:B------:R-:W0:Y:S01]  /*306e0*/  S2R R18, SR_TID.X ;  /* 0x0000000000127919 */ /* 0x000e220000002100 */
[----:B------:R-:W1:Y:S01]  /*306f0*/  S2R R26, SR_CTAID.X ;  /* 0x00000000001a7919 */ /* 0x000e620000002500 */
[----:B0-----:R-:W-:-:S02]  /*30700*/  LOP3.LUT R3, R18, 0x1c, RZ, 0xc0, !PT ;  /* 0x0000001c12037812 */ /* 0x001fc400078ec0ff */
[----:B-1----:R-:W-:Y:S02]  /*30710*/  SHF.L.U32 R26, R26, 0x7, RZ ;  /* 0x000000071a1a7819 */ /* 0x002fe400000006ff */
[----:B------:R-:W-:-:S05]  /*30720*/  LEA.HI R3, R3, 0x8, RZ, 0x1e ;  /* 0x0000000803037811 */ /* 0x000fca00078ff0ff */
[----:B------:R-:W-:Y:S02]  /*30730*/  IMAD.IADD R3, R26, 0x1, R3 ;  /* 0x000000011a037824 */ /* 0x000fe400078e0203 */
[----:B------:R-:W0:Y:S01]  /*30740*/  S2R R26, SR_CTAID.X ;  /* 0x00000000001a7919 */ /* 0x000e220000002500 */
[----:B------:R-:W-:Y:S02]  /*30750*/  LOP3.LUT R18, R18, 0x1c, RZ, 0xc0, !PT ;  /* 0x0000001c12127812 */ /* 0x000fe400078ec0ff */
[----:B------:R-:W-:Y:S01]  /*30760*/  ISETP.GT.U32.AND P4, PT, R0, R3, PT ;  /* 0x000000030000720c */ /* 0x000fe20003f84070 */
[----:B------:R-:W-:Y:S01]  /*30770*/  FMUL R4, R4, c[0x0][0x188] ;  /* 0x0000620004047a20 */ /* 0x000fe20000400000 */
[----:B0-----:R-:W-:-:S04]  /*30780*/  SHF.L.U32 R26, R26, 0x7, RZ ;  /* 0x000000071a1a7819 */ /* 0x001fc800000006ff */
[----:B------:R-:W-:Y:S02]  /*30790*/  LEA.HI R3, R18, R26, RZ, 0x1e ;  /* 0x0000001a12037211 */ /* 0x000fe400078ff0ff */
[----:B------:R-:W0:Y:S01]  /*307a0*/  S2R R18, SR_TID.X ;  /* 0x0000000000127919 */ /* 0x000e220000002100 */
[----:B------:R-:W-:-:S04]  /*307b0*/  ISETP.GT.U32.AND.EX P0, PT, R2, RZ, PT, P0 ;  /* 0x000000ff0200720c */ /* 0x000fc80003f04100 */
[----:B------:R-:W-:Y:S01]  /*307c0*/  FSEL R4, R4, -INF , !P0 ;  /* 0xff80000004047808 */ /* 0x000fe20004000000 */
[----:B------:R-:W-:Y:S02]  /*307d0*/  ISETP.GT.U32.AND P0, PT, R0, R3, PT ;  /* 0x000000030000720c */ /* 0x000fe40003f04070 */
[----:B------:R-:W1:Y:S01]  /*307e0*/  S2R R3, SR_CTAID.X ;  /* 0x0000000000037919 */ /* 0x000e620000002500 */
[----:B0-----:R-:W-:-:S03]  /*307f0*/  LOP3.LUT R26, R18, 0x1c, RZ, 0xc0, !PT ;  /* 0x0000001c121a7812 */ /* 0x001fc600078ec0ff */
[----:B------:R-:W0:Y:S01]  /*30800*/  S2R R18, SR_CTAID.X ;  /* 0x0000000000127919 */ /* 0x000e220000002500 */
[----:B------:R-:W-:Y:S01]  /*30810*/  LEA.HI R24, R26, 0x78, RZ, 0x1e ;  /* 0x000000781a187811 */ /* 0x000fe200078ff0ff */
[----:B----4-:R-:W-:Y:S01]  /*30820*/  FMUL R22, R22, c[0x0][0x188] ;  /* 0x0000620016167a20 */ /* 0x010fe20000400000 */
[----:B-1----:R-:W-:Y:S02]  /*30830*/  SHF.L.U32 R3, R3, 0x7, RZ ;  /* 0x0000000703037819 */ /* 0x002fe400000006ff */
[----:B------:R-:W-:Y:S02]  /*30840*/  ISETP.GT.U32.AND.EX P2, PT, R2, RZ, PT, P2 ;  /* 0x000000ff0200720c */ /* 0x000fe40003f44120 */
[----:B------:R-:W-:Y:S02]  /*30850*/  LEA.HI R26, R26, 0x70, RZ, 0x1e ;  /* 0x000000701a1a7811 */ /* 0x000fe400078ff0ff */
[----:B------:R-:W-:Y:S01]  /*30860*/  IADD3 R3, R3, R24, RZ ;  /* 0x0000001803037210 */ /* 0x000fe20007ffe0ff */
[----:B------:R1:W-:Y:S02]  /*30870*/  STL [R1+0x60], R4 ;  /* 0x0000600401007387 */ /* 0x0003e40000100800 */
[----:B-1----:R-:W-:Y:S01]  /*30880*/  FSEL R4, R22, -INF , !P2 ;  /* 0xff80000016047808 */ /* 0x002fe20005000000 */
[----:B0-----:R-:W-:Y:S01]  /*30890*/  IMAD.SHL.U32 R18, R18, 0x80, RZ ;  /* 0x0000008012127824 */ /* 0x001fe200078e00ff */
[----:B------:R-:W-:-:S04]  /*308a0*/  ISETP.GE.U32.AND P2, PT, R0, R3, PT ;  /* 0x000000030000720c */ /* 0x000fc80003f46070 */
[----:B------:R-:W-:Y:S02]  /*308b0*/  IADD3 R3, R18, R26, RZ ;  /* 0x0000001a12037210 */ /* 0x000fe40007ffe0ff */
[----:B------:R-:W0:Y:S01]  /*308c0*/  S2R R26, SR_TID.X ;  /* 0x00000000001a7919 */ /* 0x000e220000002100 */
[----:B------:R-:W-:Y:S01]  /*308d0*/  ISETP.GT.U32.AND P1, PT, R0, R16, PT ;  /* 0x000000100000720c */ /* 0x000fe20003f24070 */
[----:B---3--:R-:W-:-:S03]  /*308e0*/  FMUL R20, R20, c[0x0][0x188] ;  /* 0x0000620014147a20 */ /* 0x008fc60000400000 */
[----:B------:R-:W-:-:S04]  /*308f0*/  ISETP.GT.U32.AND.EX P1, PT, R2, RZ, PT, P1 ;  /* 0x000000ff0200720c */ /* 0x000fc80003f24110 */
[----:B------:R-:W-:Y:S01]  /*30900*/  FSEL R18, R20, -INF , !P1 ;  /* 0xff80000014127808 */ /* 0x000fe20004800000 */
[----:B------:R-:W-:Y:S01]  /*30910*/  ISETP.GE.U32.AND P1, PT, R0, R3, PT ;  /* 0x000000030000720c */ /* 0x000fe20003f26070 */
[----:B------:R-:W1:Y:S04]  /*30920*/  S2R R24, SR_CTAID.X ;  /* 0x0000000000187919 */ /* 0x000e680000002500 */
[----:B------:R3:W-:Y:S01]  /*30930*/  STL [R1+0x5c], R4 ;  /* 0x00005c0401007387 */ /* 0x0007e20000100800 */
[----:B0-----:R-:W-:-:S04]  /*30940*/  LOP3.LUT R3, R26, 0x1c, RZ, 0xc0, !PT ;  /* 0x0000001c1a037812 */ /* 0x001fc800078ec0ff */
[----:B---3--:R-:W-:Y:S02]  /*30950*/  LEA.HI R4, R3, 0x68, RZ, 0x1e ;  /* 0x0000006803047811 */ /* 0x008fe400078ff0ff */
[----:B------:R-:W0:Y:S01]  /*30960*/  S2R R3, SR_CTAID.X ;  /* 0x0000000000037919 */ /* 0x000e220000002500 */
[----:B------:R-:W-:Y:S02]  /*30970*/  LOP3.LUT R26, R26, 0x1c, RZ, 0xc0, !PT ;  /* 0x0000001c1a1a7812 */ /* 0x000fe400078ec0ff */
[----:B------:R-:W-:Y:S02]  /*30980*/  ISETP.GT.U32.AND.EX P3, PT, R2, RZ, PT, P3 ;  /* 0x000000ff0200720c */ /* 0x000fe40003f64130 */
[----:B-1----:R-:W-:-:S04]  /*30990*/  SHF.L.U32 R24, R24, 0x7, RZ ;  /* 0x0000000718187819 */ /* 0x002fc800000006ff */
[----:B------:R-:W-:Y:S01]  /*309a0*/  IADD3 R4, R24, R4, RZ ;  /* 0x0000000418047210 */ /* 0x000fe20007ffe0ff */
[----:B------:R-:W-:Y:S01]  /*309b0*/  LEA.HI R24, R26, 0x60, RZ, 0x1e ;  /* 0x000000601a187811 */ /* 0x000fe200078ff0ff */
[----:B------:R-:W-:Y:S01]  /*309c0*/  LOP3.LUT R10, R10, 0x1c, RZ, 0xc0, !PT ;  /* 0x0000001c0a0a7812 */ /* 0x000fe200078ec0ff */
[----:B0-----:R-:W-:-:S03]  /*309d0*/  IMAD.SHL.U32 R3, R3, 0x80, RZ ;  /* 0x0000008003037824 */ /* 0x001fc600078e00ff */
[----:B------:R-:W-:Y:S01]  /*309e0*/  LEA.HI R10, R10, 0x10, RZ, 0x1e ;  /* 0x000000100a0a7811 */ /* 0x000fe200078ff0ff */
[----:B------:R-:W-:-:S05]  /*309f0*/  FMUL R14, R14, c[0x0][0x188] ;  /* 0x000062000e0e7a20 */ /* 0x000fca0000400000 */
[----:B------:R-:W-:Y:S01]  /*30a00*/  FSEL R26, R14, -INF , !P3 ;  /* 0xff8000000e1a7808 */ /* 0x000fe20005800000 */
[----:B------:R-:W-:Y:S01]  /*30a10*/  ISETP.GE.U32.AND P3, PT, R0, R4, PT ;  /* 0x000000040000720c */ /* 0x000fe20003f66070 */
[----:B------:R-:W-:Y:S02]  /*30a20*/  IADD3 R4, R3, R24, RZ ;  /* 0x0000001803047210 */ /* 0x000fe40007ffe0ff */
[----:B------:R-:W0:Y:S01]  /*30a30*/  S2R R3, SR_TID.X ;  /* 0x0000000000037919 */ /* 0x000e220000002100 */
[----:B------:R-:W-:Y:S01]  /*30a40*/  IADD3 R10, R8, R10, RZ ;  /* 0x0000000a080a7210 */ /* 0x000fe20007ffe0ff */
[----:B------:R-:W-:-:S03]  /*30a50*/  FMUL R12, R12, c[0x0][0x188] ;  /* 0x000062000c0c7a20 */ /* 0x000fc60000400000 */
[----:B------:R-:W-:-:S04]  /*30a60*/  ISETP.GT.U32.AND P5, PT, R0, R10, PT ;  /* 0x0000000a0000720c */ /* 0x000fc80003fa4070 */
[----:B------:R-:W-:-:S04]  /*30a70*/  ISETP.GT.U32.AND.EX P5, PT, R2, RZ, PT, P5 ;  /* 0x000000ff0200720c */ /* 0x000fc80003fa4150 */
[----:B------:R-:W-:Y:S01]  /*30a80*/  FSEL R24, R12, -INF , !P5 ;  /* 0xff8000000c187808 */ /* 0x000fe20006800000 */
[----:B------:R-:W-:Y:S01]  /*30a90*/  ISETP.GE.U32.AND P5, PT, R0, R4, PT ;  /* 0x000000040000720c */ /* 0x000fe20003fa6070 */
[----:B------:R-:W1:Y:S01]  /*30aa0*/  S2R R22, SR_CTAID.X ;  /* 0x0000000000167919 */ /* 0x000e620000002500 */
[----:B0-----:R-:W-:-:S04]  /*30ab0*/  LOP3.LUT R4, R3, 0x1c, RZ, 0xc0, !PT ;  /* 0x0000001c03047812 */ /* 0x001fc800078ec0ff */
[----:B------:R-:W-:Y:S02]  /*30ac0*/  LEA.HI R20, R4, 0x58, RZ, 0x1e ;  /* 0x0000005804147811 */ /* 0x000fe400078ff0ff */
[----:B------:R-:W0:Y:S01]  /*30ad0*/  S2R R4, SR_CTAID.X ;  /* 0x0000000000047919 */ /* 0x000e220000002500 */
[----:B------:R-:W-:Y:S02]  /*30ae0*/  LOP3.LUT R3, R3, 0x1c, RZ, 0xc0, !PT ;  /* 0x0000001c03037812 */ /* 0x000fe400078ec0ff */
[----:B-1----:R-:W-:-:S04]  /*30af0*/  SHF.L.U32 R22, R22, 0x7, RZ ;  /* 0x0000000716167819 */ /* 0x002fc800000006ff */
[----:B------:R-:W-:Y:S01]  /*30b00*/  IADD3 R20, R22, R20, RZ ;  /* 0x0000001416147210 */ /* 0x000fe20007ffe0ff */
[----:B------:R-:W-:Y:S02]  /*30b10*/  LEA.HI R22, R3, 0x50, RZ, 0x1e ;  /* 0x0000005003167811 */ /* 0x000fe400078ff0ff */
[----:B0-----:R-:W-:-:S05]  /*30b20*/  IMAD.SHL.U32 R4, R4, 0x80, RZ ;  /* 0x0000008004047824 */ /* 0x001fca00078e00ff */
[----:B------:R-:W-:Y:S02]  /*30b30*/  IADD3 R22, R4, R22, RZ ;  /* 0x0000001604167210 */ /* 0x000fe40007ffe0ff */
[----:B------:R-:W0:Y:S01]  /*30b40*/  S2R R4, SR_TID.X ;  /* 0x0000000000047919 */ /* 0x000e220000002100 */
[----:B------:R-:W-:Y:S01]  /*30b50*/  FMUL R29, R29, c[0x0][0x188] ;  /* 0x000062001d1d7a20 */ /* 0x000fe20000400000 */
[C---:B------:R-:W-:Y:S02]  /*30b60*/  ISETP.GT.U32.AND.EX P4, PT, R2.reuse, RZ, PT, P4 ;  /* 0x000000ff0200720c */ /* 0x040fe40003f84140 */
[----:B------:R-:W-:Y:S01]  /*30b70*/  ISETP.GT.U32.AND.EX P0, PT, R2, RZ, PT, P0 ;  /* 0x000000ff0200720c */ /* 0x000fe20003f04100 */
[----:B------:R-:W1:Y:S01]  /*30b80*/  S2R R14, SR_CTAID.X ;  /* 0x00000000000e7919 */ /* 0x000e620000002500 */
[----:B------:R-:W-:Y:S01]  /*30b90*/  FSEL R3, R29, -INF , !P4 ;  /* 0xff8000001d037808 */ /* 0x000fe20006000000 */
[----:B------:R-:W-:Y:S01]  /*30ba0*/  ISETP.GE.U32.AND P4, PT, R0, R20, PT ;  /* 0x000000140000720c */ /* 0x000fe20003f86070 */
[----:B0-----:R-:W-:-:S02]  /*30bb0*/  LOP3.LUT R20, R4, 0x1c, RZ, 0xc0, !PT ;  /* 0x0000001c04147812 */ /* 0x001fc400078ec0ff */
[----:B--2---:R-:W-:Y:S01]  /*30bc0*/  FSEL R6, R6, -INF , !P0 ;  /* 0xff80000006067808 */ /* 0x004fe20004000000 */
[----:B------:R-:W-:Y:S01]  /*30bd0*/  ISETP.GE.U32.AND P0, PT, R0, R22, PT ;  /* 0x000000160000720c */ /* 0x000fe20003f06070 */
[----:B------:R-:W-:Y:S02]  /*30be0*/  LOP3.LUT R22, R4, 0x1c, RZ, 0xc0, !PT ;  /* 0x0000001c04167812 */ /* 0x000fe400078ec0ff */
[----:B------:R-:W0:Y:S01]  /*30bf0*/  S2R R4, SR_CTAID.X ;  /* 0x0000000000047919 */ /* 0x000e220000002500 */
[----:B-1----:R-:W-:Y:S01]  /*30c00*/  SHF.L.U32 R14, R14, 0x7, RZ ;  /* 0x000000070e0e7819 */ /* 0x002fe200000006ff */
[----:B------:R-:W-:Y:S02]  /*30c10*/  FMUL R11, R11, c[0x0][0x188] ;  /* 0x000062000b0b7a20 */ /* 0x000fe40000400000 */
[----:B------:R-:W-:Y:S01]  /*30c20*/  FMUL R9, R9, c[0x0][0x188] ;  /* 0x0000620009097a20 */ /* 0x000fe20000400000 */
[----:B------:R-:W-:Y:S02]  /*30c30*/  ISETP.GE.U32.AND.EX P2, PT, R2, RZ, PT, P2 ;  /* 0x000000ff0200720c */ /* 0x000fe40003f46120 */
[----:B------:R-:W-:-:S02]  /*30c40*/  LEA.HI R14, R22, R14, RZ, 0x1e ;  /* 0x0000000e160e7211 */ /* 0x000fc400078ff0ff */
[----:B------:R-:W-:Y:S01]  /*30c50*/  ISETP.GE.U32.AND.EX P1, PT, R2, RZ, PT, P1 ;  /* 0x000000ff0200720c */ /* 0x000fe20003f26110 */
[C---:B------:R-:W-:Y:S01]  /*30c60*/  LEA.HI R22, R20.reuse, 0x8, RZ, 0x1e ;  /* 0x0000000814167811 */ /* 0x040fe200078ff0ff */
[----:B------:R-:W-:Y:S01]  /*30c70*/  LEA.HI R20, R20, 0x48, RZ, 0x1e ;  /* 0x0000004814147811 */ /* 0x000fe200078ff0ff */
[----:B------:R-:W-:Y:S01]  /*30c80*/  STL [R1+0x58], R18 ;  /* 0x0000581201007387 */ /* 0x000fe20000100800 */
[----:B------:R-:W-:Y:S01]  /*30c90*/  FSEL R11, R11, -INF , !P2 ;  /* 0xff8000000b0b7808 */ /* 0x000fe20005000000 */
[----:B------:R-:W-:Y:S01]  /*30ca0*/  STL [R1+0x38], R26 ;  /* 0x0000381a01007387 */ /* 0x000fe20000100800 */
[----:B------:R-:W-:Y:S01]  /*30cb0*/  FSEL R9, R9, -INF , !P1 ;  /* 0xff80000009097808 */ /* 0x000fe20004800000 */
[----:B------:R-:W-:Y:S01]  /*30cc0*/  FMUL R27, R27, c[0x0][0x188] ;  /* 0x000062001b1b7a20 */ /* 0x000fe20000400000 */
[----:B------:R-:W-:Y:S01]  /*30cd0*/  STL [R1+0x3c], R24 ;  /* 0x00003c1801007387 */ /* 0x000fe20000100800 */
[----:B------:R-:W-:Y:S01]  /*30ce0*/  STL [R1+0x44], R3 ;  /* 0x0000440301007387 */ /* 0x000fe20000100800 */
[----:B------:R-:W-:Y:S01]  /*30cf0*/  ISETP.GE.U32.AND.EX P3, PT, R2, RZ, PT, P3 ;  /* 0x000000ff0200720c */ /* 0x000fe20003f66130 */
[----:B------:R-:W-:Y:S01]  /*30d00*/  STL [R1+0x54], R6 ;  /* 0x0000540601007387 */ /* 0x000fe20000100800 */
[----:B0-----:R-:W-:Y:S01]  /*30d10*/  SHF.L.U32 R4, R4, 0x7, RZ ;  /* 0x0000000704047819 */ /* 0x001fe200000006ff */
[----:B------:R-:W-:Y:S04]  /*30d20*/  STL [R1+0x18], R11 ;  /* 0x0000180b01007387 */ /* 0x000fe80000100800 */
[C---:B------:R-:W-:Y:S01]  /*30d30*/  IMAD.IADD R22, R4.reuse, 0x1, R22 ;  /* 0x0000000104167824 */ /* 0x040fe200078e0216 */
[----:B------:R-:W-:Y:S01]  /*30d40*/  IADD3 R4, R4, R20, RZ ;  /* 0x0000001404047210 */ /* 0x000fe20007ffe0ff */
[----:B------:R0:W-:Y:S02]  /*30d50*/  STL [R1+0x1c], R9 ;  /* 0x00001c0901007387 */ /* 0x0001e40000100800 */
[----:B0-----:R-:W-:Y:S01]  /*30d60*/  FSEL R9, R27, -INF , !P3 ;  /* 0xff8000001b097808 */ /* 0x001fe20005800000 */
[----:B------:R-:W-:-:S02]  /*30d70*/  ISETP.GE.U32.AND P3, PT, R0, R4, PT ;  /* 0x000000040000720c */ /* 0x000fc40003f66070 */
[----:B------:R-:W0:Y:S01]  /*30d80*/  S2R R4, SR_TID.X ;  /* 0x0000000000047919 */ /* 0x000e220000002100 */
[C---:B------:R-:W-:Y:S02]  /*30d90*/  ISETP.GE.U32.AND P2, PT, R0.reuse, R14, PT ;  /* 0x0000000e0000720c */ /* 0x040fe40003f46070 */
[----:B------:R-:W1:Y:S01]  /*30da0*/  S2R R14, SR_CTAID.X ;  /* 0x00000000000e7919 */ /* 0x000e620000002500 */
[----:B------:R-:W-:Y:S01]  /*30db0*/  ISETP.GE.U32.AND P1, PT, R0, R22, PT ;  /* 0x000000160000720c */ /* 0x000fe20003f26070 */
[----:B------:R-:W-:Y:S01]  /*30dc0*/  FMUL R25, R25, c[0x0][0x188] ;  /* 0x0000620019197a20 */ /* 0x000fe20000400000 */
[----:B------:R-:W-:Y:S02]  /*30dd0*/  ISETP.GE.U32.AND.EX P5, PT, R2, RZ, PT, P5 ;  /* 0x000000ff0200720c */ /* 0x000fe40003fa6150 */
[C---:B0-----:R-:W-:Y:S02]  /*30de0*/  LOP3.LUT R22, R4.reuse, 0x1c, RZ, 0xc0, !PT ;  /* 0x0000001c04167812 */ /* 0x041fe400078ec0ff */
[C---:B------:R-:W-:Y:S01]  /*30df0*/  LOP3.LUT R20, R4.reuse, 0x1c, RZ, 0xc0, !PT ;  /* 0x0000001c04147812 */ /* 0x040fe200078ec0ff */
[----:B------:R-:W-:Y:S01]  /*30e00*/  LOP3.LUT R4, R4, 0x1c, RZ, 0xc0, !PT ;  /* 0x0000001c04047812 */ /* 0x000fe200078ec0ff */
[----:B------:R-:W-:-:S02]  /*30e10*/  LEA.HI R12, R22, 0x40, RZ, 0x1e ;  /* 0x00000040160c7811 */ /* 0x000fc400078ff0ff */
[----:B------:R-:W0:Y:S01]  /*30e20*/  S2R R22, SR_CTAID.X ;  /* 0x0000000000167919 */ /* 0x000e220000002500 */
[----:B------:R-:W-:Y:S02]  /*30e30*/  LEA.HI R4, R4, 0x30, RZ, 0x1e ;  /* 0x0000003004047811 */ /* 0x000fe400078ff0ff */
[----:B-1----:R-:W-:Y:S02]  /*30e40*/  SHF.L.U32 R14, R14, 0x7, RZ ;  /* 0x000000070e0e7819 */ /* 0x002fe400000006ff */
[----:B------:R-:W-:Y:S02]  /*30e50*/  IADD3 R4, R8, R4, RZ ;  /* 0x0000000408047210 */ /* 0x000fe40007ffe0ff */
[----:B------:R-:W-:Y:S01]  /*30e60*/  IADD3 R14, R14, R12, RZ ;  /* 0x0000000c0e0e7210 */ /* 0x000fe20007ffe0ff */
[----:B------:R-:W1:Y:S01]  /*30e70*/  S2R R8, SR_TID.X ;  /* 0x0000000000087919 */ /* 0x000e620000002100 */
[----:B------:R-:W-:Y:S01]  /*30e80*/  FSEL R12, R25, -INF , !P5 ;  /* 0xff800000190c7808 */ /* 0x000fe20006800000 */
[----:B------:R-:W-:-:S02]  /*30e90*/  ISETP.GE.U32.AND P5, PT, R0, R4, PT ;  /* 0x000000040000720c */ /* 0x000fc40003fa6070 */
[----:B------:R-:W2:Y:S01]  /*30ea0*/  S2R R4, SR_CTAID.X ;  /* 0x0000000000047919 */ /* 0x000ea20000002500 */
[----:B------:R-:W-:Y:S02]  /*30eb0*/  LEA.HI R20, R20, 0x38, RZ, 0x1e ;  /* 0x0000003814147811 */ /* 0x000fe400078ff0ff */
[C---:B------:R-:W-:Y:S01]  /*30ec0*/  ISETP.GE.U32.AND.EX P1, PT, R2.reuse, RZ, PT, P1 ;  /* 0x000000ff0200720c */ /* 0x040fe20003f26110 */
[----:B------:R3:W-:Y:S01]  /*30ed0*/  STL [R1+0x20], R9 ;  /* 0x0000200901007387 */ /* 0x0007e20000100800 */
[----:B------:R-:W-:Y:S01]  /*30ee0*/  ISETP.GE.U32.AND.EX P2, PT, R2, RZ, PT, P2 ;  /* 0x000000ff0200720c */ /* 0x000fe20003f46120 */
[----:B0-----:R-:W-:Y:S01]  /*30ef0*/  IMAD.SHL.U32 R22, R22, 0x80, RZ ;  /* 0x0000008016167824 */ /* 0x001fe200078e00ff */
[----:B---3--:R-:W-:-:S04]  /*30f00*/  FSEL R9, R23, -INF , !P1 ;  /* 0xff80000017097808 */ /* 0x008fc80004800000 */
[----:B------:R-:W-:Y:S02]  /*30f10*/  IADD3 R22, R22, R20, RZ ;  /* 0x0000001416167210 */ /* 0x000fe40007ffe0ff */
[----:B-1----:R-:W-:Y:S02]  /*30f20*/  LOP3.LUT R8, R8, 0x1c, RZ, 0xc0, !PT ;  /* 0x0000001c08087812 */ /* 0x002fe400078ec0ff */
[----:B------:R-:W-:Y:S01]  /*30f30*/  ISETP.GE.U32.AND P1, PT, R0, R22, PT ;  /* 0x000000160000720c */ /* 0x000fe20003f26070 */
[----:B------:R-:W-:Y:S01]  /*30f40*/  FMUL R19, R19, c[0x0][0x188] ;  /* 0x0000620013137a20 */ /* 0x000fe20000400000 */
[----:B--2---:R-:W-:Y:S02]  /*30f50*/  SHF.L.U32 R4, R4, 0x7, RZ ;  /* 0x0000000704047819 */ /* 0x004fe400000006ff */
[----:B------:R-:W-:Y:S02]  /*30f60*/  LEA.HI R22, R8, 0x28, RZ, 0x1e ;  /* 0x0000002808167811 */ /* 0x000fe400078ff0ff */
[----:B------:R-:W-:-:S02]  /*30f70*/  ISETP.GE.U32.AND.EX P4, PT, R2, RZ, PT, P4 ;  /* 0x000000ff0200720c */ /* 0x000fc40003f86140 */
[----:B------:R-:W-:Y:S01]  /*30f80*/  FSEL R11, R21, -INF , !P2 ;  /* 0xff800000150b7808 */ /* 0x000fe20005000000 */
[----:B------:R-:W-:Y:S01]  /*30f90*/  FMUL R17, R17, c[0x0][0x188] ;  /* 0x0000620011117a20 */ /* 0x000fe20000400000 */
[----:B------:R-:W-:Y:S01]  /*30fa0*/  ISETP.GE.U32.AND.EX P0, PT, R2, RZ, PT, P0 ;  /* 0x000000ff0200720c */ /* 0x000fe20003f06100 */
[----:B------:R-:W-:Y:S01]  /*30fb0*/  IMAD.IADD R20, R4, 0x1, R22 ;  /* 0x0000000104147824 */ /* 0x000fe200078e0216 */
[----:B------:R-:W2:Y:S01]  /*30fc0*/  LDL.LU R21, [R1+0x1910] ;  /* 0x0019100001157983 */ /* 0x000ea20000300800 */
[----:B------:R-:W-:Y:S02]  /*30fd0*/  ISETP.GE.U32.AND P2, PT, R0, R14, PT ;  /* 0x0000000e0000720c */ /* 0x000fe40003f46070 */
[----:B------:R-:W-:Y:S01]  /*30fe0*/  FSEL R22, R19, -INF , !P4 ;  /* 0xff80000013167808 */ /* 0x000fe20006000000 */
[----:B------:R-:W3:Y:S01]  /*30ff0*/  LDL.LU R23, [R1+0x190c] ;  /* 0x00190c0001177983 */ /* 0x000ee20000300800 */
[C---:B------:R-:W-:Y:S01]  /*31000*/  ISETP.GE.U32.AND.EX P3, PT, R2.reuse, RZ, PT, P3 ;  /* 0x000000ff0200720c */ /* 0x040fe20003f66130 */
[----:B------:R-:W-:Y:S01]  /*31010*/  STL [R1+0x50], R11 ;  /* 0x0000500b01007387 */ /* 0x000fe20000100800 */
[----:B------:R-:W-:Y:S01]  /*31020*/  STL [R1+0x24], R12 ;  /* 0x0000240c01007387 */ /* 0x000fe20000100800 */
[----:B------:R-:W-:Y:S01]  /*31030*/  FSEL R17, R17, -INF , !P0 ;  /* 0xff80000011117808 */ /* 0x000fe20004000000 */
[----:B------:R-:W-:Y:S01]  /*31040*/  STL [R1+0x40], R9 ;  /* 0x0000400901007387 */ /* 0x000fe20000100800 */
[----:B------:R-:W-:-:S02]  /*31050*/  ISETP.GE.U32.AND.EX P2, PT, R2, RZ, PT, P2 ;  /* 0x000000ff0200720c */ /* 0x000fc40003f46120 */
[C---:B------:R-:W-:Y:S01]  /*31060*/  ISETP.GE.U32.AND P0, PT, R0.reuse, R16, PT ;  /* 0x000000100000720c */ /* 0x040fe20003f06070 */
[----:B------:R-:W-:Y:S01]  /*31070*/  STL [R1+0x28], R22 ;  /* 0x0000281601007387 */ /* 0x000fe20000100800 */
[----:B------:R-:W-:Y:S02]  /*31080*/  FSEL R16, R13, -INF , !P3 ;  /* 0xff8000000d107808 */ /* 0x000fe40005800000 */
[----:B------:R-:W4:Y:S02]  /*31090*/  LDL.LU R13, [R1+0x1908] ;  /* 0x00190800010d7983 */ /* 0x000f240000300800 */
[----:B------:R-:W-:Y:S01]  /*310a0*/  STL [R1+0x2c], R17 ;  /* 0x00002c1101007387 */ /* 0x000fe20000100800 */
[----:B------:R-:W-:Y:S02]  /*310b0*/  FSEL R25, R15, -INF , !P2 ;  /* 0xff8000000f197808 */ /* 0x000fe40005000000 */
[----:B------:R-:W3:Y:S04]  /*310c0*/  LDL.LU R15, [R1+0x1904] ;  /* 0x00190400010f7983 */ /* 0x000ee80000300800 */
[----:B------:R-:W0:Y:S01]  /*310d0*/  S2R R14, SR_TID.X ;  /* 0x00000000000e7919 */ /* 0x000e220000002100 */
[----:B------:R-:W-:-:S02]  /*310e0*/  ISETP.GE.U32.AND P4, PT, R0, R20, PT ;  /* 0x000000140000720c */ /* 0x000fc40003f86070 */
[----:B------:R-:W1:Y:S01]  /*310f0*/  S2R R20, SR_CTAID.X ;  /* 0x0000000000147919 */ /* 0x000e620000002500 */
[----:B------:R-:W-:Y:S02]  /*31100*/  FMNMX R3, R3, R9, !PT ;  /* 0x0000000903037209 */ /* 0x000fe40007800000 */
[----:B------:R-:W-:-:S03]  /*31110*/  FMNMX R6, R6, R11, !PT ;  /* 0x0000000b06067209 */ /* 0x000fc60007800000 */
[----:B------:R-:W1:Y:S04]  /*31120*/  SHFL.BFLY PT, R4, R3, 0x2, 0x1f ;  /* 0x0c401f0003047f89 */ /* 0x000e6800000e0000 */
[----:B------:R-:W1:Y:S01]  /*31130*/  SHFL.BFLY PT, R8, R6, 0x2, 0x1f ;  /* 0x0c401f0006087f89 */ /* 0x000e6200000e0000 */
[----:B------:R-:W-:Y:S02]  /*31140*/  ISETP.GE.U32.AND P2, PT, R0, R10, PT ;  /* 0x0000000a0000720c */ /* 0x000fe40003f46070 */
[----:B0-----:R-:W-:Y:S02]  /*31150*/  LOP3.LUT R14, R14, 0x1c, RZ, 0xc0, !PT ;  /* 0x0000001c0e0e7812 */ /* 0x001fe400078ec0ff */
[----:B-1----:R-:W-:Y:S02]  /*31160*/  SHF.L.U32 R20, R20, 0x7, RZ ;  /* 0x0000000714147819 */ /* 0x002fe400000006ff */
[----:B------:R-:W-:-:S04]  /*31170*/  LEA.HI R14, R14, 0x18, RZ, 0x1e ;  /* 0x000000180e0e7811 */ /* 0x000fc800078ff0ff */
[----:B------:R-:W-:Y:S02]  /*31180*/  IADD3 R20, R20, R14, RZ ;  /* 0x0000000e14147210 */ /* 0x000fe40007ffe0ff */
[----:B------:R-:W-:Y:S02]  /*31190*/  ISETP.GE.U32.AND.EX P2, PT, R2, RZ, PT, P2 ;  /* 0x000000ff0200720c */ /* 0x000fe40003f46120 */
[----:B------:R-:W-:Y:S01]  /*311a0*/  ISETP.GE.U32.AND P3, PT, R0, R20, PT ;  /* 0x000000140000720c */ /* 0x000fe20003f66070 */
[----:B------:R-:W-:Y:S01]  /*311b0*/  FMUL R0, R5, c[0x0][0x188] ;  /* 0x0000620005007a20 */ /* 0x000fe20000400000 */
[----:B------:R-:W-:Y:S01]  /*311c0*/  FMNMX R3, R3, R4, !PT ;  /* 0x0000000403037209 */ /* 0x000fe20007800000 */
[----:B------:R-:W-:Y:S01]  /*311d0*/  STL [R1+0x30], R16 ;  /* 0x0000301001007387 */ /* 0x000fe20000100800 */
[C---:B------:R-:W-:Y:S01]  /*311e0*/  ISETP.GE.U32.AND.EX P3, PT, R2.reuse, RZ, PT, P3 ;  /* 0x000000ff0200720c */ /* 0x040fe20003f66130 */
[----:B------:R-:W-:Y:S02]  /*311f0*/  FMUL R5, R7, c[0x0][0x188] ;  /* 0x0000620007057a20 */ /* 0x000fe40000400000 */
[----:B------:R-:W3:Y:S01]  /*31200*/  LDL R12, [R1+0x5c] ;  /* 0x00005c00010c7983 */ /* 0x000ee20000100800 */
[----:B------:R-:W3:Y:S01]  /*31210*/  LDL R14, [R1+0x64] ;  /* 0x00006400010e7983 */ /* 0x000ee20000100800 */
[C---:B------:R-:W-:Y:S01]  /*31220*/  ISETP.GE.U32.AND.EX P1, PT, R2.reuse, RZ, PT, P1 ;  /* 0x000000ff0200720c */ /* 0x040fe20003f26110 */
[----:B------:R-:W-:Y:S01]  /*31230*/  STL [R1+0x34], R25 ;  /* 0x0000341901007387 */ /* 0x000fe20000100800 */
[----:B------:R-:W-:-:S02]  /*31240*/  ISETP.GE.U32.AND.EX P5, PT, R2, RZ, PT, P5 ;  /* 0x000000ff0200720c */ /* 0x000fc40003fa6150 */
[C---:B------:R-:W-:Y:S02]  /*31250*/  ISETP.GE.U32.AND.EX P4, PT, R2.reuse, RZ, PT, P4 ;  /* 0x000000ff0200720c */ /* 0x040fe40003f86140 */
[----:B------:R-:W-:Y:S01]  /*31260*/  ISETP.GE.U32.AND.EX P0, PT, R2, RZ, PT, P0 ;  /* 0x000000ff0200720c */ /* 0x000fe20003f06100 */
[----:B------:R-:W-:Y:S01]  /*31270*/  FMNMX R2, R6, R8, !PT ;  /* 0x0000000806027209 */ /* 0x000fe20007800000 */
[----:B------:R-:W3:Y:S04]  /*31280*/  LDL R19, [R1+0x78] ;  /* 0x0000780001137983 */ /* 0x000ee80000100800 */
[----:B------:R-:W3:Y:S01]  /*31290*/  LDL R20, [R1+0x74] ;  /* 0x0000740001147983 */ /* 0x000ee20000100800 */
[----:B--2---:R-:W-:-:S03]  /*312a0*/  FMUL R9, R21, c[0x0][0x188] ;  /* 0x0000620015097a20 */ /* 0x004fc60000400000 */
[----:B------:R-:W2:Y:S01]  /*312b0*/  LDL R21, [R1+0x60] ;  /* 0x0000600001157983 */ /* 0x000ea20000100800 */
[----:B------:R0:W-:Y:S02]  /*312c0*/  STL [R1+0x14], R3 ;  /* 0x0000140301007387 */ /* 0x0001e40000100800 */
[----:B------:R-:W2:Y:S02]  /*312d0*/  LDL R4, [R1+0x70] ;  /* 0x0000700001047983 */ /* 0x000ea40000100800 */
[----:B----4-:R-:W-:Y:S01]  /*312e0*/  FMUL R13, R13, c[0x0][0x188] ;  /* 0x000062000d0d7a20 */ /* 0x010fe20000400000 */
[----:B0-----:R-:W4:Y:S01]  /*312f0*/  LDL R3, [R1+0x6c] ;  /* 0x00006c0001037983 */ /* 0x001f220000100800 */
[----:B---3--:R-:W-:-:S03]  /*31300*/  FMUL R15, R15, c[0x0][0x188] ;  /* 0x000062000f0f7a20 */ /* 0x008fc60000400000 */
[----:B------:R-:W-:Y:S02]  /*31310*/  FSEL R7, R13, -INF , !P2 ;  /* 0xff8000000d077808 */ /* 0x000fe40005000000 */
[----:B------:R-:W-:Y:S02]  /*31320*/  FSEL R8, R15, -INF , !P3 ;  /* 0xff8000000f087808 */ /* 0x000fe40005800000 */
[----:B------:R-:W-:Y:S02]  /*31330*/  FMNMX R29, R24, R7, !PT ;  /* 0x00000007181d7209 */ /* 0x000fe40007800000 */
[----:B------:R-:W3:Y:S01]  /*31340*/  LDL.LU R24, [R1+0x1900] ;  /* 0x0019000001187983 */ /* 0x000ee20000300800 */
[----:B------:R0:W-:Y:S01]  /*31350*/  STL [R1+0x18e0], R7 ;  /* 0x0018e00701007387 */ /* 0x0001e20000100800 */
[----:B------:R-:W-:Y:S02]  /*31360*/  FMNMX R27, R26, R8, !PT ;  /* 0x000000081a1b7209 */ /* 0x000fe40007800000 */
[----:B0-----:R-:W4:Y:S01]  /*31370*/  LDL R7, [R1+0x18] ;  /* 0x0000180001077983 */ /* 0x001f220000100800 */
[----:B------:R-:W2:Y:S02]  /*31380*/  LDL.LU R26, [R1+0x18fc] ;  /* 0x0018fc00011a7983 */ /* 0x000ea40000300800 */
[----:B------:R-:W-:Y:S01]  /*31390*/  FMUL R10, R23, c[0x0][0x188] ;  /* 0x00006200170a7a20 */ /* 0x000fe20000400000 */
[----:B------:R-:W-:Y:S01]  /*313a0*/  FSEL R9, R9, -INF , !P0 ;  /* 0xff80000009097808 */ /* 0x000fe20004000000 */
[----:B------:R0:W-:Y:S01]  /*313b0*/  STL [R1+0x18e4], R8 ;  /* 0x0018e40801007387 */ /* 0x0001e20000100800 */
[----:B------:R-:W-:-:S02]  /*313c0*/  FSEL R6, R0, -INF , !P5 ;  /* 0xff80000000067808 */ /* 0x000fc40006800000 */
[----:B------:R-:W-:Y:S02]  /*313d0*/  FSEL R10, R10, -INF , !P4 ;  /* 0xff8000000a0a7808 */ /* 0x000fe40006000000 */
[----:B------:R-:W-:Y:S02]  /*313e0*/  FMNMX R11, R18, R9, !PT ;  /* 0x00000009120b7209 */ /* 0x000fe40007800000 */
[----:B------:R-:W-:Y:S01]  /*313f0*/  FSEL R5, R5, -INF , !P1 ;  /* 0xff80000005057808 */ /* 0x000fe20004800000 */
[----:B0-----:R-:W3:Y:S01]  /*31400*/  LDL R8, [R1+0x1c] ;  /* 0x00001c0001087983 */ /* 0x001ee20000100800 */
[----:B------:R-:W3:Y:S02]  /*31410*/  LDL.LU R18, [R1+0x18f8] ;  /* 0x0018f80001127983 */ /* 0x000ee40000300800 */
[----:B------:R0:W-:Y:S01]  /*31420*/  STL [R1+0x18e8], R9 ;  /* 0x0018e80901007387 */ /* 0x0001e20000100800 */
[----:B------:R-:W-:Y:S01]  /*31430*/  FMNMX R12, R12, R10, !PT ;  /* 0x0000000a0c0c7209 */ /* 0x000fe20007800000 */
[----:B0-----:R-:W3:Y:S01]  /*31440*/  LDL R9, [R1+0x20] ;  /* 0x0000200001097983 */ /* 0x001ee20000100800 */
[----:B------:R0:W-:Y:S01]  /*31450*/  STL [R1+0x18ec], R10 ;  /* 0x0018ec0a01007387 */ /* 0x0001e20000100800 */
[----:B------:R-:W-:-:S02]  /*31460*/  FMNMX R14, R14, R5, !PT ;  /* 0x000000050e0e7209 */ /* 0x000fc40007800000 */
[----:B0-----:R-:W3:Y:S01]  /*31470*/  LDL R10, [R1+0x24] ;  /* 0x00002400010a7983 */ /* 0x001ee20000100800 */
[----:B------:R-:W-:Y:S02]  /*31480*/  STL [R1+0x18f0], R6 ;  /* 0x0018f00601007387 */ /* 0x000fe40000100800 */
[----:B------:R-:W-:Y:S01]  /*31490*/  STL [R1+0x18f4], R5 ;  /* 0x0018f40501007387 */ /* 0x000fe20000100800 */
[----:B--2---:R-:W-:Y:S02]  /*314a0*/  FMNMX R17, R26, R17, !PT ;  /* 0x000000111a117209 */ /* 0x004fe40007800000 */
[----:B------:R-:W0:Y:S04]  /*314b0*/  SHFL.BFLY PT, R26, R11, 0x2, 0x1f ;  /* 0x0c401f000b1a7f89 */ /* 0x000e2800000e0000 */
[----:B------:R-:W1:Y:S01]  /*314c0*/  SHFL.BFLY PT, R5, R17, 0x2, 0x1f ;  /* 0x0c401f0011057f89 */ /* 0x000e6200000e0000 */
[----:B----4-:R-:W-:-:S02]  /*314d0*/  FMNMX R3, R3, R7, !PT ;  /* 0x0000000703037209 */ /* 0x010fc40007800000 */
[----:B------:R-:W2:Y:S01]  /*314e0*/  LDL.LU R7, [R1+0x14] ;  /* 0x0000140001077983 */ /* 0x000ea20000300800 */
[----:B0-----:R-:W-:Y:S01]  /*314f0*/  FMNMX R11, R11, R26, !PT ;  /* 0x0000001a0b0b7209 */ /* 0x001fe20007800000 */
[----:B-1----:R-:W-:Y:S01]  /*31500*/  STL [R1], R5 ;  /* 0x0000000501007387 */ /* 0x002fe20000100800 */
[----:B------:R-:W4:Y:S01]  /*31510*/  LDL.LU R26, [R1] ;  /* 0x00000000011a7983 */ /* 0x000f220000300800 */
[----:B------:R-:W-:Y:S02]  /*31520*/  FMNMX R15, R28, R25, !PT ;  /* 0x000000191c0f7209 */ /* 0x000fe40007800000 */
[----:B---3--:R-:W-:Y:S01]  /*31530*/  FMNMX R16, R24, R16, !PT ;  /* 0x0000001018107209 */ /* 0x008fe20007800000 */
[----:B------:R-:W0:Y:S01]  /*31540*/  SHFL.BFLY PT, R28, R27, 0x2, 0x1f ;  /* 0x0c401f001b1c7f89 */ /* 0x000e2200000e0000 */
[----:B------:R-:W-:-:S03]  /*31550*/  FMNMX R13, R21, R6, !PT ;  /* 0x00000006150d7209 */ /* 0x000fc60007800000 */
[----:B------:R-:W1:Y:S01]  /*31560*/  SHFL.BFLY PT, R21, R16, 0x2, 0x1f ;  /* 0x0c401f0010157f89 */ /* 0x000e6200000e0000 */
[----:B------:R-:W-:Y:S02]  /*31570*/  FMNMX R20, R20, R9, !PT ;  /* 0x0000000914147209 */ /* 0x000fe40007800000 */
[----:B------:R-:W-:Y:S02]  /*31580*/  FMNMX R19, R19, R10, !PT ;  /* 0x0000000a13137209 */ /* 0x000fe40007800000 */
[----:B------:R-:W-:Y:S01]  /*31590*/  FMNMX R18, R18, R22, !PT ;  /* 0x0000001612127209 */ /* 0x000fe20007800000 */
[----:B------:R-:W3:Y:S04]  /*315a0*/  SHFL.BFLY PT, R0, R29, 0x2, 0x1f ;  /* 0x0c401f001d007f89 */ /* 0x000ee800000e0000 */
[----:B------:R-:W3:Y:S04]  /*315b0*/  SHFL.BFLY PT, R25, R12, 0x2, 0x1f ;  /* 0x0c401f000c197f89 */ /* 0x000ee800000e0000 */
[----:B------:R-:W3:Y:S01]  /*315c0*/  SHFL.BFLY PT, R24, R13, 0x2, 0x1f ;  /* 0x0c401f000d187f89 */ /* 0x000ee200000e0000 */
[----:B------:R-:W-:-:S03]  /*315d0*/  FMNMX R4, R4, R8, !PT ;  /* 0x0000000804047209 */ /* 0x000fc60007800000 */
[----:B------:R-:W3:Y:S04]  /*315e0*/  SHFL.BFLY PT, R23, R14, 0x2, 0x1f ;  /* 0x0c401f000e177f89 */ /* 0x000ee800000e0000 */
[----:B------:R-:W3:Y:S04]  /*315f0*/  SHFL.BFLY PT, R5, R20, 0x2, 0x1f ;  /* 0x0c401f0014057f89 */ /* 0x000ee800000e0000 */
[----:B------:R-:W3:Y:S04]  /*31600*/  SHFL.BFLY PT, R6, R19, 0x2, 0x1f ;  /* 0x0c401f0013067f89 */ /* 0x000ee800000e0000 */
[----:B------:R-:W3:Y:S04]  /*31610*/  SHFL.BFLY PT, R10, R18, 0x2, 0x1f ;  /* 0x0c401f00120a7f89 */ /* 0x000ee800000e0000 */
[----:B------:R-:W3:Y:S01]  /*31620*/  SHFL.BFLY PT, R9, R4, 0x2, 0x1f ;  /* 0x0c401f0004097f89 */ /* 0x000ee200000e0000 */
[----:B------:R-:W3:Y:S01]  /*31630*/  SHFL.BFLY PT, R8, R3, 0x2, 0x1f ;  /* 0x0c401f0003087f89 */ /* 0x000ee200000e0000 */
[----:B0-----:R-:W-:-:S02]  /*31640*/  FMNMX R27, R27, R28, !PT ;  /* 0x0000001c1b1b7209 */ /* 0x001fc40007800000 */
[----:B-1----:R-:W-:-:S03]  /*31650*/  FMNMX R16, R16, R21, !PT ;  /* 0x0000001510107209 */ /* 0x002fc60007800000 */
[----:B------:R-:W0:Y:S01]  /*31660*/  SHFL.BFLY PT, R21, R27, 0x1, 0x1f ;  /* 0x0c201f001b157f89 */ /* 0x000e2200000e0000 */
[----:B---3--:R-:W-:Y:S02]  /*31670*/  FMNMX R0, R29, R0, !PT ;  /* 0x000000001d007209 */ /* 0x008fe40007800000 */
[----:B------:R-:W-:Y:S02]  /*31680*/  FMNMX R12, R12, R25, !PT ;  /* 0x000000190c0c7209 */ /* 0x000fe40007800000 */
[----:B------:R-:W-:Y:S01]  /*31690*/  FMNMX R13, R13, R24, !PT ;  /* 0x000000180d0d7209 */ /* 0x000fe20007800000 */
[----:B------:R-:W1:Y:S01]  /*316a0*/  SHFL.BFLY PT, R29, R2, 0x1, 0x1f ;  /* 0x0c201f00021d7f89 */ /* 0x000e6200000e0000 */
[----:B------:R-:W-:Y:S02]  /*316b0*/  FMNMX R14, R14, R23, !PT ;  /* 0x000000170e0e7209 */ /* 0x000fe40007800000 */
[----:B------:R-:W-:Y:S02]  /*316c0*/  FMNMX R20, R20, R5, !PT ;  /* 0x0000000514147209 */ /* 0x000fe40007800000 */
[----:B------:R-:W-:Y:S01]  /*316d0*/  FMNMX R19, R19, R6, !PT ;  /* 0x0000000613137209 */ /* 0x000fe20007800000 */
[----:B------:R-:W3:Y:S01]  /*316e0*/  SHFL.BFLY PT, R5, R11, 0x1, 0x1f ;  /* 0x0c201f000b057f89 */ /* 0x000ee200000e0000 */
[----:B------:R-:W-:-:S03]  /*316f0*/  FMNMX R18, R18, R10, !PT ;  /* 0x0000000a12127209 */ /* 0x000fc60007800000 */
[----:B------:R-:W3:Y:S01]  /*31700*/  SHFL.BFLY PT, R6, R12, 0x1, 0x1f ;  /* 0x0c201f000c067f89 */ /* 0x000ee200000e0000 */
[----:B------:R-:W3:Y:S01]  /*31710*/  SHFL.BFLY PT, R10, R13, 0x1, 0x1f ;  /* 0x0c201f000d0a7f89 */ /* 0x000ee200000e0000 */
[----:B------:R-:W-:Y:S02]  /*31720*/  FMNMX R4, R4, R9, !PT ;  /* 0x0000000904047209 */ /* 0x000fe40007800000 */
[----:B------:R-:W-:Y:S01]  /*31730*/  FMNMX R3, R3, R8, !PT ;  /* 0x0000000803037209 */ /* 0x000fe20007800000 */
[----:B0-----:R-:W-:Y:S02]  /*31740*/  STL [R1+0x10], R21 ;  /* 0x0000101501007387 */ /* 0x001fe40000100800 */
[----:B------:R-:W0:Y:S01]  /*31750*/  SHFL.BFLY PT, R21, R14, 0x1, 0x1f ;  /* 0x0c201f000e157f89 */ /* 0x000e2200000e0000 */
[----:B-1----:R-:W-:Y:S02]  /*31760*/  FMNMX R2, R2, R29, !PT ;  /* 0x0000001d02027209 */ /* 0x002fe40007800000 */
[----:B------:R-:W4:Y:S01]  /*31770*/  LDL.LU R29, [R1+0x10] ;  /* 0x00001000011d7983 */ /* 0x000f220000300800 */
[----:B---3--:R-:W-:-:S03]  /*31780*/  FMNMX R11, R11, R5, !PT ;  /* 0x000000050b0b7209 */ /* 0x008fc60007800000 */
[----:B------:R1:W5:Y:S01]  /*31790*/  LDL.LU R5, [R1+0x18f4] ;  /* 0x0018f40001057983 */ /* 0x0003620000300800 */
[----:B------:R-:W-:Y:S02]  /*317a0*/  FMNMX R12, R12, R6, !PT ;  /* 0x000000060c0c7209 */ /* 0x000fe40007800000 */
[----:B------:R1:W5:Y:S01]  /*317b0*/  LDL.LU R6, [R1+0x18f0] ;  /* 0x0018f00001067983 */ /* 0x0003620000300800 */
[----:B------:R-:W-:Y:S02]  /*317c0*/  FMNMX R13, R13, R10, !PT ;  /* 0x0000000a0d0d7209 */ /* 0x000fe40007800000 */
[----:B------:R1:W5:Y:S01]  /*317d0*/  LDL.LU R10, [R1+0x18ec] ;  /* 0x0018ec00010a7983 */ /* 0x0003620000300800 */
[----:B0-----:R-:W-:-:S03]  /*317e0*/  FMNMX R14, R14, R21, !PT ;  /* 0x000000150e0e7209 */ /* 0x001fc60007800000 */
[----:B--2---:R-:W0:Y:S01]  /*317f0*/  SHFL.BFLY PT, R8, R7, 0x1, 0x1f ;  /* 0x0c201f0007087f89 */ /* 0x004e2200000e0000 */
[----:B----4-:R-:W-:-:S05]  /*31800*/  FMNMX R17, R17, R26, !PT ;  /* 0x0000001a11117209 */ /* 0x010fca0007800000 */
[----:B------:R-:W2:Y:S01]  /*31810*/  SHFL.BFLY PT, R9, R17, 0x1, 0x1f ;  /* 0x0c201f0011097f89 */ /* 0x000ea200000e0000 */
[----:B0-----:R-:W-:Y:S02]  /*31820*/  FMNMX R21, R7, R8, !PT ;  /* 0x0000000807157209 */ /* 0x001fe40007800000 */
[----:B--2---:R-:W-:Y:S02]  /*31830*/  FMNMX R17, R17, R9, !PT ;  /* 0x0000000911117209 */ /* 0x004fe40007800000 */
[----:B------:R1:W5:Y:S01]  /*31840*/  LDL.LU R9, [R1+0x18e8] ;  /* 0x0018e80001097983 */ /* 0x0003620000300800 */
[----:B------:R1:W5:Y:S02]  /*31850*/  LDL.LU R8, [R1+0x18e4] ;  /* 0x0018e40001087983 */ /* 0x0003640000300800 */
[----:B------:R1:W5:Y:S01]  /*31860*/  LDL.LU R7, [R1+0x18e0] ;  /* 0x0018e00001077983 */ /* 0x0003620000300800 */
[----:B------:R-:W0:Y:S04]  /*31870*/  SHFL.BFLY PT, R22, R15, 0x2, 0x1f ;  /* 0x0c401f000f167f89 */ /* 0x000e2800000e0000 */
[----:B------:R-:W2:Y:S04]  /*31880*/  SHFL.BFLY PT, R28, R0, 0x1, 0x1f ;  /* 0x0c201f00001c7f89 */ /* 0x000ea800000e0000 */
[----:B------:R-:W3:Y:S04]  /*31890*/  SHFL.BFLY PT, R23, R16, 0x1, 0x1f ;  /* 0x0c201f0010177f89 */ /* 0x000ee800000e0000 */
[----:B------:R-:W4:Y:S04]  /*318a0*/  SHFL.BFLY PT, R24, R18, 0x1, 0x1f ;  /* 0x0c201f0012187f89 */ /* 0x000f2800000e0000 */
[----:B------:R-:W1:Y:S04]  /*318b0*/  SHFL.BFLY PT, R25, R19, 0x1, 0x1f ;  /* 0x0c201f0013197f89 */ /* 0x000e6800000e0000 */
[----:B------:R-:W1:Y:S01]  /*318c0*/  SHFL.BFLY PT, R26, R20, 0x1, 0x1f ;  /* 0x0c201f00141a7f89 */ /* 0x000e6200000e0000 */
[----:B0-----:R-:W-:-:S05]  /*318d0*/  FMNMX R15, R15, R22, !PT ;  /* 0x000000160f0f7209 */ /* 0x001fca0007800000 */
[----:B------:R-:W0:Y:S01]  /*318e0*/  SHFL.BFLY PT, R22, R15, 0x1, 0x1f ;  /* 0x0c201f000f167f89 */ /* 0x000e2200000e0000 */
[----:B--2---:R-:W-:Y:S02]  /*318f0*/  FMNMX R0, R0, R28, !PT ;  /* 0x0000001c00007209 */ /* 0x004fe40007800000 */
[----:B------:R-:W-:Y:S01]  /*31900*/  FMNMX R29, R27, R29, !PT ;  /* 0x0000001d1b1d7209 */ /* 0x000fe20007800000 */
[----:B------:R2:W2:Y:S01]  /*31910*/  SHFL.BFLY PT, R28, R4, 0x1, 0x1f ;  /* 0x0c201f00041c7f89 */ /* 0x0004a200000e0000 */
[----:B------:R0:W2:Y:S01]  /*31920*/  SHFL.BFLY PT, R27, R3, 0x1, 0x1f ;  /* 0x0c201f00031b7f89 */ /* 0x0000a200000e0000 */
[----:B------:R-:W-:Y:S01]  /*31930*/  BSSY B0, `(.L_x_1) ;  /* 0x0000011000007945 */ /* 0x000fe20003800000 */
[----:B---3--:R-:W-:Y:S02]  /*31940*/  FMNMX R16, R16, R23, !PT ;  /* 0x0000001710107209 */ /* 0x008fe40007800000 */
[----:B----4-:R-:W-:Y:S02]  /*31950*/  FMNMX R18, R18, R24, !PT ;  /* 0x0000001812127209 */ /* 0x010fe40007800000 */
[----:B-1----:R-:W-:-:S02]  /*31960*/  FMNMX R19, R19, R25, !PT ;  /* 0x0000001913137209 */ /* 0x002fc40007800000 */
[----:B------:R-:W-:Y:S02]  /*31970*/  FMNMX R20, R20, R26, !PT ;  /* 0x0000001a14147209 */ /* 0x000fe40007800000 */
[----:B0-----:R-:W-:Y:S01]  /*31980*/  FMNMX R15, R15, R22, !PT ;  /* 0x000000160f0f7209 */ /* 0x001fe20007800000 */
[----:B------:R-:W-:Y:S05]  /*31990*/  @P6 BRA `(.L_x_2) ;  /* 0x000000a000006947 */ /* 0x000fea0003800000 */
[----:B------:R-:W0:Y:S02]  /*319a0*/  S2R R23, SR_TID.X ;  /* 0x0000000000177919 */ /* 0x000e240000002100 */
[C---:B0-----:R-:W-:Y:S02]  /*319b0*/  LOP3.LUT R22, R23.reuse, 0x1c, RZ, 0xc0, !PT ;  /* 0x0000001c17167812 */ /* 0x041fe400078ec0ff */
[----:B------:R-:W-:Y:S02]  /*319c0*/  LOP3.LUT R23, R23, 0x7f, RZ, 0xc0, !PT ;  /* 0x0000007f17177812 */ /* 0x000fe400078ec0ff */
[----:B------:R-:W-:Y:S02]  /*319d0*/  SHF.L.U32 R22, R22, 0x2, RZ ;  /* 0x0000000216167819 */ /* 0x000fe400000006ff */
[----:B------:R-:W-:-:S04]  /*319e0*/  SHF.R.U32.HI R23, RZ, 0x3, R23 ;  /* 0x00000003ff177819 */ /* 0x000fc80000011617 */
[----:B------:R-:W-:-:S05]  /*319f0*/  LOP3.LUT R23, R23, 0xc, RZ, 0xc0, !PT ;  /* 0x0000000c17177812 */ /* 0x000fca00078ec0ff */
[----:B------:R-:W-:Y:S02]  /*31a00*/  IMAD.IADD R23, R22, 0x1, R23 ;  /* 0x0000000116177824 */ /* 0x000fe400078e0217 */
[----:B------:R-:W3:Y:S04]  /*31a10*/  LDL R22, [R1+0x100c] ;  /* 0x00100c0001167983 */ /* 0x000ee80000100800 */
[----:B------:R0:W-:Y:S04]  /*31a20*/  STS [R23+0x20000], R2 ;  /* 0x0200000217007388 */ /* 0x0001e80000000800 */
[----:B---3--:R0:W-:Y:S02]  /*31a30*/  STS [R22+0x20000], R21 ;  /* 0x0200001516007388 */ /* 0x0081e40000000800 */
.L_x_2:
[----:B------:R-:W-:Y:S05]  /*31a40*/  BSYNC B0 ;  /* 0x0000000000007941 */ /* 0x000fea0003800000 */
.L_x_1:
[----:B------:R-:W-:Y:S01]  /*31a50*/  BSSY B0, `(.L_x_3) ;  /* 0x0000091000007945 */ /* 0x000fe20003800000 */
[----:B------:R-:W-:Y:S01]  /*31a60*/  BSSY B1, `(.L_x_4) ;  /* 0x0000086000017945 */ /* 0x000fe20003800000 */
[----:B0-2---:R-:W-:-:S02]  /*31a70*/  FMNMX R2, R4, R28, !PT ;  /* 0x0000001c04027209 */ /* 0x005fc40007800000 */
[----:B------:R-:W-:Y:S01]  /*31a80*/  FMNMX R3, R3, R27, !PT ;  /* 0x0000001b03037209 */ /* 0x000fe20007800000 */
[----:B------:R-:W-:Y:S05]  /*31a90*/  @P6 BRA `(.L_x_5) ;  /* 0x0000013000006947 */ /* 0x000fea0003800000 */
[----:B------:R-:W0:Y:S02]  /*31aa0*/  S2R R21, SR_TID.X ;  /* 0x0000000000157919 */ /* 0x000e240000002100 */
[C---:B0-----:R-:W-:Y:S02]  /*31ab0*/  LOP3.LUT R22, R21.reuse, 0x1c, RZ, 0xc0, !PT ;  /* 0x0000001c15167812 */ /* 0x041fe400078ec0ff */
[----:B------:R-:W-:Y:S02]  /*31ac0*/  LOP3.LUT R21, R21, 0x7f, RZ, 0xc0, !PT ;  /* 0x0000007f15157812 */ /* 0x000fe400078ec0ff */
[----:B------:R-:W-:Y:S02]  /*31ad0*/  LEA.HI R22, R22, 0x10, RZ, 0x1e ;  /* 0x0000001016167811 */ /* 0x000fe400078ff0ff */
[----:B------:R-:W-:Y:S02]  /*31ae0*/  SHF.R.U32.HI R21, RZ, 0x3, R21 ;  /* 0x00000003ff157819 */ /* 0x000fe40000011615 */
[----:B------:R-:W-:-:S02]  /*31af0*/  SHF.L.U32 R22, R22, 0x4, RZ ;  /* 0x0000000416167819 */ /* 0x000fc400000006ff */
[----:B------:R-:W-:-:S04]  /*31b00*/  LOP3.LUT R21, R21, 0xc, RZ, 0xc0, !PT ;  /* 0x0000000c15157812 */ /* 0x000fc800078ec0ff */
[----:B------:R-:W-:-:S05]  /*31b10*/  IADD3 R21, R21, R22, RZ ;  /* 0x0000001615157210 */ /* 0x000fca0007ffe0ff */
[----:B------:R0:W-:Y:S01]  /*31b20*/  STS [R21+0x20000], R0 ;  /* 0x0200000015007388 */ /* 0x0001e20000000800 */
[----:B------:R-:W-:Y:S05]  /*31b30*/  @P6 BRA `(.L_x_6) ;  /* 0x0000013000006947 */ /* 0x000fea0003800000 */
[----:B0-----:R-:W0:Y:S02]  /*31b40*/  S2R R21, SR_TID.X ;  /* 0x0000000000157919 */ /* 0x001e240000002100 */
[C---:B0-----:R-:W-:Y:S02]  /*31b50*/  LOP3.LUT R22, R21.reuse, 0x1c, RZ, 0xc0, !PT ;  /* 0x0000001c15167812 */ /* 0x041fe400078ec0ff */
[----:B------:R-:W-:Y:S02]  /*31b60*/  LOP3.LUT R21, R21, 0x7f, RZ, 0xc0, !PT ;  /* 0x0000007f15157812 */ /* 0x000fe400078ec0ff */
[----:B------:R-:W-:Y:S02]  /*31b70*/  LEA.HI R22, R22, 0x18, RZ, 0x1e ;  /* 0x0000001816167811 */ /* 0x000fe400078ff0ff */
[----:B------:R-:W-:Y:S02]  /*31b80*/  SHF.R.U32.HI R21, RZ, 0x3, R21 ;  /* 0x00000003ff157819 */ /* 0x000fe40000011615 */
[----:B------:R-:W-:-:S02]  /*31b90*/  SHF.L.U32 R22, R22, 0x4, RZ ;  /* 0x0000000416167819 */ /* 0x000fc400000006ff */
[----:B------:R-:W-:-:S05]  /*31ba0*/  LOP3.LUT R21, R21, 0xc, RZ, 0xc0, !PT ;  /* 0x0000000c15157812 */ /* 0x000fca00078ec0ff */
[----:B------:R-:W-:-:S05]  /*31bb0*/  IMAD.IADD R21, R21, 0x1, R22 ;  /* 0x0000000115157824 */ /* 0x000fca00078e0216 */
[----:B------:R0:W-:Y:S02]  /*31bc0*/  STS [R21+0x20000], R29 ;  /* 0x0200001d15007388 */ /* 0x0001e40000000800 */
.L_x_5:
[----:B------:R-:W-:Y:S05]  /*31bd0*/  @P6 BRA `(.L_x_7) ;  /* 0x0000013000006947 */ /* 0x000fea0003800000 */
[----:B------:R-:W1:Y:S02]  /*31be0*/  S2R R0, SR_TID.X ;  /* 0x0000000000007919 */ /* 0x000e640000002100 */
[C---:B-1----:R-:W-:Y:S02]  /*31bf0*/  LOP3.LUT R4, R0.reuse, 0x1c, RZ, 0xc0, !PT ;  /* 0x0000001c00047812 */ /* 0x042fe400078ec0ff */
[----:B------:R-:W-:Y:S02]  /*31c00*/  LOP3.LUT R0, R0, 0x7f, RZ, 0xc0, !PT ;  /* 0x0000007f00007812 */ /* 0x000fe400078ec0ff */
[----:B------:R-:W-:Y:S02]  /*31c10*/  LEA.HI R4, R4, 0x20, RZ, 0x1e ;  /* 0x0000002004047811 */ /* 0x000fe400078ff0ff */
[----:B------:R-:W-:Y:S02]  /*31c20*/  SHF.R.U32.HI R0, RZ, 0x3, R0 ;  /* 0x00000003ff007819 */ /* 0x000fe40000011600 */
[----:B------:R-:W-:-:S02]  /*31c30*/  SHF.L.U32 R4, R4, 0x4, RZ ;  /* 0x0000000404047819 */ /* 0x000fc400000006ff */
[----:B------:R-:W-:-:S04]  /*31c40*/  LOP3.LUT R0, R0, 0xc, RZ, 0xc0, !PT ;  /* 0x0000000c00007812 */ /* 0x000fc800078ec0ff */
[----:B------:R-:W-:-:S05]  /*31c50*/  IADD3 R0, R0, R4, RZ ;  /* 0x0000000400007210 */ /* 0x000fca0007ffe0ff */
[----:B------:R1:W-:Y:S02]  /*31c60*/  STS [R0+0x20000], R11 ;  /* 0x0200000b00007388 */ /* 0x0003e40000000800 */
.L_x_6:
[----:B------:R-:W-:Y:S05]  /*31c70*/  @P6 BRA `(.L_x_8) ;  /* 0x0000013000006947 */ /* 0x000fea0003800000 */
[----:B01----:R-:W0:Y:S02]  /*31c80*/  S2R R0, SR_TID.X ;  /* 0x0000000000007919 */ /* 0x003e240000002100 */
        /* <DEDUP_REMOVED lines=8> */
.L_x_7:
[----:B------:R-:W-:Y:S05]  /*31d10*/  @P6 BRA `(.L_x_9) ;  /* 0x0000013000006947 */ /* 0x000fea0003800000 */
[----:B0-----:R-:W0:Y:S02]  /*31d20*/  S2R R0, SR_TID.X ;  /* 0x0000000000007919 */ /* 0x001e240000002100 */
[C---:B0-----:R-:W-:Y:S02]  /*31d30*/  LOP3.LUT R4, R0.reuse, 0x1c, RZ, 0xc0, !PT ;  /* 0x0000001c00047812 */ /* 0x041fe400078ec0ff */
[----:B------:R-:W-:Y:S02]  /*31d40*/  LOP3.LUT R0, R0, 0x7f, RZ, 0xc0, !PT ;  /* 0x0000007f00007812 */ /* 0x000fe400078ec0ff */
[----:B------:R-:W-:Y:S02]  /*31d50*/  LEA.HI R4, R4, 0x30, RZ, 0x1e ;  /* 0x0000003004047811 */ /* 0x000fe400078ff0ff */
[----:B------:R-:W-:Y:S02]  /*31d60*/  SHF.R.U32.HI R0, RZ, 0x3, R0 ;  /* 0x00000003ff007819 */ /* 0x000fe40000011600 */
[----:B------:R-:W-:-:S02]  /*31d70*/  SHF.L.U32 R4, R4, 0x4, RZ ;  /* 0x0000000404047819 */ /* 0x000fc400000006ff */
[----:B------:R-:W-:-:S04]  /*31d80*/  LOP3.LUT R0, R0, 0xc, RZ, 0xc0, !PT ;  /* 0x0000000c00007812 */ /* 0x000fc800078ec0ff */
[----:B------:R-:W-:-:S05]  /*31d90*/  IADD3 R0, R0, R4, RZ ;  /* 0x0000000400007210 */ /* 0x000fca0007ffe0ff */
[----:B------:R0:W-:Y:S02]  /*31da0*/  STS [R0+0x20000], R13 ;  /* 0x0200000d00007388 */ /* 0x0001e40000000800 */
.L_x_8:
        /* <DEDUP_REMOVED lines=10> */
.L_x_9:
        /* <DEDUP_REMOVED lines=10> */
.L_x_10:
        /* <DEDUP_REMOVED lines=10> */
.L_x_11:
        /* <DEDUP_REMOVED lines=10> */
.L_x_12:
        /* <DEDUP_REMOVED lines=10> */
.L_x_13:
        /* <DEDUP_REMOVED lines=10> */
.L_x_14:
        /* <DEDUP_REMOVED lines=10> */
.L_x_15:
[----:B------:R-:W-:Y:S01]  /*32210*/  @P6 BREAK B1 ;  /* 0x0000000000016942 */ /* 0x000fe20003800000 */
        /* <DEDUP_REMOVED lines=10> */
.L_x_16:
[----:B------:R-:W-:Y:S05]  /*322c0*/  BSYNC B1 ;  /* 0x0000000000017941 */ /* 0x000fea0003800000 */
.L_x_4:
        /* <DEDUP_REMOVED lines=8> */
[----:B------:R0:W-:Y:S02]  /*32350*/  @!P6 STS [R0+0x20000], R3 ;  /* 0x020000030000e388 */ /* 0x0001e40000000800 */
.L_x_17:
[----:B------:R-:W-:Y:S05]  /*32360*/  BSYNC B0 ;  /* 0x0000000000007941 */ /* 0x000fea0003800000 */
.L_x_3:
[----:B------:R-:W-:Y:S01]  /*32370*/  WARPSYNC 0xffffffff ;  /* 0xffffffff00007948 */ /* 0x000fe20003800000 */
[----:B0-----:R-:W0:Y:S04]  /*32380*/  S2R R0, SR_TID.X ;  /* 0x0000000000007919 */ /* 0x001e280000002100 */
[----:B------:R-:W-:Y:S06]  /*32390*/  BAR.SYNC.DEFER_BLOCKING 0x0 ;  /* 0x0000000000007b1d */ /* 0x000fec0000010000 */
[----:B------:R-:W2:Y:S04]  /*323a0*/  LDL R24, [R1+0x190] ;  /* 0x0001900001187983 */ /* 0x000ea80000100800 */
[----:B------:R-:W3:Y:S04]  /*323b0*/  LDL.LU R15, [R1+0x54] ;  /* 0x00005400010f7983 */ /* 0x000ee80000300800 */
[----:B------:R-:W3:Y:S04]  /*323c0*/  LDL R23, [R1+0x194] ;  /* 0x0001940001177983 */ /* 0x000ee80000100800 */
[----:B------:R-:W3:Y:S01]  /*323d0*/  LDL.LU R17, [R1+0x50] ;  /* 0x0000500001117983 */ /* 0x000ee20000300800 */
[----:B0-----:R-:W-:-:S03]  /*323e0*/  LOP3.LUT R22, R0, 0x7f, RZ, 0xc0, !PT ;  /* 0x0000007f00167812 */ /* 0x001fc600078ec0ff */
[----:B------:R-:W0:Y:S04]  /*323f0*/  S2R R20, SR_TID.X ;  /* 0x0000000000147919 */ /* 0x000e280000002100 */
[----:B------:R-:W1:Y:S04]  /*32400*/  LDS R13, [R22.X4+0x20000] ;  /* 0x02000000160d7984 */ /* 0x000e680000004800 */
[----:B------:R-:W1:Y:S04]  /*32410*/  LDS R11, [R22.X4+0x20200] ;  /* 0x02020000160b7984 */ /* 0x000e680000004800 */
[----:B------:R-:W1:Y:S04]  /*32420*/  LDS R4, [R22.X4+0x20400] ;  /* 0x0204000016047984 */ /* 0x000e680000004800 */
[----:B------:R-:W1:Y:S04]  /*32430*/  LDS R3, [R22.X4+0x20600] ;  /* 0x0206000016037984 */ /* 0x000e680000004800 */
[----:B------:R-:W3:Y:S01]  /*32440*/  LDL.LU R18, [R1+0x44] ;  /* 0x0000440001127983 */ /* 0x000ee20000300800 */
[----:B0-----:R-:W-:-:S03]  /*32450*/  LOP3.LUT R21, R20, 0x1c, RZ, 0xc0, !PT ;  /* 0x0000001c14157812 */ /* 0x001fc600078ec0ff */
[----:B------:R-:W3:Y:S04]  /*32460*/  LDL.LU R19, [R1+0x40] ;  /* 0x0000400001137983 */ /* 0x000ee80000300800 */
[----:B------:R-:W-:Y:S04]  /*32470*/  STL [R1+0x18e4], R20 ;  /* 0x0018e41401007387 */ /* 0x000fe80000100800 */
[----:B------:R-:W0:Y:S04]  /*32480*/  S2R R16, SR_TID.X ;  /* 0x0000000000107919 */ /* 0x000e280000002100 */
[----:B-1----:R-:W1:Y:S04]  /*32490*/  SHFL.BFLY PT, R14, R13, 0x2, 0x1f ;  /* 0x0c401f000d0e7f89 */ /* 0x002e6800000e0000 */
[----:B------:R-:W1:Y:S04]  /*324a0*/  SHFL.BFLY PT, R12, R11, 0x2, 0x1f ;  /* 0x0c401f000b0c7f89 */ /* 0x000e6800000e0000 */
[----:B------:R-:W1:Y:S04]  /*324b0*/  SHFL.BFLY PT, R0, R4, 0x2, 0x1f ;  /* 0x0c401f0004007f89 */ /* 0x000e6800000e0000 */
[----:B------:R-:W1:Y:S01]  /*324c0*/  SHFL.BFLY PT, R2, R3, 0x2, 0x1f ;  /* 0x0c401f0003027f89 */ /* 0x000e6200000e0000 */
[----:B0-----:R-:W-:-:S02]  /*324d0*/  LOP3.LUT R25, R16, 0x1c, RZ, 0xc0, !PT ;  /* 0x0000001c10197812 */ /* 0x001fc400078ec0ff */
[----:B------:R-:W-:Y:S02]  /*324e0*/  LOP3.LUT R16, R16, 0x1c, RZ, 0xc0, !PT ;  /* 0x0000001c10107812 */ /* 0x000fe400078ec0ff */
[----:B-1----:R-:W-:Y:S02]  /*324f0*/  FMNMX R14, R13, R14, !PT ;  /* 0x0000000e0d0e7209 */ /* 0x002fe40007800000 */
[----:B------:R-:W-:Y:S02]  /*32500*/  FMNMX R11, R11, R12, !PT ;  /* 0x0000000c0b0b7209 */ /* 0x000fe40007800000 */
[----:B------:R-:W-:-:S03]  /*32510*/  FMNMX R0, R4, R0, !PT ;  /* 0x0000000004007209 */ /* 0x000fc60007800000 */
[----:B------:R-:W0:Y:S01]  /*32520*/  SHFL.BFLY PT, R4, R11, 0x1, 0x1f ;  /* 0x0c201f000b047f89 */ /* 0x000e2200000e0000 */
[----:B------:R-:W-:-:S03]  /*32530*/  FMNMX R2, R3, R2, !PT ;  /* 0x0000000203027209 */ /* 0x000fc60007800000 */
[----:B------:R-:W1:Y:S04]  /*32540*/  SHFL.BFLY PT, R3, R14, 0x1, 0x1f ;  /* 0x0c201f000e037f89 */ /* 0x000e6800000e0000 */
[----:B------:R-:W1:Y:S04]  /*32550*/  SHFL.BFLY PT, R12, R0, 0x1, 0x1f ;  /* 0x0c201f00000c7f89 */ /* 0x000e6800000e0000 */
[----:B------:R-:W1:Y:S01]  /*32560*/  SHFL.BFLY PT, R13, R2, 0x1, 0x1f ;  /* 0x0c201f00020d7f89 */ /* 0x000e6200000e0000 */
[----:B0-----:R-:W-:Y:S02]  /*32570*/  FMNMX R4, R11, R4, !PT ;  /* 0x000000040b047209 */ /* 0x001fe40007800000 */
[----:B-1----:R-:W-:-:S02]  /*32580*/  FMNMX R3, R14, R3, !PT ;  /* 0x000000030e037209 */ /* 0x002fc40007800000 */
[----:B------:R-:W-:-:S03]  /*32590*/  FMNMX R0, R0, R12, !PT ;  /* 0x0000000c00007209 */ /* 0x000fc60007800000 */
[----:B------:R-:W-:Y:S01]  /*325a0*/  @!P6 STS [R22.X4+0x20000], R3 ;  /* 0x020000031600e388 */ /* 0x000fe20000004800 */
[----:B------:R-:W-:-:S03]  /*325b0*/  FMNMX R2, R2, R13, !PT ;  /* 0x0000000d02027209 */ /* 0x000fc60007800000 */
[----:B------:R-:W-:Y:S04]  /*325c0*/  @!P6 STS [R22.X4+0x20200], R4 ;  /* 0x020200041600e388 */ /* 0x000fe80000004800 */
[----:B------:R-:W-:Y:S04]  /*325d0*/  @!P6 STS [R22.X4+0x20400], R0 ;  /* 0x020400001600e388 */ /* 0x000fe80000004800 */
[----:B------:R0:W-:Y:S04]  /*325e0*/  @!P6 STS [R22.X4+0x20600], R2 ;  /* 0x020600021600e388 */ /* 0x0001e80000004800 */
[----:B------:R-:W-:Y:S06]  /*325f0*/  BAR.SYNC.DEFER_BLOCKING 0x0 ;  /* 0x0000000000007b1d */ /* 0x000fec0000010000 */
[----:B0-----:R-:W4:Y:S01]  /*32600*/  LDL.LU R22, [R1+0x3c] ;  /* 0x00003c0001167983 */ /* 0x001f220000300800 */
[----:B------:R-:W-:-:S02]  /*32610*/  LEA.HI R26, R25, 0x8, RZ, 0x1e ;  /* 0x00000008191a7811 */ /* 0x000fc400078ff0ff */
[C---:B------:R-:W-:Y:S01]  /*32620*/  LEA.HI R25, R16.reuse, 0x10, RZ, 0x1e ;  /* 0x0000001010197811 */ /* 0x040fe200078ff0ff */
[----:B------:R-:W-:Y:S01]  /*32630*/  STL [R1+0x18e8], R21 ;  /* 0x0018e81501007387 */ /* 0x000fe20000100800 */
[----:B------:R-:W-:-:S03]  /*32640*/  LEA.HI R16, R16, 0x18, RZ, 0x1e ;  /* 0x0000001810107811 */ /* 0x000fc600078ff0ff */
[----:B------:R-:W4:Y:S04]  /*32650*/  LDL R12, [R1+0x198] ;  /* 0x00019800010c7983 */ /* 0x000f280000100800 */
[----:B------:R-:W2:Y:S04]  /*32660*/  LDS R3, [R21.X4+0x20000] ;  /* 0x0200000015037984 */ /* 0x000ea80000004800 */
[----:B------:R-:W0:Y:S04]  /*32670*/  LDS R0, [R26.X16+0x20000] ;  /* 0x020000001a007984 */ /* 0x000e28000000c800 */
[----:B------:R-:W4:Y:S01]  /*32680*/  LDS R2, [R25.X16+0x20000] ;  /* 0x0200000019027984 */ /* 0x000f22000000c800 */
[----:B--2---:R-:W-:-:S03]  /*32690*/  FMNMX R11, R3, R24, !PT ;  /* 0x00000018030b7209 */ /* 0x004fc60007800000 */
[----:B------:R1:W2:Y:S04]  /*326a0*/  LDS R3, [R16.X16+0x20000] ;  /* 0x0200000010037984 */ /* 0x0002a8000000c800 */
[----:B-1----:R-:W1:Y:S01]  /*326b0*/  S2R R16, SR_TID.X ;  /* 0x0000000000107919 */ /* 0x002e620000002100 */
[--C-:B---3--:R-:W-:Y:S01]  /*326c0*/  FADD R4, R15, -R11.reuse ;  /* 0x8000000b0f047221 */ /* 0x108fe20000000000 */
[----:B0-----:R-:W-:Y:S01]  /*326d0*/  FMNMX R14, R0, R23, !PT ;  /* 0x00000017000e7209 */ /* 0x001fe20007800000 */
[----:B------:R-:W-:Y:S01]  /*326e0*/  FADD R0, R17, -R11 ;  /* 0x8000000b11007221 */ /* 0x000fe20000000000 */
[----:B------:R0:W-:Y:S04]  /*326f0*/  STL [R1+0xf14], R11 ;  /* 0x000f140b01007387 */ /* 0x0001e80000100800 */
[----:B------:R-:W3:Y:S04]  /*32700*/  LDL.LU R15, [R1+0x38] ;  /* 0x00003800010f7983 */ /* 0x000ee80000300800 */
[----:B------:R-:W2:Y:S01]  /*32710*/  LDL R17, [R1+0x19c] ;  /* 0x00019c0001117983 */ /* 0x000ea20000100800 */
[----:B------:R-:W-:-:S02]  /*32720*/  FMUL R4, R4, 1.4426950216293334961 ;  /* 0x3fb8aa3b04047820 */ /* 0x000fc40000400000 */
[----:B0-----:R-:W-:Y:S01]  /*32730*/  FMUL R11, R0, 1.4426950216293334961 ;  /* 0x3fb8aa3b000b7820 */ /* 0x001fe20000400000 */
[----:B-1----:R-:W-:-:S03]  /*32740*/  LOP3.LUT R16, R16, 0x1c, RZ, 0xc0, !PT ;  /* 0x0000001c10107812 */ /* 0x002fc600078ec0ff */
[----:B------:R-:W-:Y:S01]  /*32750*/  MUFU.EX2 R20, R11 ;  /* 0x0000000b00147308 */ /* 0x000fe20000000800 */
[----:B------:R-:W-:-:S07]  /*32760*/  LEA.HI R23, R16, 0x20, RZ, 0x1e ;  /* 0x0000002010177811 */ /* 0x000fce00078ff0ff */
[----:B------:R0:W1:Y:S01]  /*32770*/  MUFU.EX2 R16, R4 ;  /* 0x0000000400107308 */ /* 0x0000620000000800 */
[----:B------:R-:W-:Y:S01]  /*32780*/  STL [R1+0xf10], R14 ;  /* 0x000f100e01007387 */ /* 0x000fe20000100800 */
[----:B------:R-:W-:-:S03]  /*32790*/  FADD R0, R18, -R14 ;  /* 0x8000000e12007221 */ /* 0x000fc60000000000 */
[----:B------:R-:W3:Y:S04]  /*327a0*/  LDL.LU R18, [R1+0x58] ;  /* 0x0000580001127983 */ /* 0x000ee80000300800 */
[----:B0-----:R0:W0:Y:S04]  /*327b0*/  LDS R4, [R23.X16+0x20000] ;  /* 0x0200000017047984 */ /* 0x001028000000c800 */
[----:B-1----:R-:W-:Y:S04]  /*327c0*/  STL [R1+0xee8], R16 ;  /* 0x000ee81001007387 */ /* 0x002fe80000100800 */
[----:B------:R-:W-:Y:S01]  /*327d0*/  STL [R1+0xee4], R20 ;  /* 0x000ee41401007387 */ /* 0x000fe20000100800 */
[----:B----4-:R-:W-:-:S03]  /*327e0*/  FMNMX R21, R2, R12, !PT ;  /* 0x0000000c02157209 */ /* 0x010fc60007800000 */
[----:B------:R-:W4:Y:S04]  /*327f0*/  LDL R12, [R1+0x1a0] ;  /* 0x0001a000010c7983 */ /* 0x000f280000100800 */
[----:B0-----:R-:W0:Y:S01]  /*32800*/  S2R R23, SR_TID.X ;  /* 0x0000000000177919 */ /* 0x001e220000002100 */
[----:B------:R-:W-:Y:S02]  /*32810*/  FMUL R11, R0, 1.4426950216293334961 ;  /* 0x3fb8aa3b000b7820 */ /* 0x000fe40000400000 */
[----:B------:R-:W-:Y:S02]  /*32820*/  FADD R0, R19, -R14 ;  /* 0x8000000e13007221 */ /* 0x000fe40000000000 */
[----:B------:R-:W1:Y:S02]  /*32830*/  S2R R19, SR_TID.X ;  /* 0x0000000000137919 */ /* 0x000e640000002100 */
[----:B------:R-:W-:Y:S01]  /*32840*/  FMUL R2, R0, 1.4426950216293334961 ;  /* 0x3fb8aa3b00027820 */ /* 0x000fe20000400000 */
[----:B------:R-:W0:Y:S08]  /*32850*/  MUFU.EX2 R14, R11 ;  /* 0x0000000b000e7308 */ /* 0x000e300000000800 */
[----:B------:R-:W1:Y:S01]  /*32860*/  MUFU.EX2 R2, R2 ;  /* 0x0000000200027308 */ /* 0x000e620000000800 */
[----:B0-----:R-:W-:-:S04]  /*32870*/  LOP3.LUT R23, R23, 0x1c, RZ, 0xc0, !PT ;  /* 0x0000001c17177812 */ /* 0x001fc800078ec0ff */
[----:B------:R-:W-:Y:S02]  /*32880*/  LEA.HI R13, R23, 0x28, RZ, 0x1e ;  /* 0x00000028170d7811 */ /* 0x000fe400078ff0ff */
[----:B-1----:R-:W-:Y:S01]  /*32890*/  LOP3.LUT R19, R19, 0x1c, RZ, 0xc0, !PT ;  /* 0x0000001c13137812 */ /* 0x002fe200078ec0ff */
[----:B------:R-:W-:Y:S01]  /*328a0*/  FADD R0, R22, -R21 ;  /* 0x8000001516007221 */ /* 0x000fe20000000000 */
[----:B------:R-:W-:Y:S04]  /*328b0*/  STL [R1+0xee0], R14 ;  /* 0x000ee00e01007387 */ /* 0x000fe80000100800 */
[----:B------:R0:W1:Y:S04]  /*328c0*/  LDS R11, [R13.X16+0x20000] ;  /* 0x020000000d0b7984 */ /* 0x000068000000c800 */
[----:B------:R-:W-:Y:S01]  /*328d0*/  STL [R1+0xf0c], R21 ;  /* 0x000f0c1501007387 */ /* 0x000fe20000100800 */
[----:B0-----:R-:W-:-:S03]  /*328e0*/  LEA.HI R13, R19, 0x30, RZ, 0x1e ;  /* 0x00000030130d7811 */ /* 0x001fc600078ff0ff */
[----:B------:R0:W-:Y:S02]  /*328f0*/  STL [R1+0xedc], R2 ;  /* 0x000edc0201007387 */ /* 0x0001e40000100800 */
[----:B0----5:R-:W-:Y:S01]  /*32900*/  FADD R2, R7, -R21 ;  /* 0x8000001507027221 */ /* 0x021fe20000000000 */
[----:B--2---:R-:W-:Y:S01]  /*32910*/  FMNMX R19, R3, R17, !PT ;  /* 0x0000001103137209 */ /* 0x004fe20007800000 */
[----:B------:R-:W-:Y:S01]  /*32920*/  FMUL R3, R0, 1.4426950216293334961 ;  /* 0x3fb8aa3b00037820 */ /* 0x000fe20000400000 */
[----:B------:R-:W2:Y:S03]  /*32930*/  LDL.LU R17, [R1+0x5c] ;  /* 0x00005c0001117983 */ /* 0x000ea60000300800 */
[----:B------:R0:W1:Y:S01]  /*32940*/  MUFU.EX2 R25, R3 ;  /* 0x0000000300197308 */ /* 0x0000620000000800 */
[----:B------:R0:W2:Y:S02]  /*32950*/  LDS R0, [R13.X16+0x20000] ;  /* 0x020000000d007984 */ /* 0x0000a4000000c800 */
[----:B0-----:R-:W-:-:S02]  /*32960*/  FMUL R3, R2, 1.4426950216293334961 ;  /* 0x3fb8aa3b02037820 */ /* 0x001fc40000400000 */
[----:B---3--:R-:W-:Y:S02]  /*32970*/  FADD R2, R15, -R19 ;  /* 0x800000130f027221 */ /* 0x008fe40000000000 */
[----:B------:R-:W0:Y:S04]  /*32980*/  S2R R15, SR_TID.X ;  /* 0x00000000000f7919 */ /* 0x000e280000002100 */
[----:B------:R-:W-:Y:S04]  /*32990*/  STL [R1+0xf08], R19 ;  /* 0x000f081301007387 */ /* 0x000fe80000100800 */
[----:B------:R-:W3:Y:S01]  /*329a0*/  LDL R13, [R1+0x1a4] ;  /* 0x0001a400010d7983 */ /* 0x000ee20000100800 */
[----:B------:R0:W0:Y:S03]  /*329b0*/  MUFU.EX2 R26, R3 ;  /* 0x00000003001a7308 */ /* 0x0000260000000800 */
[----:B-1----:R-:W-:Y:S01]  /*329c0*/  STL [R1+0xed8], R25 ;  /* 0x000ed81901007387 */ /* 0x002fe20000100800 */
[----:B0-----:R-:W-:Y:S01]  /*329d0*/  FMUL R3, R2, 1.4426950216293334961 ;  /* 0x3fb8aa3b02037820 */ /* 0x001fe20000400000 */
[----:B------:R-:W-:-:S03]  /*329e0*/  LOP3.LUT R22, R15, 0x1c, RZ, 0xc0, !PT ;  /* 0x0000001c0f167812 */ /* 0x000fc600078ec0ff */
[----:B------:R0:W1:Y:S01]  /*329f0*/  MUFU.EX2 R23, R3 ;  /* 0x0000000300177308 */ /* 0x0000620000000800 */
[----:B------:R-:W2:Y:S04]  /*32a00*/  LDL.LU R15, [R1+0x60] ;  /* 0x00006000010f7983 */ /* 0x000ea80000300800 */
[----:B------:R-:W-:Y:S01]  /*32a10*/  STL [R1+0xed4], R26 ;  /* 0x000ed41a01007387 */ /* 0x000fe20000100800 */
[----:B----4-:R-:W-:Y:S02]  /*32a20*/  FMNMX R7, R4, R12, !PT ;  /* 0x0000000c04077209 */ /* 0x010fe40007800000 */
[----:B------:R-:W-:-:S03]  /*32a30*/  LEA.HI R12, R22, 0x38, RZ, 0x1e ;  /* 0x00000038160c7811 */ /* 0x000fc600078ff0ff */
[----:B------:R-:W-:Y:S04]  /*32a40*/  STL [R1+0xf04], R7 ;  /* 0x000f040701007387 */ /* 0x000fe80000100800 */
[----:B0-----:R0:W4:Y:S04]  /*32a50*/  LDS R3, [R12.X16+0x20000] ;  /* 0x020000000c037984 */ /* 0x001128000000c800 */
[----:B0-----:R-:W4:Y:S01]  /*32a60*/  LDL R12, [R1+0x1a8] ;  /* 0x0001a800010c7983 */ /* 0x001f220000100800 */
[----:B------:R-:W-:-:S04]  /*32a70*/  FADD R2, R8, -R19 ;  /* 0x8000001308027221 */ /* 0x000fc80000000000 */
[----:B------:R-:W-:Y:S02]  /*32a80*/  FMUL R4, R2, 1.4426950216293334961 ;  /* 0x3fb8aa3b02047820 */ /* 0x000fe40000400000 */
[--C-:B------:R-:W-:Y:S02]  /*32a90*/  FADD R2, R18, -R7.reuse ;  /* 0x8000000712027221 */ /* 0x100fe40000000000 */
[----:B------:R-:W0:Y:S02]  /*32aa0*/  S2R R18, SR_TID.X ;  /* 0x0000000000127919 */ /* 0x000e240000002100 */
[----:B------:R-:W-:Y:S01]  /*32ab0*/  FMUL R2, R2, 1.4426950216293334961 ;  /* 0x3fb8aa3b02027820 */ /* 0x000fe20000400000 */
[----:B------:R1:W0:Y:S02]  /*32ac0*/  MUFU.EX2 R24, R4 ;  /* 0x0000000400187308 */ /* 0x0002240000000800 */
[----:B-1----:R-:W-:Y:S01]  /*32ad0*/  STL [R1+0xed0], R23 ;  /* 0x000ed01701007387 */ /* 0x002fe20000100800 */
[----:B------:R-:W-:-:S04]  /*32ae0*/  FADD R4, R9, -R7 ;  /* 0x8000000709047221 */ /* 0x000fc80000000000 */
[----:B------:R-:W-:Y:S01]  /*32af0*/  FMUL R8, R4, 1.4426950216293334961 ;  /* 0x3fb8aa3b04087820 */ /* 0x000fe20000400000 */
[----:B0-----:R-:W-:Y:S02]  /*32b00*/  LOP3.LUT R22, R18, 0x1c, RZ, 0xc0, !PT ;  /* 0x0000001c12167812 */ /* 0x001fe400078ec0ff */
[----:B------:R-:W4:Y:S02]  /*32b10*/  LDL.LU R18, [R1+0x64] ;  /* 0x0000640001127983 */ /* 0x000f240000300800 */
[C---:B------:R-:W-:Y:S02]  /*32b20*/  LEA.HI R19, R22.reuse, 0x40, RZ, 0x1e ;  /* 0x0000004016137811 */ /* 0x040fe400078ff0ff */
[----:B------:R-:W-:Y:S01]  /*32b30*/  LEA.HI R7, R22, 0x48, RZ, 0x1e ;  /* 0x0000004816077811 */ /* 0x000fe200078ff0ff */
[----:B------:R-:W-:Y:S04]  /*32b40*/  STL [R1+0xecc], R24 ;  /* 0x000ecc1801007387 */ /* 0x000fe80000100800 */
[----:B------:R2:W-:Y:S01]  /*32b50*/  LDS R4, [R7.X16+0x20000] ;  /* 0x0200000007047984 */ /* 0x0005e2000000c800 */
[----:B---3--:R-:W-:-:S02]  /*32b60*/  FMNMX R11, R11, R13, !PT ;  /* 0x0000000d0b0b7209 */ /* 0x008fc40007800000 */
[----:B------:R0:W1:Y:S03]  /*32b70*/  MUFU.EX2 R13, R2 ;  /* 0x00000002000d7308 */ /* 0x0000660000000800 */
[----:B------:R-:W-:Y:S04]  /*32b80*/  STL [R1+0xefc], R11 ;  /* 0x000efc0b01007387 */ /* 0x000fe80000100800 */
[----:B0-----:R0:W3:Y:S01]  /*32b90*/  LDS R2, [R19.X16+0x20000] ;  /* 0x0200000013027984 */ /* 0x0010e2000000c800 */
[--C-:B--2---:R-:W-:Y:S01]  /*32ba0*/  FADD R7, R17, -R11.reuse ;  /* 0x8000000b11077221 */ /* 0x104fe20000000000 */
[----:B0-----:R-:W0:Y:S02]  /*32bb0*/  MUFU.EX2 R19, R8 ;  /* 0x0000000800137308 */ /* 0x001e240000000800 */
[----:B-1----:R-:W-:Y:S04]  /*32bc0*/  STL [R1+0xec8], R13 ;  /* 0x000ec80d01007387 */ /* 0x002fe80000100800 */
[----:B------:R-:W2:Y:S04]  /*32bd0*/  LDL.LU R28, [R1+0x68] ;  /* 0x00006800011c7983 */ /* 0x000ea80000300800 */
[----:B------:R-:W2:Y:S04]  /*32be0*/  LDL.LU R22, [R1+0x34] ;  /* 0x0000340001167983 */ /* 0x000ea80000300800 */
[----:B------:R-:W2:Y:S01]  /*32bf0*/  LDL R17, [R1+0x1ac] ;  /* 0x0001ac0001117983 */ /* 0x000ea20000100800 */
[----:B------:R-:W-:Y:S01]  /*32c00*/  FMUL R7, R7, 1.4426950216293334961 ;  /* 0x3fb8aa3b07077820 */ /* 0x000fe20000400000 */
[----:B----4-:R-:W-:Y:S01]  /*32c10*/  FMNMX R9, R0, R12, !PT ;  /* 0x0000000c00097209 */ /* 0x010fe20007800000 */
[----:B------:R-:W-:-:S04]  /*32c20*/  FADD R0, R10, -R11 ;  /* 0x8000000b0a007221 */ /* 0x000fc80000000000 */
[----:B------:R1:W-:Y:S01]  /*32c30*/  STL [R1+0xef8], R9 ;  /* 0x000ef80901007387 */ /* 0x0003e20000100800 */
[----:B------:R4:W1:Y:S03]  /*32c40*/  MUFU.EX2 R11, R7 ;  /* 0x00000007000b7308 */ /* 0x0008660000000800 */
[----:B0-----:R-:W-:Y:S04]  /*32c50*/  STL [R1+0xec4], R19 ;  /* 0x000ec41301007387 */ /* 0x001fe80000100800 */
[----:B------:R-:W3:Y:S01]  /*32c60*/  LDL R10, [R1+0x1b0] ;  /* 0x0001b000010a7983 */ /* 0x000ee20000100800 */
[----:B----4-:R-:W-:-:S03]  /*32c70*/  FMUL R7, R0, 1.4426950216293334961 ;  /* 0x3fb8aa3b00077820 */ /* 0x010fc60000400000 */
[----:B-1----:R-:W-:Y:S04]  /*32c80*/  STL [R1+0xec0], R11 ;  /* 0x000ec00b01007387 */ /* 0x002fe80000100800 */
[----:B------:R-:W4:Y:S01]  /*32c90*/  LDL R8, [R1+0x1b4] ;  /* 0x0001b40001087983 */ /* 0x000f220000100800 */
[--C-:B------:R-:W-:Y:S01]  /*32ca0*/  FADD R0, R15, -R9.reuse ;  /* 0x800000090f007221 */ /* 0x100fe20000000000 */
[----:B------:R0:W1:Y:S03]  /*32cb0*/  MUFU.EX2 R12, R7 ;  /* 0x00000007000c7308 */ /* 0x0000660000000800 */
[----:B0-----:R-:W-:Y:S02]  /*32cc0*/  FMUL R7, R0, 1.4426950216293334961 ;  /* 0x3fb8aa3b00077820 */ /* 0x001fe40000400000 */
[----:B------:R-:W-:-:S02]  /*32cd0*/  FADD R0, R6, -R9 ;  /* 0x8000000906007221 */ /* 0x000fc40000000000 */
[----:B------:R-:W4:Y:S04]  /*32ce0*/  LDL R9, [R1+0xedc] ;  /* 0x000edc0001097983 */ /* 0x000f280000100800 */
[----:B------:R-:W0:Y:S01]  /*32cf0*/  S2R R27, SR_TID.X ;  /* 0x00000000001b7919 */ /* 0x000e220000002100 */
[----:B------:R-:W-:Y:S01]  /*32d00*/  FMUL R0, R0, 1.4426950216293334961 ;  /* 0x3fb8aa3b00007820 */ /* 0x000fe20000400000 */
[----:B------:R-:W0:Y:S02]  /*32d10*/  MUFU.EX2 R15, R7 ;  /* 0x00000007000f7308 */ /* 0x000e240000000800 */
[----:B-1----:R-:W-:Y:S01]  /*32d20*/  STL [R1+0xebc], R12 ;  /* 0x000ebc0c01007387 */ /* 0x002fe20000100800 */
[----:B0-----:R-:W-:-:S04]  /*32d30*/  LOP3.LUT R27, R27, 0x1c, RZ, 0xc0, !PT ;  /* 0x0000001c1b1b7812 */ /* 0x001fc800078ec0ff */
[----:B------:R-:W-:Y:S02]  /*32d40*/  LEA.HI R21, R27, 0x50, RZ, 0x1e ;  /* 0x000000501b157811 */ /* 0x000fe400078ff0ff */
[----:B------:R-:W0:Y:S02]  /*32d50*/  S2R R27, SR_TID.X ;  /* 0x00000000001b7919 */ /* 0x000e240000002100 */
[----:B0-----:R-:W-:Y:S02]  /*32d60*/  LOP3.LUT R27, R27, 0x1c, RZ, 0xc0, !PT ;  /* 0x0000001c1b1b7812 */ /* 0x001fe400078ec0ff */
[----:B--2---:R-:W-:-:S05]  /*32d70*/  FMNMX R17, R3, R17, !PT ;  /* 0x0000001103117209 */ /* 0x004fca0007800000 */
[--C-:B------:R-:W-:Y:S02]  /*32d80*/  FADD R3, R18, -R17.reuse ;  /* 0x8000001112037221 */ /* 0x100fe40000000000 */
[----:B------:R0:W1:Y:S02]  /*32d90*/  MUFU.EX2 R18, R0 ;  /* 0x0000000000127308 */ /* 0x0000640000000800 */
[----:B------:R-:W-:Y:S02]  /*32da0*/  FMUL R6, R3, 1.4426950216293334961 ;  /* 0x3fb8aa3b03067820 */ /* 0x000fe40000400000 */
[----:B------:R-:W-:Y:S01]  /*32db0*/  FADD R3, R5, -R17 ;  /* 0x8000001105037221 */ /* 0x000fe20000000000 */
[----:B------:R2:W-:Y:S03]  /*32dc0*/  STL [R1+0xef0], R17 ;  /* 0x000ef01101007387 */ /* 0x0005e60000100800 */
[----:B------:R-:W-:Y:S01]  /*32dd0*/  FMUL R3, R3, 1.4426950216293334961 ;  /* 0x3fb8aa3b03037820 */ /* 0x000fe20000400000 */
[----:B0-----:R4:W0:Y:S01]  /*32de0*/  LDS R0, [R21.X16+0x20000] ;  /* 0x0200000015007984 */ /* 0x001822000000c800 */
[----:B--2---:R2:W0:Y:S03]  /*32df0*/  MUFU.EX2 R17, R6 ;  /* 0x0000000600117308 */ /* 0x0044260000000800 */
[----:B------:R-:W-:Y:S04]  /*32e00*/  STL [R1+0xeb8], R15 ;  /* 0x000eb80f01007387 */ /* 0x000fe80000100800 */
[----:B-1----:R-:W-:Y:S01]  /*32e10*/  STL [R1+0xeb4], R18 ;  /* 0x000eb41201007387 */ /* 0x002fe20000100800 */
[----:B---3--:R-:W-:-:S05]  /*32e20*/  FMNMX R7, R2, R10, !PT ;  /* 0x0000000a02077209 */ /* 0x008fca0007800000 */
[--C-:B------:R-:W-:Y:S02]  /*32e30*/  FADD R2, R28, -R7.reuse ;  /* 0x800000071c027221 */ /* 0x100fe40000000000 */
[----:B--2---:R-:W-:Y:S02]  /*32e40*/  FADD R6, R22, -R7 ;  /* 0x8000000716067221 */ /* 0x004fe40000000000 */
[----:B------:R1:W2:Y:S02]  /*32e50*/  MUFU.EX2 R22, R3 ;  /* 0x0000000300167308 */ /* 0x0002a40000000800 */
[----:B-1----:R-:W-:Y:S01]  /*32e60*/  FMUL R3, R2, 1.4426950216293334961 ;  /* 0x3fb8aa3b02037820 */ /* 0x002fe20000400000 */
[----:B----4-:R-:W-:Y:S01]  /*32e70*/  FMNMX R21, R4, R8, !PT ;  /* 0x0000000804157209 */ /* 0x010fe20007800000 */
[----:B------:R1:W-:Y:S04]  /*32e80*/  STL [R1+0xeec], R7 ;  /* 0x000eec0701007387 */ /* 0x0003e80000100800 */
[----:B------:R-:W3:Y:S01]  /*32e90*/  MUFU.EX2 R3, R3 ;  /* 0x0000000300037308 */ /* 0x000ee20000000800 */
[----:B0-----:R-:W-:Y:S01]  /*32ea0*/  STL [R1+0xeb0], R17 ;  /* 0x000eb01101007387 */ /* 0x001fe20000100800 */
[----:B-1----:R-:W-:-:S03]  /*32eb0*/  LEA.HI R7, R27, 0x60, RZ, 0x1e ;  /* 0x000000601b077811 */ /* 0x002fc600078ff0ff */
[----:B------:R-:W-:Y:S01]  /*32ec0*/  STL [R1+0xf28], R21 ;  /* 0x000f281501007387 */ /* 0x000fe20000100800 */
[----:B------:R-:W-:-:S03]  /*32ed0*/  LEA.HI R8, R27, 0x58, RZ, 0x1e ;  /* 0x000000581b087811 */ /* 0x000fc600078ff0ff */
[----:B------:R-:W4:Y:S04]  /*32ee0*/  LDL.LU R29, [R1+0x7c] ;  /* 0x00007c00011d7983 */ /* 0x000f280000300800 */
[----:B------:R0:W-:Y:S04]  /*32ef0*/  LDS R5, [R7.X16+0x20000] ;  /* 0x0200000007057984 */ /* 0x0001e8000000c800 */
[----:B------:R-:W4:Y:S01]  /*32f00*/  LDL.LU R28, [R1+0x28] ;  /* 0x00002800011c7983 */ /* 0x000f220000300800 */
[----:B0-----:R-:W-:-:S03]  /*32f10*/  FADD R7, R16, R20 ;  /* 0x0000001410077221 */ /* 0x001fc60000000000 */
[----:B------:R-:W-:Y:S01]  /*32f20*/  LDS R4, [R8.X16+0x20000] ;  /* 0x0200000008047984 */ /* 0x000fe2000000c800 */
[----:B------:R-:W-:-:S03]  /*32f30*/  FADD R2, R14, R9 ;  /* 0x000000090e027221 */ /* 0x000fc60000000000 */
[----:B------:R-:W4:Y:S04]  /*32f40*/  LDL R20, [R1+0x1b8] ;  /* 0x0001b80001147983 */ /* 0x000f280000100800 */
[----:B------:R-:W4:Y:S01]  /*32f50*/  LDL.LU R16, [R1+0x78] ;  /* 0x0000780001107983 */ /* 0x000f220000300800 */
[----:B------:R-:W-:-:S03]  /*32f60*/  FMUL R9, R6, 1.4426950216293334961 ;  /* 0x3fb8aa3b06097820 */ /* 0x000fc60000400000 */
[----:B------:R-:W4:Y:S04]  /*32f70*/  LDL.LU R27, [R1+0x24] ;  /* 0x00002400011b7983 */ /* 0x000f280000300800 */
[----:B--2---:R-:W-:Y:S04]  /*32f80*/  STL [R1+0xeac], R22 ;  /* 0x000eac1601007387 */ /* 0x004fe80000100800 */
[----:B------:R-:W2:Y:S04]  /*32f90*/  LDL R14, [R1+0x1bc] ;  /* 0x0001bc00010e7983 */ /* 0x000ea80000100800 */
[----:B------:R-:W2:Y:S04]  /*32fa0*/  LDL R10, [R1+0x1c0] ;  /* 0x0001c000010a7983 */ /* 0x000ea80000100800 */
[----:B---3--:R-:W-:Y:S04]  /*32fb0*/  STL [R1+0xea8], R3 ;  /* 0x000ea80301007387 */ /* 0x008fe80000100800 */
[----:B------:R-:W3:Y:S01]  /*32fc0*/  LDL.LU R6, [R1+0x84] ;  /* 0x0000840001067983 */ /* 0x000ee20000300800 */
[----:B------:R-:W0:Y:S03]  /*32fd0*/  MUFU.EX2 R9, R9 ;  /* 0x0000000900097308 */ /* 0x000e260000000800 */
[----:B0-----:R0:W-:Y:S01]  /*32fe0*/  STL [R1+0xea4], R9 ;  /* 0x000ea40901007387 */ /* 0x0011e20000100800 */
[----:B---3--:R-:W-:-:S04]  /*32ff0*/  FADD R6, R6, -R21 ;  /* 0x8000001506067221 */ /* 0x008fc80000000000 */
[----:B0-----:R-:W-:Y:S02]  /*33000*/  FMUL R9, R6, 1.4426950216293334961 ;  /* 0x3fb8aa3b06097820 */ /* 0x001fe40000400000 */
[----:B------:R-:W3:Y:S01]  /*33010*/  LDL.LU R6, [R1+0x30] ;  /* 0x0000300001067983 */ /* 0x000ee20000300800 */
[----:B----4-:R-:W-:-:S03]  /*33020*/  FMNMX R20, R0, R20, !PT ;  /* 0x0000001400147209 */ /* 0x010fc60007800000 */
[----:B------:R-:W0:Y:S01]  /*33030*/  SHFL.BFLY PT, R8, R7, 0x2, 0x1f ;  /* 0x0c401f0007087f89 */ /* 0x000e2200000e0000 */
[----:B------:R-:W1:Y:S01]  /*33040*/  MUFU.EX2 R9, R9 ;  /* 0x0000000900097308 */ /* 0x000e620000000800 */
[----:B---3--:R-:W-:Y:S02]  /*33050*/  FADD R6, R6, -R21 ;  /* 0x8000001506067221 */ /* 0x008fe40000000000 */
[----:B------:R-:W3:Y:S02]  /*33060*/  LDL.LU R21, [R1+0x18e8] ;  /* 0x0018e80001157983 */ /* 0x000ee40000300800 */
[----:B------:R-:W-:-:S06]  /*33070*/  FMUL R0, R6, 1.4426950216293334961 ;  /* 0x3fb8aa3b06007820 */ /* 0x000fcc0000400000 */
[----:B------:R-:W4:Y:S01]  /*33080*/  MUFU.EX2 R0, R0 ;  /* 0x0000000000007308 */ /* 0x000f220000000800 */
[----:B-1----:R-:W-:Y:S04]  /*33090*/  STL [R1+0xea0], R9 ;  /* 0x000ea00901007387 */ /* 0x002fe80000100800 */
[----:B------:R-:W2:Y:S04]  /*330a0*/  LDL.LU R6, [R1+0x80] ;  /* 0x0000800001067983 */ /* 0x000ea80000300800 */
[----:B------:R-:W-:Y:S04]  /*330b0*/  STL [R1+0xf24], R20 ;  /* 0x000f241401007387 */ /* 0x000fe80000100800 */
[----:B----4-:R0:W-:Y:S02]  /*330c0*/  STL [R1+0xe9c], R0 ;  /* 0x000e9c0001007387 */ /* 0x0101e40000100800 */
[----:B0-----:R-:W-:-:S02]  /*330d0*/  FADD R0, R7, R8 ;  /* 0x0000000807007221 */ /* 0x001fc40000000000 */
[----:B------:R-:W4:Y:S01]  /*330e0*/  LDL.LU R8, [R1+0x2c] ;  /* 0x00002c0001087983 */ /* 0x000f220000300800 */
[----:B--2---:R-:W-:-:S04]  /*330f0*/  FADD R6, R6, -R20 ;  /* 0x8000001406067221 */ /* 0x004fc80000000000 */
[----:B------:R-:W-:Y:S02]  /*33100*/  FMUL R7, R6, 1.4426950216293334961 ;  /* 0x3fb8aa3b06077820 */ /* 0x000fe40000400000 */
[----:B----4-:R-:W-:Y:S02]  /*33110*/  FADD R6, R8, -R20 ;  /* 0x8000001408067221 */ /* 0x010fe40000000000 */
[----:B------:R-:W2:Y:S02]  /*33120*/  LDL.LU R20, [R1+0x18e4] ;  /* 0x0018e40001147983 */ /* 0x000ea40000300800 */
[----:B------:R-:W0:Y:S02]  /*33130*/  MUFU.EX2 R7, R7 ;  /* 0x0000000700077308 */ /* 0x000e240000000800 */
[----:B------:R-:W1:Y:S04]  /*33140*/  S2R R9, SR_TID.X ;  /* 0x0000000000097919 */ /* 0x000e680000002100 */
[----:B------:R-:W4:Y:S01]  /*33150*/  SHFL.BFLY PT, R3, R2, 0x2, 0x1f ;  /* 0x0c401f0002037f89 */ /* 0x000f2200000e0000 */
[----:B------:R-:W-:Y:S01]  /*33160*/  FMNMX R8, R4, R14, !PT ;  /* 0x0000000e04087209 */ /* 0x000fe20007800000 */
[----:B------:R-:W-:-:S04]  /*33170*/  FMUL R4, R6, 1.4426950216293334961 ;  /* 0x3fb8aa3b06047820 */ /* 0x000fc80000400000 */
[--C-:B------:R-:W-:Y:S01]  /*33180*/  FADD R6, R28, -R8.reuse ;  /* 0x800000081c067221 */ /* 0x100fe20000000000 */
[----:B0-----:R0:W-:Y:S04]  /*33190*/  STL [R1+0xe98], R7 ;  /* 0x000e980701007387 */ /* 0x0011e80000100800 */
[----:B------:R1:W-:Y:S01]  /*331a0*/  STL [R1+0xf20], R8 ;  /* 0x000f200801007387 */ /* 0x0003e20000100800 */
[----:B0-----:R-:W-:Y:S01]  /*331b0*/  FMNMX R7, R5, R10, !PT ;  /* 0x0000000a05077209 */ /* 0x001fe20007800000 */
[----:B------:R-:W-:Y:S02]  /*331c0*/  FADD R5, R29, -R8 ;  /* 0x800000081d057221 */ /* 0x000fe40000000000 */
[----:B-1----:R-:W0:Y:S01]  /*331d0*/  MUFU.EX2 R8, R4 ;  /* 0x0000000400087308 */ /* 0x002e220000000800 */
[----:B------:R-:W-:-:S04]  /*331e0*/  LOP3.LUT R9, R9, 0x1c, RZ, 0xc0, !PT ;  /* 0x0000001c09097812 */ /* 0x000fc800078ec0ff */
[----:B------:R-:W-:Y:S01]  /*331f0*/  LEA.HI R9, R9, 0x68, RZ, 0x1e ;  /* 0x0000006809097811 */ /* 0x000fe200078ff0ff */
[----:B----4-:R-:W-:Y:S01]  /*33200*/  FADD R2, R2, R3 ;  /* 0x0000000302027221 */ /* 0x010fe20000000000 */
[----:B------:R-:W-:Y:S04]  /*33210*/  STL [R1+0xf1c], R7 ;  /* 0x000f1c0701007387 */ /* 0x000fe80000100800 */
[----:B------:R-:W1:Y:S04]  /*33220*/  LDS R3, [R9.X16+0x20000] ;  /* 0x0200000009037984 */ /* 0x000e68000000c800 */
[----:B0-----:R0:W-:Y:S02]  /*33230*/  STL [R1+0xe90], R8 ;  /* 0x000e900801007387 */ /* 0x0011e40000100800 */
[----:B0-----:R-:W-:Y:S01]  /*33240*/  FADD R8, R13, R19 ;  /* 0x000000130d087221 */ /* 0x001fe20000000000 */
[----:B--2---:R-:W-:-:S04]  /*33250*/  LOP3.LUT R20, R20, 0x1c, RZ, 0xc0, !PT ;  /* 0x0000001c14147812 */ /* 0x004fc800078ec0ff */
[----:B------:R-:W-:Y:S02]  /*33260*/  LEA.HI R9, R20, 0x70, RZ, 0x1e ;  /* 0x0000007014097811 */ /* 0x000fe400078ff0ff */
[----:B------:R-:W2:Y:S04]  /*33270*/  LDL.LU R20, [R1+0x74] ;  /* 0x0000740001147983 */ /* 0x000ea80000300800 */
[----:B------:R-:W1:Y:S01]  /*33280*/  LDL R19, [R1+0x1c4] ;  /* 0x0001c40001137983 */ /* 0x000e620000100800 */
[--C-:B------:R-:W-:Y:S02]  /*33290*/  FADD R16, R16, -R7.reuse ;  /* 0x8000000710107221 */ /* 0x100fe40000000000 */
[----:B------:R-:W-:Y:S02]  /*332a0*/  FADD R4, R27, -R7 ;  /* 0x800000071b047221 */ /* 0x000fe40000000000 */
[----:B------:R-:W-:-:S02]  /*332b0*/  FMUL R7, R5, 1.4426950216293334961 ;  /* 0x3fb8aa3b05077820 */ /* 0x000fc40000400000 */
[----:B------:R-:W-:Y:S02]  /*332c0*/  FMUL R14, R6, 1.4426950216293334961 ;  /* 0x3fb8aa3b060e7820 */ /* 0x000fe40000400000 */
[----:B------:R-:W-:Y:S01]  /*332d0*/  FADD R15, R15, R18 ;  /* 0x000000120f0f7221 */ /* 0x000fe20000000000 */
[----:B------:R0:W4:Y:S01]  /*332e0*/  MUFU.EX2 R27, R7 ;  /* 0x00000007001b7308 */ /* 0x0001220000000800 */
[----:B------:R-:W-:Y:S01]  /*332f0*/  FMUL R18, R16, 1.4426950216293334961 ;  /* 0x3fb8aa3b10127820 */ /* 0x000fe20000400000 */
[----:B---3--:R-:W-:Y:S01]  /*33300*/  LEA.HI R10, R21, 0x78, RZ, 0x1e ;  /* 0x00000078150a7811 */ /* 0x008fe200078ff0ff */
[----:B------:R-:W-:Y:S01]  /*33310*/  FADD R6, R25, R26 ;  /* 0x0000001a19067221 */ /* 0x000fe20000000000 */
[----:B------:R-:W-:Y:S04]  /*33320*/  LDS R5, [R9.X16+0x20000] ;  /* 0x0200000009057984 */ /* 0x000fe8000000c800 */
[----:B------:R-:W3:Y:S01]  /*33330*/  MUFU.EX2 R28, R14 ;  /* 0x0000000e001c7308 */ /* 0x000ee20000000800 */
[----:B0-----:R-:W-:Y:S01]  /*33340*/  FADD R7, R23, R24 ;  /* 0x0000001817077221 */ /* 0x001fe20000000000 */
[----:B------:R-:W-:Y:S06]  /*33350*/  LDS R10, [R10.X16+0x20000] ;  /* 0x020000000a0a7984 */ /* 0x000fec000000c800 */
[----:B------:R-:W0:Y:S01]  /*33360*/  MUFU.EX2 R25, R18 ;  /* 0x0000001200197308 */ /* 0x000e220000000800 */
[----:B----4-:R-:W-:Y:S04]  /*33370*/  STL [R1+0xe8c], R27 ;  /* 0x000e8c1b01007387 */ /* 0x010fe80000100800 */
[----:B------:R4:W-:Y:S04]  /*33380*/  STL [R1+0x18e0], R27 ;  /* 0x0018e01b01007387 */ /* 0x0009e80000100800 */
[----:B------:R-:W4:Y:S04]  /*33390*/  LDL.LU R23, [R1+0x20] ;  /* 0x0000200001177983 */ /* 0x000f280000300800 */
[----:B------:R-:W4:Y:S04]  /*333a0*/  LDL.LU R24, [R1+0x70] ;  /* 0x0000700001187983 */ /* 0x000f280000300800 */
[----:B------:R-:W4:Y:S01]  /*333b0*/  LDL.LU R21, [R1+0x1c] ;  /* 0x00001c0001157983 */ /* 0x000f220000300800 */
[----:B------:R-:W-:-:S03]  /*333c0*/  FADD R16, R17, R22 ;  /* 0x0000001611107221 */ /* 0x000fc60000000000 */
[----:B---3--:R-:W-:Y:S04]  /*333d0*/  STL [R1+0xe88], R28 ;  /* 0x000e881c01007387 */ /* 0x008fe80000100800 */
[----:B0-----:R-:W-:Y:S01]  /*333e0*/  STL [R1+0xe84], R25 ;  /* 0x000e841901007387 */ /* 0x001fe20000100800 */
[----:B-1----:R-:W-:Y:S01]  /*333f0*/  FMNMX R29, R3, R19, !PT ;  /* 0x00000013031d7209 */ /* 0x002fe20007800000 */
[----:B------:R-:W-:-:S04]  /*33400*/  FMUL R19, R4, 1.4426950216293334961 ;  /* 0x3fb8aa3b04137820 */ /* 0x000fc80000400000 */
[----:B------:R-:W-:Y:S01]  /*33410*/  STL [R1+0xf18], R29 ;  /* 0x000f181d01007387 */ /* 0x000fe20000100800 */
[----:B--2---:R-:W-:Y:S01]  /*33420*/  FADD R4, R20, -R29 ;  /* 0x8000001d14047221 */ /* 0x004fe20000000000 */
[----:B------:R0:W1:Y:S02]  /*33430*/  MUFU.EX2 R26, R19 ;  /* 0x00000013001a7308 */ /* 0x0000640000000800 */
[----:B----4-:R-:W2:Y:S04]  /*33440*/  LDL R27, [R1+0x1cc] ;  /* 0x0001cc00011b7983 */ /* 0x010ea80000100800 */
[----:B------:R-:W3:Y:S04]  /*33450*/  LDL.LU R22, [R1+0x6c] ;  /* 0x00006c0001167983 */ /* 0x000ee80000300800 */
[----:B------:R-:W4:Y:S04]  /*33460*/  LDL.LU R20, [R1+0x18] ;  /* 0x0000180001147983 */ /* 0x000f280000300800 */
[----:B0-----:R-:W3:Y:S01]  /*33470*/  LDL R19, [R1+0x1c8] ;  /* 0x0001c80001137983 */ /* 0x001ee20000100800 */
[----:B------:R-:W-:-:S03]  /*33480*/  FADD R11, R11, R12 ;  /* 0x0000000c0b0b7221 */ /* 0x000fc60000000000 */
[----:B------:R-:W0:Y:S04]  /*33490*/  SHFL.BFLY PT, R9, R6, 0x2, 0x1f ;  /* 0x0c401f0006097f89 */ /* 0x000e2800000e0000 */
[----:B------:R-:W1:Y:S04]  /*334a0*/  SHFL.BFLY PT, R13, R8, 0x2, 0x1f ;  /* 0x0c401f00080d7f89 */ /* 0x000e6800000e0000 */
[----:B------:R-:W1:Y:S04]  /*334b0*/  SHFL.BFLY PT, R14, R11, 0x2, 0x1f ;  /* 0x0c401f000b0e7f89 */ /* 0x000e6800000e0000 */
[----:B------:R-:W-:Y:S04]  /*334c0*/  SHFL.BFLY PT, R18, R16, 0x2, 0x1f ;  /* 0x0c401f0010127f89 */ /* 0x000fe800000e0000 */
[----:B------:R-:W-:Y:S04]  /*334d0*/  SHFL.BFLY PT, R17, R15, 0x2, 0x1f ;  /* 0x0c401f000f117f89 */ /* 0x000fe800000e0000 */
[----:B------:R-:W1:Y:S01]  /*334e0*/  SHFL.BFLY PT, R12, R7, 0x2, 0x1f ;  /* 0x0c401f00070c7f89 */ /* 0x000e6200000e0000 */
[----:B0-----:R-:W-:-:S02]  /*334f0*/  FADD R3, R6, R9 ;  /* 0x0000000906037221 */ /* 0x001fc40000000000 */
[----:B------:R-:W-:Y:S02]  /*33500*/  FMUL R9, R4, 1.4426950216293334961 ;  /* 0x3fb8aa3b04097820 */ /* 0x000fe40000400000 */
[----:B-1----:R-:W-:Y:S02]  /*33510*/  FADD R6, R8, R13 ;  /* 0x0000000d08067221 */ /* 0x002fe40000000000 */
[----:B------:R-:W-:Y:S02]  /*33520*/  FADD R8, R23, -R29 ;  /* 0x8000001d17087221 */ /* 0x000fe40000000000 */
[----:B------:R-:W-:Y:S02]  /*33530*/  FADD R4, R11, R14 ;  /* 0x0000000e0b047221 */ /* 0x000fe40000000000 */
[----:B------:R-:W-:Y:S01]  /*33540*/  FMUL R8, R8, 1.4426950216293334961 ;  /* 0x3fb8aa3b08087820 */ /* 0x000fe20000400000 */
[----:B------:R-:W0:Y:S01]  /*33550*/  MUFU.EX2 R23, R9 ;  /* 0x0000000900177308 */ /* 0x000e220000000800 */
[----:B------:R-:W1:Y:S01]  /*33560*/  SHFL.BFLY PT, R14, R3, 0x1, 0x1f ;  /* 0x0c201f00030e7f89 */ /* 0x000e6200000e0000 */
[----:B------:R-:W-:-:S05]  /*33570*/  FADD R7, R7, R12 ;  /* 0x0000000c07077221 */ /* 0x000fca0000000000 */
[----:B------:R-:W-:Y:S04]  /*33580*/  SHFL.BFLY PT, R13, R7, 0x1, 0x1f ;  /* 0x0c201f00070d7f89 */ /* 0x000fe800000e0000 */
[----:B------:R-:W-:Y:S04]  /*33590*/  STL [R1+0xe80], R26 ;  /* 0x000e801a01007387 */ /* 0x000fe80000100800 */
[----:B0-----:R-:W-:Y:S01]  /*335a0*/  STL [R1+0xe7c], R23 ;  /* 0x000e7c1701007387 */ /* 0x001fe20000100800 */
[----:B-1----:R-:W-:Y:S01]  /*335b0*/  FADD R14, R3, R14 ;  /* 0x0000000e030e7221 */ /* 0x002fe20000000000 */
[----:B------:R-:W-:Y:S02]  /*335c0*/  BSSY B0, `(.L_x_18) ;  /* 0x0000060000007945 */ /* 0x000fe40003800000 */
[----:B------:R-:W-:Y:S01]  /*335d0*/  BAR.SYNC.DEFER_BLOCKING 0x0 ;  /* 0x0000000000007b1d */ /* 0x000fe20000010000 */
[----:B--2---:R-:W-:-:S02]  /*335e0*/  FMNMX R27, R10, R27, !PT ;  /* 0x0000001b0a1b7209 */ /* 0x004fc40007800000 */
[----:B---3--:R-:W-:-:S05]  /*335f0*/  FMNMX R11, R5, R19, !PT ;  /* 0x00000013050b7209 */ /* 0x008fca0007800000 */
[----:B------:R-:W-:Y:S02]  /*33600*/  FADD R9, R24, -R11 ;  /* 0x8000000b18097221 */ /* 0x000fe40000000000 */
[----:B------:R0:W1:Y:S01]  /*33610*/  MUFU.EX2 R24, R8 ;  /* 0x0000000800187308 */ /* 0x0000620000000800 */
[----:B------:R-:W-:Y:S02]  /*33620*/  FADD R5, R15, R17 ;  /* 0x000000110f057221 */ /* 0x000fe40000000000 */
[----:B0-----:R-:W-:Y:S02]  /*33630*/  FADD R8, R16, R18 ;  /* 0x0000001210087221 */ /* 0x001fe40000000000 */
[----:B------:R-:W-:Y:S01]  /*33640*/  FADD R16, R21, -R11 ;  /* 0x8000000b15107221 */ /* 0x000fe20000000000 */
[----:B------:R-:W0:Y:S03]  /*33650*/  SHFL.BFLY PT, R17, R0, 0x1, 0x1f ;  /* 0x0c201f0000117f89 */ /* 0x000e2600000e0000 */
[----:B------:R-:W-:-:S02]  /*33660*/  FMUL R18, R16, 1.4426950216293334961 ;  /* 0x3fb8aa3b10127820 */ /* 0x000fc40000400000 */
[--C-:B------:R-:W-:Y:S02]  /*33670*/  FADD R16, R22, -R27.reuse ;  /* 0x8000001b16107221 */ /* 0x100fe40000000000 */
[----:B------:R-:W-:Y:S01]  /*33680*/  FMUL R9, R9, 1.4426950216293334961 ;  /* 0x3fb8aa3b09097820 */ /* 0x000fe20000400000 */
[----:B------:R2:W-:Y:S02]  /*33690*/  MUFU.EX2 R22, R18 ;  /* 0x0000001200167308 */ /* 0x0005e40000000800 */
[----:B--2---:R-:W-:Y:S02]  /*336a0*/  FMUL R18, R16, 1.4426950216293334961 ;  /* 0x3fb8aa3b10127820 */ /* 0x004fe40000400000 */
[----:B----4-:R-:W-:-:S04]  /*336b0*/  FADD R16, R20, -R27 ;  /* 0x8000001b14107221 */ /* 0x010fc80000000000 */
[----:B------:R-:W2:Y:S01]  /*336c0*/  MUFU.EX2 R21, R9 ;  /* 0x0000000900157308 */ /* 0x000ea20000000800 */
[----:B------:R-:W-:-:S07]  /*336d0*/  FMUL R16, R16, 1.4426950216293334961 ;  /* 0x3fb8aa3b10107820 */ /* 0x000fce0000400000 */
[----:B------:R-:W4:Y:S01]  /*336e0*/  MUFU.EX2 R18, R18 ;  /* 0x0000001200127308 */ /* 0x000f220000000800 */
[----:B------:R-:W-:Y:S07]  /*336f0*/  STL [R1+0xf00], R11 ;  /* 0x000f000b01007387 */ /* 0x000fee0000100800 */
[----:B------:R4:W4:Y:S01]  /*33700*/  MUFU.EX2 R20, R16 ;  /* 0x0000001000147308 */ /* 0x0009220000000800 */
[----:B-1----:R-:W-:Y:S04]  /*33710*/  STL [R1+0xe78], R24 ;  /* 0x000e781801007387 */ /* 0x002fe80000100800 */
[----:B------:R1:W-:Y:S01]  /*33720*/  STL [R1+0xef4], R27 ;  /* 0x000ef41b01007387 */ /* 0x0003e20000100800 */
[----:B0-----:R-:W-:-:S03]  /*33730*/  FADD R0, R0, R17 ;  /* 0x0000001100007221 */ /* 0x001fc60000000000 */
[----:B------:R-:W3:Y:S04]  /*33740*/  LDL R19, [R1+0xea8] ;  /* 0x000ea80001137983 */ /* 0x000ee80000100800 */
[----:B--2---:R-:W-:Y:S04]  /*33750*/  STL [R1+0xe74], R21 ;  /* 0x000e741501007387 */ /* 0x004fe80000100800 */
[----:B-1----:R-:W2:Y:S04]  /*33760*/  LDL.LU R27, [R1+0x18e0] ;  /* 0x0018e000011b7983 */ /* 0x002ea80000300800 */
[----:B------:R-:W-:Y:S04]  /*33770*/  STL [R1+0xe70], R22 ;  /* 0x000e701601007387 */ /* 0x000fe80000100800 */
[----:B------:R-:W3:Y:S04]  /*33780*/  LDL R17, [R1+0xea0] ;  /* 0x000ea00001117983 */ /* 0x000ee80000100800 */
[----:B----4-:R-:W4:Y:S04]  /*33790*/  LDL R16, [R1+0xe98] ;  /* 0x000e980001107983 */ /* 0x010f280000100800 */
[----:B------:R-:W-:Y:S04]  /*337a0*/  STL [R1+0xd7c], R18 ;  /* 0x000d7c1201007387 */ /* 0x000fe80000100800 */
[----:B------:R-:W4:Y:S04]  /*337b0*/  LDL R3, [R1+0xe90] ;  /* 0x000e900001037983 */ /* 0x000f280000100800 */
[----:B------:R-:W-:Y:S04]  /*337c0*/  STL [R1+0xd78], R20 ;  /* 0x000d781401007387 */ /* 0x000fe80000100800 */
[----:B------:R0:W-:Y:S02]  /*337d0*/  STL [R1+0x18], R14 ;  /* 0x0000180e01007387 */ /* 0x0001e40000100800 */
[----:B0-----:R-:W-:-:S02]  /*337e0*/  FADD R14, R7, R13 ;  /* 0x0000000d070e7221 */ /* 0x001fc40000000000 */
[----:B------:R-:W3:Y:S04]  /*337f0*/  LDL R7, [R1+0xea4] ;  /* 0x000ea40001077983 */ /* 0x000ee80000100800 */
[----:B------:R-:W4:Y:S04]  /*33800*/  LDL R13, [R1+0xe9c] ;  /* 0x000e9c00010d7983 */ /* 0x000f280000100800 */
[----:B------:R-:W0:Y:S04]  /*33810*/  SHFL.BFLY PT, R12, R6, 0x1, 0x1f ;  /* 0x0c201f00060c7f89 */ /* 0x000e2800000e0000 */
[----:B------:R-:W1:Y:S04]  /*33820*/  SHFL.BFLY PT, R11, R4, 0x1, 0x1f ;  /* 0x0c201f00040b7f89 */ /* 0x000e6800000e0000 */
[----:B------:R-:W1:Y:S04]  /*33830*/  SHFL.BFLY PT, R10, R5, 0x1, 0x1f ;  /* 0x0c201f00050a7f89 */ /* 0x000e6800000e0000 */
[----:B------:R-:W1:Y:S04]  /*33840*/  SHFL.BFLY PT, R15, R2, 0x1, 0x1f ;  /* 0x0c201f00020f7f89 */ /* 0x000e6800000e0000 */
[----:B------:R-:W1:Y:S04]  /*33850*/  SHFL.BFLY PT, R9, R8, 0x1, 0x1f ;  /* 0x0c201f0008097f89 */ /* 0x000e6800000e0000 */
[----:B------:R1:W-:Y:S01]  /*33860*/  STL [R1+0x14], R14 ;  /* 0x0000140e01007387 */ /* 0x0003e20000100800 */
[----:B0-----:R-:W-:-:S02]  /*33870*/  FADD R6, R6, R12 ;  /* 0x0000000c06067221 */ /* 0x001fc40000000000 */
[----:B-1----:R-:W-:-:S03]  /*33880*/  FADD R4, R4, R11 ;  /* 0x0000000b04047221 */ /* 0x002fc60000000000 */
[----:B------:R-:W-:Y:S01]  /*33890*/  STL [R1+0x10], R6 ;  /* 0x0000100601007387 */ /* 0x000fe20000100800 */
[----:B------:R-:W-:Y:S02]  /*338a0*/  FADD R14, R5, R10 ;  /* 0x0000000a050e7221 */ /* 0x000fe40000000000 */
[----:B------:R-:W-:Y:S02]  /*338b0*/  FADD R5, R21, R22 ;  /* 0x0000001615057221 */ /* 0x000fe40000000000 */
[----:B------:R-:W-:Y:S01]  /*338c0*/  FADD R2, R2, R15 ;  /* 0x0000000f02027221 */ /* 0x000fe20000000000 */
[----:B------:R-:W-:Y:S01]  /*338d0*/  STL [R1+0xc], R4 ;  /* 0x00000c0401007387 */ /* 0x000fe20000100800 */
[----:B------:R-:W-:-:S03]  /*338e0*/  FADD R15, R8, R9 ;  /* 0x00000009080f7221 */ /* 0x000fc60000000000 */
[----:B------:R-:W0:Y:S01]  /*338f0*/  SHFL.BFLY PT, R6, R5, 0x2, 0x1f ;  /* 0x0c401f0005067f89 */ /* 0x000e2200000e0000 */
[----:B------:R-:W-:-:S05]  /*33900*/  FADD R9, R25, R26 ;  /* 0x0000001a19097221 */ /* 0x000fca0000000000 */
[----:B------:R-:W-:Y:S01]  /*33910*/  SHFL.BFLY PT, R10, R9, 0x2, 0x1f ;  /* 0x0c401f00090a7f89 */ /* 0x000fe200000e0000 */
[----:B0-----:R-:W-:Y:S02]  /*33920*/  FADD R21, R5, R6 ;  /* 0x0000000605157221 */ /* 0x001fe40000000000 */
[----:B--2---:R-:W-:Y:S02]  /*33930*/  FADD R11, R27, R28 ;  /* 0x0000001c1b0b7221 */ /* 0x004fe40000000000 */
[----:B---3--:R-:W-:Y:S02]  /*33940*/  FADD R19, R19, R7 ;  /* 0x0000000713137221 */ /* 0x008fe40000000000 */
[----:B------:R-:W-:Y:S02]  /*33950*/  FADD R7, R23, R24 ;  /* 0x0000001817077221 */ /* 0x000fe40000000000 */
[----:B----4-:R-:W-:Y:S02]  /*33960*/  FADD R17, R17, R13 ;  /* 0x0000000d11117221 */ /* 0x010fe40000000000 */
[----:B------:R-:W-:-:S02]  /*33970*/  FADD R13, R16, R3 ;  /* 0x00000003100d7221 */ /* 0x000fc40000000000 */
[----:B------:R-:W-:Y:S01]  /*33980*/  FADD R3, R18, R20 ;  /* 0x0000001412037221 */ /* 0x000fe20000000000 */
[----:B------:R-:W0:Y:S04]  /*33990*/  SHFL.BFLY PT, R8, R7, 0x2, 0x1f ;  /* 0x0c401f0007087f89 */ /* 0x000e2800000e0000 */
[----:B------:R-:W1:Y:S04]  /*339a0*/  SHFL.BFLY PT, R20, R19, 0x2, 0x1f ;  /* 0x0c401f0013147f89 */ /* 0x000e6800000e0000 */
[----:B------:R-:W2:Y:S01]  /*339b0*/  SHFL.BFLY PT, R4, R3, 0x2, 0x1f ;  /* 0x0c401f0003047f89 */ /* 0x000ea200000e0000 */
[----:B0-----:R-:W-:-:S02]  /*339c0*/  FADD R22, R7, R8 ;  /* 0x0000000807167221 */ /* 0x001fc40000000000 */
[----:B-1----:R-:W-:Y:S02]  /*339d0*/  FADD R28, R19, R20 ;  /* 0x00000014131c7221 */ /* 0x002fe40000000000 */
[----:B--2---:R-:W-:Y:S01]  /*339e0*/  FADD R20, R3, R4 ;  /* 0x0000000403147221 */ /* 0x004fe20000000000 */
[----:B------:R-:W0:Y:S04]  /*339f0*/  SHFL.BFLY PT, R5, R22, 0x1, 0x1f ;  /* 0x0c201f0016057f89 */ /* 0x000e2800000e0000 */
[----:B------:R-:W1:Y:S04]  /*33a00*/  SHFL.BFLY PT, R3, R20, 0x1, 0x1f ;  /* 0x0c201f0014037f89 */ /* 0x000e6800000e0000 */
[----:B------:R-:W2:Y:S04]  /*33a10*/  SHFL.BFLY PT, R4, R21, 0x1, 0x1f ;  /* 0x0c201f0015047f89 */ /* 0x000ea800000e0000 */
[----:B------:R-:W3:Y:S04]  /*33a20*/  SHFL.BFLY PT, R18, R17, 0x2, 0x1f ;  /* 0x0c401f0011127f89 */ /* 0x000ee800000e0000 */
[----:B------:R-:W4:Y:S04]  /*33a30*/  SHFL.BFLY PT, R16, R13, 0x2, 0x1f ;  /* 0x0c401f000d107f89 */ /* 0x000f2800000e0000 */
[----:B------:R-:W4:Y:S04]  /*33a40*/  SHFL.BFLY PT, R12, R11, 0x2, 0x1f ;  /* 0x0c401f000b0c7f89 */ /* 0x000f2800000e0000 */
[----:B0-----:R0:W-:Y:S04]  /*33a50*/  STL [R1], R5 ;  /* 0x0000000501007387 */ /* 0x0011e80000100800 */
[----:B-1----:R0:W-:Y:S04]  /*33a60*/  STL [R1+0x8], R3 ;  /* 0x0000080301007387 */ /* 0x0021e80000100800 */
[----:B--2---:R0:W-:Y:S01]  /*33a70*/  STL [R1+0x4], R4 ;  /* 0x0000040401007387 */ /* 0x0041e20000100800 */
[----:B------:R-:W-:-:S02]  /*33a80*/  FADD R23, R9, R10 ;  /* 0x0000000a09177221 */ /* 0x000fc40000000000 */
[----:B---3--:R-:W-:Y:S02]  /*33a90*/  FADD R26, R17, R18 ;  /* 0x00000012111a7221 */ /* 0x008fe40000000000 */
[----:B----4-:R-:W-:Y:S02]  /*33aa0*/  FADD R25, R13, R16 ;  /* 0x000000100d197221 */ /* 0x010fe40000000000 */
[----:B------:R-:W-:Y:S01]  /*33ab0*/  FADD R24, R11, R12 ;  /* 0x0000000c0b187221 */ /* 0x000fe20000000000 */
[----:B------:R0:W1:Y:S04]  /*33ac0*/  SHFL.BFLY PT, R27, R28, 0x1, 0x1f ;  /* 0x0c201f001c1b7f89 */ /* 0x00006800000e0000 */
[----:B------:R0:W2:Y:S04]  /*33ad0*/  SHFL.BFLY PT, R16, R26, 0x1, 0x1f ;  /* 0x0c201f001a107f89 */ /* 0x0000a800000e0000 */
[----:B------:R0:W3:Y:S04]  /*33ae0*/  SHFL.BFLY PT, R17, R25, 0x1, 0x1f ;  /* 0x0c201f0019117f89 */ /* 0x0000e800000e0000 */
[----:B------:R0:W4:Y:S04]  /*33af0*/  SHFL.BFLY PT, R18, R24, 0x1, 0x1f ;  /* 0x0c201f0018127f89 */ /* 0x00012800000e0000 */
[----:B------:R0:W0:Y:S01]  /*33b00*/  SHFL.BFLY PT, R19, R23, 0x1, 0x1f ;  /* 0x0c201f0017137f89 */ /* 0x00002200000e0000 */
[----:B------:R-:W-:Y:S05]  /*33b10*/  @P6 BRA `(.L_x_19) ;  /* 0x000000a000006947 */ /* 0x000fea0003800000 */
[----:B------:R-:W5:Y:S02]  /*33b20*/  S2R R12, SR_TID.X ;  /* 0x00000000000c7919 */ /* 0x000f640000002100 */
[----:B-----5:R-:W-:-:S02]  /*33b30*/  LOP3.LUT R13, R12, 0x1c, RZ, 0xc0, !PT ;  /* 0x0000001c0c0d7812 */ /* 0x020fc400078ec0ff */
[----:B------:R-:W-:Y:S02]  /*33b40*/  LOP3.LUT R12, R12, 0x7f, RZ, 0xc0, !PT ;  /* 0x0000007f0c0c7812 */ /* 0x000fe400078ec0ff */
[----:B------:R-:W-:Y:S02]  /*33b50*/  SHF.L.U32 R13, R13, 0x2, RZ ;  /* 0x000000020d0d7819 */ /* 0x000fe400000006ff */
[----:B------:R-:W-:-:S04]  /*33b60*/  SHF.R.U32.HI R12, RZ, 0x3, R12 ;  /* 0x00000003ff0c7819 */ /* 0x000fc8000001160c */
[----:B------:R-:W-:-:S04]  /*33b70*/  LOP3.LUT R12, R12, 0xc, RZ, 0xc0, !PT ;  /* 0x0000000c0c0c7812 */ /* 0x000fc800078ec0ff */
[----:B------:R-:W-:Y:S02]  /*33b80*/  IADD3 R12, R13, R12, RZ ;  /* 0x0000000c0d0c7210 */ /* 0x000fe40007ffe0ff */
[----:B------:R-:W5:Y:S04]  /*33b90*/  LDL R13, [R1+0x100c] ;  /* 0x00100c00010d7983 */ /* 0x000f680000100800 */
[----:B------:R4:W-:Y:S04]  /*33ba0*/  STS [R12+0x20000], R0 ;  /* 0x020000000c007388 */ /* 0x0009e80000000800 */
[----:B-----5:R4:W-:Y:S02]  /*33bb0*/  STS [R13+0x20000], R2 ;  /* 0x020000020d007388 */ /* 0x0209e40000000800 */
.L_x_19:
[----:B------:R-:W-:Y:S05]  /*33bc0*/  BSYNC B0 ;  /* 0x0000000000007941 */ /* 0x000fea0003800000 */
.L_x_18:
[----:B----4-:R-:W4:Y:S04]  /*33bd0*/  LDL.LU R6, [R1+0x190] ;  /* 0x0001900001067983 */ /* 0x010f280000300800 */
[----:B------:R-:W4:Y:S04]  /*33be0*/  LDL R0, [R1+0xf14] ;  /* 0x000f140001007983 */ /* 0x000f280000100800 */
[----:B---3--:R-:W3:Y:S04]  /*33bf0*/  LDL.LU R13, [R1+0x194] ;  /* 0x00019400010d7983 */ /* 0x008ee80000300800 */
[----:B0-----:R-:W3:Y:S04]  /*33c00*/  LDL R3, [R1+0xf10] ;  /* 0x000f100001037983 */ /* 0x001ee80000100800 */
[----:B--2---:R-:W2:Y:S04]  /*33c10*/  LDL.LU R8, [R1+0x198] ;  /* 0x0001980001087983 */ /* 0x004ea80000300800 */
[----:B------:R-:W2:Y:S04]  /*33c20*/  LDL R2, [R1+0xf0c] ;  /* 0x000f0c0001027983 */ /* 0x000ea80000100800 */
[----:B------:R-:W2:Y:S04]  /*33c30*/  LDL R11, [R1+0xf08] ;  /* 0x000f0800010b7983 */ /* 0x000ea80000100800 */
[----:B------:R-:W2:Y:S04]  /*33c40*/  LDL R9, [R1+0xf04] ;  /* 0x000f040001097983 */ /* 0x000ea80000100800 */
[----:B------:R-:W2:Y:S04]  /*33c50*/  LDL R12, [R1+0xefc] ;  /* 0x000efc00010c7983 */ /* 0x000ea80000100800 */
[----:B------:R-:W2:Y:S04]  /*33c60*/  LDL R10, [R1+0xef8] ;  /* 0x000ef800010a7983 */ /* 0x000ea80000100800 */
[----:B------:R-:W2:Y:S04]  /*33c70*/  LDL R4, [R1+0xef0] ;  /* 0x000ef00001047983 */ /* 0x000ea80000100800 */
[----:B------:R-:W2:Y:S04]  /*33c80*/  LDL R5, [R1+0xeec] ;  /* 0x000eec0001057983 */ /* 0x000ea80000100800 */
[----:B------:R0:W-:Y:S04]  /*33c90*/  STL [R1+0x18ec], R21 ;  /* 0x0018ec1501007387 */ /* 0x0001e80000100800 */
[----:B0-----:R-:W2:Y:S04]  /*33ca0*/  LDL.LU R21, [R1+0x19c] ;  /* 0x00019c0001157983 */ /* 0x001ea80000300800 */
[----:B------:R0:W-:Y:S04]  /*33cb0*/  STL [R1+0x18e8], R20 ;  /* 0x0018e81401007387 */ /* 0x0001e80000100800 */
[----:B0-----:R-:W2:Y:S04]  /*33cc0*/  LDL.LU R20, [R1+0x1a0] ;  /* 0x0001a00001147983 */ /* 0x001ea80000300800 */
[----:B------:R0:W-:Y:S04]  /*33cd0*/  STL [R1+0x18e4], R15 ;  /* 0x0018e40f01007387 */ /* 0x0001e80000100800 */
[----:B0-----:R-:W2:Y:S04]  /*33ce0*/  LDL.LU R15, [R1+0x1a4] ;  /* 0x0001a400010f7983 */ /* 0x001ea80000300800 */
[----:B------:R0:W-:Y:S01]  /*33cf0*/  STL [R1+0x18e0], R14 ;  /* 0x0018e00e01007387 */ /* 0x0001e20000100800 */
[----:B----4-:R-:W-:-:S03]  /*33d00*/  FADD R0, -R0, R6 ;  /* 0x0000000600007221 */ /* 0x010fc60000000100 */
[----:B------:R-:W4:Y:S01]  /*33d10*/  LDL R6, [R1+0xf28] ;  /* 0x000f280001067983 */ /* 0x000f220000100800 */
[----:B------:R-:W-:Y:S02]  /*33d20*/  FMUL R7, R0, 1.4426950216293334961 ;  /* 0x3fb8aa3b00077820 */ /* 0x000fe40000400000 */
[----:B---3--:R-:W-:Y:S02]  /*33d30*/  FADD R0, -R3, R13 ;  /* 0x0000000d03007221 */ /* 0x008fe40000000100 */
[----:B------:R-:W3:Y:S01]  /*33d40*/  LDL R3, [R1+0xf24] ;  /* 0x000f240001037983 */ /* 0x000ee20000100800 */
[----:B-1----:R-:W-:Y:S01]  /*33d50*/  FADD R27, R28, R27 ;  /* 0x0000001b1c1b7221 */ /* 0x002fe20000000000 */
[----:B------:R-:W-:Y:S01]  /*33d60*/  MUFU.EX2 R7, R7 ;  /* 0x0000000700077308 */ /* 0x000fe20000000800 */
[----:B------:R-:W-:Y:S02]  /*33d70*/  FMUL R13, R0, 1.4426950216293334961 ;  /* 0x3fb8aa3b000d7820 */ /* 0x000fe40000400000 */
[----:B--2---:R-:W-:-:S02]  /*33d80*/  FADD R0, -R2, R8 ;  /* 0x0000000802007221 */ /* 0x004fc40000000100 */
[----:B------:R-:W2:Y:S02]  /*33d90*/  LDL R2, [R1+0xf20] ;  /* 0x000f200001027983 */ /* 0x000ea40000100800 */
[----:B------:R-:W-:Y:S01]  /*33da0*/  FMUL R8, R0, 1.4426950216293334961 ;  /* 0x3fb8aa3b00087820 */ /* 0x000fe20000400000 */
[----:B------:R-:W-:Y:S01]  /*33db0*/  MUFU.EX2 R13, R13 ;  /* 0x0000000d000d7308 */ /* 0x000fe20000000800 */
[----:B------:R-:W-:Y:S02]  /*33dc0*/  FADD R0, -R11, R21 ;  /* 0x000000150b007221 */ /* 0x000fe40000000100 */
[----:B------:R-:W2:Y:S02]  /*33dd0*/  LDL.LU R21, [R1+0x1c0] ;  /* 0x0001c00001157983 */ /* 0x000ea40000300800 */
[----:B------:R-:W-:Y:S02]  /*33de0*/  FMUL R11, R0, 1.4426950216293334961 ;  /* 0x3fb8aa3b000b7820 */ /* 0x000fe40000400000 */
[----:B0-----:R-:W2:Y:S01]  /*33df0*/  LDL.LU R14, [R1+0x1c4] ;  /* 0x0001c400010e7983 */ /* 0x001ea20000300800 */
[----:B------:R-:W-:Y:S01]  /*33e00*/  FADD R16, R26, R16 ;  /* 0x000000101a107221 */ /* 0x000fe20000000000 */
[----:B------:R-:W-:Y:S01]  /*33e10*/  MUFU.EX2 R8, R8 ;  /* 0x0000000800087308 */ /* 0x000fe20000000800 */
[----:B------:R-:W-:-:S02]  /*33e20*/  FADD R0, -R9, R20 ;  /* 0x0000001409007221 */ /* 0x000fc40000000100 */
[----:B------:R-:W2:Y:S01]  /*33e30*/  LDL.LU R20, [R1+0x1c8] ;  /* 0x0001c80001147983 */ /* 0x000ea20000300800 */
[----:B------:R-:W-:-:S04]  /*33e40*/  FADD R17, R25, R17 ;  /* 0x0000001119117221 */ /* 0x000fc80000000000 */
[----:B------:R-:W-:Y:S01]  /*33e50*/  MUFU.EX2 R11, R11 ;  /* 0x0000000b000b7308 */ /* 0x000fe20000000800 */
[----:B------:R-:W-:Y:S02]  /*33e60*/  FMUL R9, R0, 1.4426950216293334961 ;  /* 0x3fb8aa3b00097820 */ /* 0x000fe40000400000 */
[----:B------:R-:W-:Y:S02]  /*33e70*/  FADD R0, -R12, R15 ;  /* 0x0000000f0c007221 */ /* 0x000fe40000000100 */
[----:B------:R-:W2:Y:S03]  /*33e80*/  LDL.LU R15, [R1+0x1cc] ;  /* 0x0001cc00010f7983 */ /* 0x000ea60000300800 */
[----:B------:R-:W-:Y:S01]  /*33e90*/  MUFU.EX2 R9, R9 ;  /* 0x0000000900097308 */ /* 0x000fe20000000800 */
[----:B------:R-:W-:Y:S02]  /*33ea0*/  FMUL R12, R0, 1.4426950216293334961 ;  /* 0x3fb8aa3b000c7820 */ /* 0x000fe40000400000 */
[----:B------:R-:W2:Y:S05]  /*33eb0*/  LDL.LU R0, [R1+0x1a8] ;  /* 0x0001a80001007983 */ /* 0x000eaa0000300800 */
[----:B------:R-:W-:Y:S01]  /*33ec0*/  MUFU.EX2 R12, R12 ;  /* 0x0000000c000c7308 */ /* 0x000fe20000000800 */
[----:B--2---:R-:W-:-:S04]  /*33ed0*/  FADD R0, -R10, R0 ;  /* 0x000000000a007221 */ /* 0x004fc80000000100 */
[----:B------:R-:W-:Y:S02]  /*33ee0*/  FMUL R10, R0, 1.4426950216293334961 ;  /* 0x3fb8aa3b000a7820 */ /* 0x000fe40000400000 */
[----:B------:R-:W2:Y:S01]  /*33ef0*/  LDL.LU R0, [R1+0x1ac] ;  /* 0x0001ac0001007983 */ /* 0x000ea20000300800 */
[----:B------:R-:W-:-:S03]  /*33f00*/  FADD R29, -R29, R14 ;  /* 0x0000000e1d1d7221 */ /* 0x000fc60000000100 */
[----:B------:R-:W-:Y:S01]  /*33f10*/  MUFU.EX2 R10, R10 ;  /* 0x0000000a000a7308 */ /* 0x000fe20000000800 */
[----:B--2---:R-:W-:-:S04]  /*33f20*/  FADD R0, -R4, R0 ;  /* 0x0000000004007221 */ /* 0x004fc80000000100 */
[----:B------:R-:W-:Y:S02]  /*33f30*/  FMUL R4, R0, 1.4426950216293334961 ;  /* 0x3fb8aa3b00047820 */ /* 0x000fe40000400000 */
[----:B------:R-:W2:Y:S01]  /*33f40*/  LDL.LU R0, [R1+0x1b0] ;  /* 0x0001b00001007983 */ /* 0x000ea20000300800 */
[----:B------:R-:W-:-:S03]  /*33f50*/  FMUL R14, R29, 1.4426950216293334961 ;  /* 0x3fb8aa3b1d0e7820 */ /* 0x000fc60000400000 */
[----:B------:R-:W-:Y:S01]  /*33f60*/  MUFU.EX2 R4, R4 ;  /* 0x0000000400047308 */ /* 0x000fe20000000800 */
[----:B--2---:R-:W-:-:S04]  /*33f70*/  FADD R0, -R5, R0 ;  /* 0x0000000005007221 */ /* 0x004fc80000000100 */
[----:B------:R-:W-:Y:S02]  /*33f80*/  FMUL R5, R0, 1.4426950216293334961 ;  /* 0x3fb8aa3b00057820 */ /* 0x000fe40000400000 */
[----:B------:R-:W4:Y:S01]  /*33f90*/  LDL.LU R0, [R1+0x1b4] ;  /* 0x0001b40001007983 */ /* 0x000f220000300800 */
[----:B------:R-:W0:Y:S08]  /*33fa0*/  MUFU.EX2 R14, R14 ;  /* 0x0000000e000e7308 */ /* 0x000e300000000800 */
[----:B------:R-:W-:Y:S01]  /*33fb0*/  MUFU.EX2 R5, R5 ;  /* 0x0000000500057308 */ /* 0x000fe20000000800 */
[----:B----4-:R-:W-:-:S04]  /*33fc0*/  FADD R0, -R6, R0 ;  /* 0x0000000006007221 */ /* 0x010fc80000000100 */
[----:B------:R-:W-:Y:S02]  /*33fd0*/  FMUL R6, R0, 1.4426950216293334961 ;  /* 0x3fb8aa3b00067820 */ /* 0x000fe40000400000 */
[----:B------:R-:W3:Y:S04]  /*33fe0*/  LDL.LU R0, [R1+0x1b8] ;  /* 0x0001b80001007983 */ /* 0x000ee80000300800 */
[----:B------:R-:W-:Y:S01]  /*33ff0*/  MUFU.EX2 R6, R6 ;  /* 0x0000000600067308 */ /* 0x000fe20000000800 */
[----:B---3--:R-:W-:-:S04]  /*34000*/  FADD R0, -R3, R0 ;  /* 0x0000000003007221 */ /* 0x008fc80000000100 */
[----:B------:R-:W-:Y:S02]  /*34010*/  FMUL R3, R0, 1.4426950216293334961 ;  /* 0x3fb8aa3b00037820 */ /* 0x000fe40000400000 */
[----:B------:R-:W2:Y:S04]  /*34020*/  LDL.LU R0, [R1+0x1bc] ;  /* 0x0001bc0001007983 */ /* 0x000ea80000300800 */
[----:B------:R-:W-:Y:S01]  /*34030*/  MUFU.EX2 R3, R3 ;  /* 0x0000000300037308 */ /* 0x000fe20000000800 */
[----:B--2---:R-:W-:-:S04]  /*34040*/  FADD R0, -R2, R0 ;  /* 0x0000000002007221 */ /* 0x004fc80000000100 */
[----:B------:R-:W-:Y:S02]  /*34050*/  FMUL R2, R0, 1.4426950216293334961 ;  /* 0x3fb8aa3b00027820 */ /* 0x000fe40000400000 */
[----:B------:R-:W2:Y:S02]  /*34060*/  LDL R0, [R1+0xf1c] ;  /* 0x000f1c0001007983 */ /* 0x000ea40000100800 */
[----:B--2---:R-:W-:Y:S02]  /*34070*/  FADD R0, -R0, R21 ;  /* 0x0000001500007221 */ /* 0x004fe40000000100 */
[----:B------:R-:W2:Y:S01]  /*34080*/  LDL.LU R21, [R1+0x18ec] ;  /* 0x0018ec0001157983 */ /* 0x000ea20000300800 */
[----:B------:R-:W-:Y:S01]  /*34090*/  MUFU.EX2 R2, R2 ;  /* 0x0000000200027308 */ /* 0x000fe20000000800 */
[----:B------:R-:W-:Y:S02]  /*340a0*/  FMUL R0, R0, 1.4426950216293334961 ;  /* 0x3fb8aa3b00007820 */ /* 0x000fe40000400000 */
[----:B------:R-:W3:Y:S05]  /*340b0*/  LDL R29, [R1+0xf00] ;  /* 0x000f0000011d7983 */ /* 0x000eea0000100800 */
[----:B------:R-:W-:Y:S01]  /*340c0*/  MUFU.EX2 R0, R0 ;  /* 0x0000000000007308 */ /* 0x000fe20000000800 */
[----:B---3--:R-:W-:-:S02]  /*340d0*/  FADD R29, -R29, R20 ;  /* 0x000000141d1d7221 */ /* 0x008fc40000000100 */
[----:B------:R-:W3:Y:S04]  /*340e0*/  LDL.LU R20, [R1+0x18e8] ;  /* 0x0018e80001147983 */ /* 0x000ee80000300800 */
[----:B0-----:R0:W-:Y:S02]  /*340f0*/  STL [R1+0x374], R14 ;  /* 0x0003740e01007387 */ /* 0x0011e40000100800 */
[----:B0-----:R-:W-:Y:S02]  /*34100*/  FMUL R14, R29, 1.4426950216293334961 ;  /* 0x3fb8aa3b1d0e7820 */ /* 0x001fe40000400000 */
[----:B------:R-:W4:Y:S04]  /*34110*/  LDL R29, [R1+0xef4] ;  /* 0x000ef400011d7983 */ /* 0x000f280000100800 */
[----:B------:R-:W0:Y:S01]  /*34120*/  MUFU.EX2 R14, R14 ;  /* 0x0000000e000e7308 */ /* 0x000e220000000800 */
[----:B----4-:R-:W-:-:S02]  /*34130*/  FADD R29, -R29, R15 ;  /* 0x0000000f1d1d7221 */ /* 0x010fc40000000100 */
[----:B------:R1:W5:Y:S02]  /*34140*/  LDL.LU R15, [R1+0x18e4] ;  /* 0x0018e400010f7983 */ /* 0x0003640000300800 */
[----:B------:R-:W-:Y:S02]  /*34150*/  FMUL R29, R29, 1.4426950216293334961 ;  /* 0x3fb8aa3b1d1d7820 */ /* 0x000fe40000400000 */
[----:B0-----:R0:W-:Y:S02]  /*34160*/  STL [R1+0x370], R14 ;  /* 0x0003700e01007387 */ /* 0x0011e40000100800 */
[----:B------:R4:W1:Y:S02]  /*34170*/  MUFU.EX2 R28, R29 ;  /* 0x0000001d001c7308 */ /* 0x0008640000000800 */
[----:B0-----:R0:W5:Y:S04]  /*34180*/  LDL.LU R14, [R1+0x18e0] ;  /* 0x0018e000010e7983 */ /* 0x0011680000300800 */
[----:B----4-:R-:W3:Y:S04]  /*34190*/  LDL.LU R29, [R1+0x8] ;  /* 0x00000800011d7983 */ /* 0x010ee80000300800 */
[----:B------:R-:W2:Y:S04]  /*341a0*/  LDL.LU R26, [R1+0x4] ;  /* 0x00000400011a7983 */ /* 0x000ea80000300800 */
[----:B------:R-:W4:Y:S01]  /*341b0*/  LDL.LU R25, [R1] ;  /* 0x0000000001197983 */ /* 0x000f220000300800 */
[----:B------:R-:W-:Y:S01]  /*341c0*/  BSSY B0, `(.L_x_20) ;  /* 0x000008a000007945 */ /* 0x000fe20003800000 */
[----:B------:R-:W-:Y:S01]  /*341d0*/  BSSY B1, `(.L_x_21) ;  /* 0x000007f000017945 */ /* 0x000fe20003800000 */
[----:B------:R-:W-:-:S02]  /*341e0*/  FADD R18, R24, R18 ;  /* 0x0000001218127221 */ /* 0x000fc40000000000 */
[----:B------:R-:W-:Y:S02]  /*341f0*/  FADD R19, R23, R19 ;  /* 0x0000001317137221 */ /* 0x000fe40000000000 */
[----:B---3--:R-:W-:Y:S02]  /*34200*/  FADD R20, R20, R29 ;  /* 0x0000001d14147221 */ /* 0x008fe40000000000 */
[----:B--2---:R-:W-:Y:S02]  /*34210*/  FADD R21, R21, R26 ;  /* 0x0000001a15157221 */ /* 0x004fe40000000000 */
[----:B----4-:R-:W-:Y:S01]  /*34220*/  FADD R22, R22, R25 ;  /* 0x0000001916167221 */ /* 0x010fe20000000000 */
[----:B------:R-:W-:Y:S05]  /*34230*/  @P6 BRA `(.L_x_22) ;  /* 0x0000007000006947 */ /* 0x000fea0003800000 */
[----:B01----:R-:W2:Y:S04]  /*34240*/  LDL R26, [R1+0x1008] ;  /* 0x00100800011a7983 */ /* 0x003ea80000100800 */
[----:B------:R-:W2:Y:S04]  /*34250*/  LDL.LU R29, [R1+0x18] ;  /* 0x00001800011d7983 */ /* 0x000ea80000300800 */
[----:B--2---:R0:W-:Y:S01]  /*34260*/  STS [R26+0x20000], R29 ;  /* 0x0200001d1a007388 */ /* 0x0041e20000000800 */
[----:B------:R-:W-:Y:S05]  /*34270*/  @P6 BRA `(.L_x_23) ;  /* 0x000000e000006947 */ /* 0x000fea0003800000 */
[----:B0-----:R-:W2:Y:S04]  /*34280*/  LDL R26, [R1+0x1004] ;  /* 0x00100400011a7983 */ /* 0x001ea80000100800 */
[----:B------:R-:W2:Y:S04]  /*34290*/  LDL.LU R29, [R1+0x14] ;  /* 0x00001400011d7983 */ /* 0x000ea80000300800 */
[----:B--2---:R0:W-:Y:S02]  /*342a0*/  STS [R26+0x20000], R29 ;  /* 0x0200001d1a007388 */ /* 0x0041e40000000800 */
.L_x_22:
[----:B01----:R-:W-:Y:S05]  /*342b0*/  @P6 BRA `(.L_x_24) ;  /* 0x0000015000006947 */ /* 0x003fea0003800000 */
[----:B------:R-:W0:Y:S02]  /*342c0*/  S2R R23, SR_TID.X ;  /* 0x0000000000177919 */ /* 0x000e240000002100 */
[----:B0-----:R-:W-:-:S02]  /*342d0*/  LOP3.LUT R24, R23, 0x1c, RZ, 0xc0, !PT ;  /* 0x0000001c17187812 */ /* 0x001fc400078ec0ff */
[----:B------:R-:W-:Y:S02]  /*342e0*/  LOP3.LUT R23, R23, 0x7f, RZ, 0xc0, !PT ;  /* 0x0000007f17177812 */ /* 0x000fe400078ec0ff */
[----:B------:R-:W-:-:S04]  /*342f0*/  LEA.HI R24, R24, 0x20, RZ, 0x1e ;  /* 0x0000002018187811 */ /* 0x000fc800078ff0ff */
[----:B------:R-:W-:Y:S02]  /*34300*/  SHF.L.U32 R25, R24, 0x4, RZ ;  /* 0x0000000418197819 */ /* 0x000fe400000006ff */
[----:B------:R-:W-:Y:S02]  /*34310*/  SHF.R.U32.HI R24, RZ, 0x3, R23 ;  /* 0x00000003ff187819 */ /* 0x000fe40000011617 */
[----:B------:R-:W2:Y:S02]  /*34320*/  LDL.LU R23, [R1+0x10] ;  /* 0x0000100001177983 */ /* 0x000ea40000300800 */
[----:B------:R-:W-:-:S05]  /*34330*/  LOP3.LUT R24, R24, 0xc, RZ, 0xc0, !PT ;  /* 0x0000000c18187812 */ /* 0x000fca00078ec0ff */
[----:B------:R-:W-:-:S05]  /*34340*/  IMAD.IADD R24, R24, 0x1, R25 ;  /* 0x0000000118187824 */ /* 0x000fca00078e0219 */
[----:B--2---:R0:W-:Y:S02]  /*34350*/  STS [R24+0x20000], R23 ;  /* 0x0200001718007388 */ /* 0x0041e40000000800 */
.L_x_23:
[----:B------:R-:W-:Y:S05]  /*34360*/  @P6 BRA `(.L_x_25) ;  /* 0x0000014000006947 */ /* 0x000fea0003800000 */
[----:B0-----:R-:W0:Y:S02]  /*34370*/  S2R R23, SR_TID.X ;  /* 0x0000000000177919 */ /* 0x001e240000002100 */
[C---:B0-----:R-:W-:Y:S02]  /*34380*/  LOP3.LUT R24, R23.reuse, 0x1c, RZ, 0xc0, !PT ;  /* 0x0000001c17187812 */ /* 0x041fe400078ec0ff */
[----:B------:R-:W-:Y:S02]  /*34390*/  LOP3.LUT R23, R23, 0x7f, RZ, 0xc0, !PT ;  /* 0x0000007f17177812 */ /* 0x000fe400078ec0ff */
[----:B------:R-:W-:-:S04]  /*343a0*/  LEA.HI R24, R24, 0x28, RZ, 0x1e ;  /* 0x0000002818187811 */ /* 0x000fc800078ff0ff */
[----:B------:R-:W-:Y:S02]  /*343b0*/  SHF.L.U32 R25, R24, 0x4, RZ ;  /* 0x0000000418197819 */ /* 0x000fe400000006ff */
[----:B------:R-:W-:Y:S02]  /*343c0*/  SHF.R.U32.HI R24, RZ, 0x3, R23 ;  /* 0x00000003ff187819 */ /* 0x000fe40000011617 */
[----:B------:R-:W2:Y:S02]  /*343d0*/  LDL.LU R23, [R1+0xc] ;  /* 0x00000c0001177983 */ /* 0x000ea40000300800 */
[----:B------:R-:W-:-:S04]  /*343e0*/  LOP3.LUT R24, R24, 0xc, RZ, 0xc0, !PT ;  /* 0x0000000c18187812 */ /* 0x000fc800078ec0ff */
[----:B------:R-:W-:-:S05]  /*343f0*/  IADD3 R24, R24, R25, RZ ;  /* 0x0000001918187210 */ /* 0x000fca0007ffe0ff */
[----:B--2---:R0:W-:Y:S02]  /*34400*/  STS [R24+0x20000], R23 ;  /* 0x0200001718007388 */ /* 0x0041e40000000800 */
.L_x_24:
        /* <DEDUP_REMOVED lines=9> */
[----:B-----5:R0:W-:Y:S02]  /*344a0*/  STS [R23+0x20000], R14 ;  /* 0x0200000e17007388 */ /* 0x0201e40000000800 */
.L_x_25:
[----:B------:R-:W-:Y:S05]  /*344b0*/  @P6 BRA `(.L_x_27) ;  /* 0x0000013000006947 */ /* 0x000fea0003800000 */
[----:B0----5:R-:W0:Y:S02]  /*344c0*/  S2R R14, SR_TID.X ;  /* 0x00000000000e7919 */ /* 0x021e240000002100 */
        /* <DEDUP_REMOVED lines=8> */
.L_x_26:
[----:B------:R-:W-:Y:S05]  /*34550*/  @P6 BRA `(.L_x_28) ;  /* 0x0000013000006947 */ /* 0x000fea0003800000 */
[----:B0----5:R-:W0:Y:S02]  /*34560*/  S2R R14, SR_TID.X ;  /* 0x00000000000e7919 */ /* 0x021e240000002100 */
        /* <DEDUP_REMOVED lines=8> */
.L_x_27:
        /* <DEDUP_REMOVED lines=10> */
.L_x_28:
        /* <DEDUP_REMOVED lines=10> */
.L_x_29:
        /* <DEDUP_REMOVED lines=10> */
.L_x_30:
        /* <DEDUP_REMOVED lines=10> */
.L_x_31:
        /* <DEDUP_REMOVED lines=10> */
.L_x_32:
[----:B------:R-:W-:Y:S01]  /*34910*/  @P6 BREAK B1 ;  /* 0x0000000000016942 */ /* 0x000fe20003800000 */
        /* <DEDUP_REMOVED lines=10> */
.L_x_33:
[----:B------:R-:W-:Y:S05]  /*349c0*/  BSYNC B1 ;  /* 0x0000000000017941 */ /* 0x000fea0003800000 */
.L_x_21:
        /* <DEDUP_REMOVED lines=8> */
[----:B------:R0:W-:Y:S02]  /*34a50*/  @!P6 STS [R14+0x20000], R20 ;  /* 0x020000140e00e388 */ /* 0x0001e40000000800 */
.L_x_34:
[----:B------:R-:W-:Y:S05]  /*34a60*/  BSYNC B0 ;  /* 0x0000000000007941 */ /* 0x000fea0003800000 */
.L_x_20:
[----:B------:R-:W-:Y:S01]  /*34a70*/  WARPSYNC 0xffffffff ;  /* 0xffffffff00007948 */ /* 0x000fe20003800000 */
[----:B0-----:R-:W2:Y:S04]  /*34a80*/  LDL.64 R22, [R1+0x1440] ;  /* 0x0014400001167983 */ /* 0x001ea80000100a00 */
[----:B------:R-:W3:Y:S04]  /*34a90*/  LDL.64 R26, [R1+0x1438] ;  /* 0x00143800011a7983 */ /* 0x000ee80000100a00 */
[----:B------:R-:W4:Y:S04]  /*34aa0*/  LDL.64 R24, [R1+0x1430] ;  /* 0x0014300001187983 */ /* 0x000f280000100a00 */
[----:B------:R-:W-:Y:S04]  /*34ab0*/  STL [R1+0x2a9c], R10 ;  /* 0x002a9c0a01007387 */ /* 0x000fe80000100800 */
[----:B------:R-:W-:Y:S04]  /*34ac0*/  STL [R1+0x2a98], R4 ;  /* 0x002a980401007387 */ /* 0x000fe80000100800 */
[----:B------:R0:W-:Y:S04]  /*34ad0*/  STL [R1+0x2a94], R5 ;  /* 0x002a940501007387 */ /* 0x0001e80000100800 */
[----:B0-----:R-:W2:Y:S04]  /*34ae0*/  LDL.64 R4, [R1+0x1448] ;  /* 0x0014480001047983 */ /* 0x001ea80000100a00 */
[----:B------:R-:W-:Y:S04]  /*34af0*/  STL [R1+0x2a90], R6 ;  /* 0x002a900601007387 */ /* 0x000fe80000100800 */
[----:B------:R-:W-:Y:S04]  /*34b00*/  STL [R1+0x2a8c], R3 ;  /* 0x002a8c0301007387 */ /* 0x000fe80000100800 */
[----:B------:R-:W-:Y:S04]  /*34b10*/  STL [R1+0x2a88], R2 ;  /* 0x002a880201007387 */ /* 0x000fe80000100800 */
[----:B------:R0:W-:Y:S04]  /*34b20*/  STL [R1+0x2a80], R0 ;  /* 0x002a800001007387 */ /* 0x0001e80000100800 */
[----:B-----5:R-:W1:Y:S04]  /*34b30*/  S2R R14, SR_TID.X ;  /* 0x00000000000e7919 */ /* 0x020e680000002100 */
[----:B0-----:R-:W2:Y:S01]  /*34b40*/  LDL R0, [R1+0x440] ;  /* 0x0004400001007983 */ /* 0x001ea20000100800 */
[----:B-1----:R-:W-:-:S03]  /*34b50*/  LOP3.LUT R29, R14, 0x7f, RZ, 0xc0, !PT ;  /* 0x0000007f0e1d7812 */ /* 0x002fc600078ec0ff */
[----:B------:R-:W-:Y:S06]  /*34b60*/  BAR.SYNC.DEFER_BLOCKING 0x0 ;  /* 0x0000000000007b1d */ /* 0x000fec0000010000 */
[----:B------:R-:W0:Y:S04]  /*34b70*/  LDS R20, [R29.X4+0x20000] ;  /* 0x020000001d147984 */ /* 0x000e280000004800 */
[----:B------:R-:W1:Y:S04]  /*34b80*/  LDS R18, [R29.X4+0x20200] ;  /* 0x020200001d127984 */ /* 0x000e680000004800 */
[----:B------:R-:W1:Y:S04]  /*34b90*/  LDS R17, [R29.X4+0x20400] ;  /* 0x020400001d117984 */ /* 0x000e680000004800 */
[----:B------:R-:W1:Y:S04]  /*34ba0*/  LDS R16, [R29.X4+0x20600] ;  /* 0x020600001d107984 */ /* 0x000e680000004800 */
[----:B0-----:R-:W0:Y:S04]  /*34bb0*/  SHFL.BFLY PT, R21, R20, 0x2, 0x1f ;  /* 0x0c401f0014157f89 */ /* 0x001e2800000e0000 */
[----:B-1----:R-:W1:Y:S04]  /*34bc0*/  SHFL.BFLY PT, R19, R18, 0x2, 0x1f ;  /* 0x0c401f0012137f89 */ /* 0x002e6800000e0000 */
[----:B------:R-:W1:Y:S04]  /*34bd0*/  SHFL.BFLY PT, R14, R17, 0x2, 0x1f ;  /* 0x0c401f00110e7f89 */ /* 0x000e6800000e0000 */
[----:B------:R-:W1:Y:S01]  /*34be0*/  SHFL.BFLY PT, R15, R16, 0x2, 0x1f ;  /* 0x0c401f00100f7f89 */ /* 0x000e6200000e0000 */
[----:B0-----:R-:W-:-:S02]  /*34bf0*/  FADD R21, R20, R21 ;  /* 0x0000001514157221 */ /* 0x001fc40000000000 */
[----:B-1----:R-:W-:Y:S02]  /*34c00*/  FADD R19, R18, R19 ;  /* 0x0000001312137221 */ /* 0x002fe40000000000 */
[----:B------:R-:W-:Y:S02]  /*34c10*/  FADD R14, R17, R14 ;  /* 0x0000000e110e7221 */ /* 0x000fe40000000000 */
[----:B------:R-:W-:Y:S01]  /*34c20*/  FADD R15, R16, R15 ;  /* 0x0000000f100f7221 */ /* 0x000fe20000000000 */
[----:B------:R-:W0:Y:S04]  /*34c30*/  SHFL.BFLY PT, R17, R19, 0x1, 0x1f ;  /* 0x0c201f0013117f89 */ /* 0x000e2800000e0000 */
[----:B------:R-:W1:Y:S04]  /*34c40*/  SHFL.BFLY PT, R16, R21, 0x1, 0x1f ;  /* 0x0c201f0015107f89 */ /* 0x000e6800000e0000 */
[----:B------:R-:W1:Y:S04]  /*34c50*/  SHFL.BFLY PT, R18, R14, 0x1, 0x1f ;  /* 0x0c201f000e127f89 */ /* 0x000e6800000e0000 */
[----:B------:R-:W1:Y:S01]  /*34c60*/  SHFL.BFLY PT, R20, R15, 0x1, 0x1f ;  /* 0x0c201f000f147f89 */ /* 0x000e6200000e0000 */
[----:B0-----:R-:W-:-:S02]  /*34c70*/  FADD R17, R19, R17 ;  /* 0x0000001113117221 */ /* 0x001fc40000000000 */
[----:B-1----:R-:W-:Y:S02]  /*34c80*/  FADD R16, R21, R16 ;  /* 0x0000001015107221 */ /* 0x002fe40000000000 */
[----:B------:R-:W-:-:S03]  /*34c90*/  FADD R14, R14, R18 ;  /* 0x000000120e0e7221 */ /* 0x000fc60000000000 */
[----:B------:R-:W-:Y:S01]  /*34ca0*/  @!P6 STS [R29.X4+0x20000], R16 ;  /* 0x020000101d00e388 */ /* 0x000fe20000004800 */
[----:B------:R-:W-:-:S03]  /*34cb0*/  FADD R15, R15, R20 ;  /* 0x000000140f0f7221 */ /* 0x000fc60000000000 */
[----:B------:R3:W-:Y:S04]  /*34cc0*/  @!P6 STS [R29.X4+0x20200], R17 ;  /* 0x020200111d00e388 */ /* 0x0007e80000004800 */
[----:B------:R-:W-:Y:S04]  /*34cd0*/  @!P6 STS [R29.X4+0x20400], R14 ;  /* 0x0204000e1d00e388 */ /* 0x000fe80000004800 */
[----:B------:R4:W-:Y:S01]  /*34ce0*/  @!P6 STS [R29.X4+0x20600], R15 ;  /* 0x0206000f1d00e388 */ /* 0x0009e20000004800 */
[----:B--2---:R-:W-:-:S03]  /*34cf0*/  IMAD.WIDE R20, R0, 0x2, R4 ;  /* 0x0000000200147825 */ /* 0x004fc600078e0204 */
[----:B------:R-:W-:Y:S06]  /*34d00*/  BAR.SYNC.DEFER_BLOCKING 0x0 ;  /* 0x0000000000007b1d */ /* 0x000fec0000010000 */
[----:B------:R0:W2:Y:S01]  /*34d10*/  LDG.E.U16 R6, [R20.64] ;  /* 0x0000000614067981 */ /* 0x0000a2000c1e1500 */
[----:B------:R-:W-:-:S03]  /*34d20*/  IMAD.WIDE R18, R0, 0x2, R22 ;  /* 0x0000000200127825 */ /* 0x000fc600078e0216 */
[----:B------:R1:W-:Y:S01]  /*34d30*/  STL [R1+0x22b8], R28 ;  /* 0x0022b81c01007387 */ /* 0x0003e20000100800 */
[----:B---3--:R-:W-:-:S03]  /*34d40*/  IMAD.WIDE R16, R0, 0x2, R26 ;  /* 0x0000000200107825 */ /* 0x008fc600078e021a */
[----:B------:R-:W3:Y:S01]  /*34d50*/  LDL.64 R22, [R1+0x1428] ;  /* 0x0014280001167983 */ /* 0x000ee20000100a00 */
[----:B----4-:R-:W-:-:S03]  /*34d60*/  IMAD.WIDE R14, R0, 0x2, R24 ;  /* 0x00000002000e7825 */ /* 0x010fc600078e0218 */
[----:B------:R4:W3:Y:S04]  /*34d70*/  LDG.E.U16 R10, [R18.64] ;  /* 0x00000006120a7981 */ /* 0x0008e8000c1e1500 */
[----:B0-----:R-:W3:Y:S04]  /*34d80*/  LDL.64 R20, [R1+0x1420] ;  /* 0x0014200001147983 */ /* 0x001ee80000100a00 */
[----:B-1----:R-:W3:Y:S04]  /*34d90*/  LDL.64 R28, [R1+0x1400] ;  /* 0x00140000011c7983 */ /* 0x002ee80000100a00 */
[----:B----4-:R-:W4:Y:S04]  /*34da0*/  LDL.64 R18, [R1+0x1418] ;  /* 0x0014180001127983 */ /* 0x010f280000100a00 */
[----:B------:R-:W4:Y:S04]  /*34db0*/  LDL.64 R26, [R1+0x13f8] ;  /* 0x0013f800011a7983 */ /* 0x000f280000100a00 */
[----:B------:R-:W4:Y:S04]  /*34dc0*/  LDL.64 R24, [R1+0x13f0] ;  /* 0x0013f00001187983 */ /* 0x000f280000100a00 */
[----:B------:R-:W4:Y:S04]  /*34dd0*/  LDL.64 R4, [R1+0x13e8] ;  /* 0x0013e80001047983 */ /* 0x000f280000100a00 */
[----:B------:R-:W4:Y:S04]  /*34de0*/  LDL.64 R2, [R1+0x13e0] ;  /* 0x0013e00001027983 */ /* 0x000f280000100a00 */
[----:B--2---:R0:W-:Y:S04]  /*34df0*/  STL [R1+0xfb8], R6 ;  /* 0x000fb80601007387 */ /* 0x0041e80000100800 */
[----:B0-----:R0:W2:Y:S04]  /*34e00*/  LDG.E.U16 R6, [R16.64] ;  /* 0x0000000610067981 */ /* 0x0010a8000c1e1500 */
[----:B0-----:R-:W2:Y:S01]  /*34e10*/  LDL.64 R16, [R1+0x1410] ;  /* 0x0014100001107983 */ /* 0x001ea20000100a00 */
[----:B---3--:R-:W-:-:S03]  /*34e20*/  IMAD.WIDE R22, R0, 0x2, R22 ;  /* 0x0000000200167825 */ /* 0x008fc600078e0216 */
[----:B------:R0:W-:Y:S01]  /*34e30*/  STL [R1+0xfb4], R10 ;  /* 0x000fb40a01007387 */ /* 0x0001e20000100800 */
[----:B------:R-:W-:-:S03]  /*34e40*/  IMAD.WIDE R20, R0, 0x2, R20 ;  /* 0x0000000200147825 */ /* 0x000fc600078e0214 */
[----:B------:R-:W3:Y:S01]  /*34e50*/  LDG.E.U16 R23, [R22.64] ;  /* 0x0000000616177981 */ /* 0x000ee2000c1e1500 */
[----:B----4-:R-:W-:-:S03]  /*34e60*/  IMAD.WIDE R18, R0, 0x2, R18 ;  /* 0x0000000200127825 */ /* 0x010fc600078e0212 */
[----:B------:R-:W4:Y:S04]  /*34e70*/  LDG.E.U16 R21, [R20.64] ;  /* 0x0000000614157981 */ /* 0x000f28000c1e1500 */
[----:B0-----:R0:W3:Y:S04]  /*34e80*/  LDG.E.U16 R10, [R14.64] ;  /* 0x000000060e0a7981 */ /* 0x0010e8000c1e1500 */
[----:B------:R-:W4:Y:S04]  /*34e90*/  LDG.E.U16 R19, [R18.64] ;  /* 0x0000000612137981 */ /* 0x000f28000c1e1500 */
[----:B0-----:R-:W4:Y:S04]  /*34ea0*/  LDL.64 R14, [R1+0x1408] ;  /* 0x00140800010e7983 */ /* 0x001f280000100a00 */
[----:B--2---:R0:W-:Y:S01]  /*34eb0*/  STL [R1+0xfb0], R6 ;  /* 0x000fb00601007387 */ /* 0x0041e20000100800 */
[----:B------:R-:W-:-:S05]  /*34ec0*/  IMAD.WIDE R16, R0, 0x2, R16 ;  /* 0x0000000200107825 */ /* 0x000fca00078e0210 */
[----:B0-----:R-:W2:Y:S04]  /*34ed0*/  LDG.E.U16 R6, [R16.64] ;  /* 0x0000000610067981 */ /* 0x001ea8000c1e1500 */
[----:B---3--:R-:W-:Y:S04]  /*34ee0*/  STL [R1+0xfac], R10 ;  /* 0x000fac0a01007387 */ /* 0x008fe80000100800 */
[----:B------:R0:W-:Y:S01]  /*34ef0*/  STL [R1+0xfa8], R23 ;  /* 0x000fa81701007387 */ /* 0x0001e20000100800 */
[----:B----4-:R-:W-:-:S03]  /*34f00*/  IMAD.WIDE R14, R0, 0x2, R14 ;  /* 0x00000002000e7825 */ /* 0x010fc600078e020e */
[----:B------:R1:W-:Y:S01]  /*34f10*/  STL [R1+0xfa4], R21 ;  /* 0x000fa41501007387 */ /* 0x0003e20000100800 */
[----:B0-----:R-:W-:-:S03]  /*34f20*/  IMAD.WIDE R22, R0, 0x2, R28 ;  /* 0x0000000200167825 */ /* 0x001fc600078e021c */
[----:B------:R0:W2:Y:S04]  /*34f30*/  LDG.E.U16 R10, [R14.64] ;  /* 0x000000060e0a7981 */ /* 0x0000a8000c1e1500 */
[----:B------:R4:W-:Y:S04]  /*34f40*/  STL [R1+0xfa0], R19 ;  /* 0x000fa01301007387 */ /* 0x0009e80000100800 */
[----:B--2---:R2:W-:Y:S01]  /*34f50*/  STL [R1+0xf9c], R6 ;  /* 0x000f9c0601007387 */ /* 0x0045e20000100800 */
[----:B-1----:R-:W-:-:S03]  /*34f60*/  IMAD.WIDE R20, R0, 0x2, R26 ;  /* 0x0000000200147825 */ /* 0x002fc600078e021a */
[----:B------:R-:W3:Y:S01]  /*34f70*/  LDL.64 R28, [R1+0x13b0] ;  /* 0x0013b000011c7983 */ /* 0x000ee20000100a00 */
[----:B----4-:R-:W-:-:S03]  /*34f80*/  IMAD.WIDE R18, R0, 0x2, R24 ;  /* 0x0000000200127825 */ /* 0x010fc600078e0218 */
[----:B------:R-:W4:Y:S04]  /*34f90*/  LDL.64 R26, [R1+0x13a8] ;  /* 0x0013a800011a7983 */ /* 0x000f280000100a00 */
[----:B--2---:R1:W2:Y:S01]  /*34fa0*/  LDG.E.U16 R6, [R22.64] ;  /* 0x0000000616067981 */ /* 0x0042a2000c1e1500 */
[----:B0-----:R-:W-:-:S03]  /*34fb0*/  IMAD.WIDE R14, R0, 0x2, R2 ;  /* 0x00000002000e7825 */ /* 0x001fc600078e0202 */
[----:B------:R0:W3:Y:S01]  /*34fc0*/  LDG.E.U16 R2, [R20.64] ;  /* 0x0000000614027981 */ /* 0x0000e2000c1e1500 */
[----:B------:R-:W-:-:S03]  /*34fd0*/  IMAD.WIDE R16, R0, 0x2, R4 ;  /* 0x0000000200107825 */ /* 0x000fc600078e0204 */
[----:B------:R0:W3:Y:S04]  /*34fe0*/  LDG.E.U16 R3, [R18.64] ;  /* 0x0000000612037981 */ /* 0x0000e8000c1e1500 */
[----:B-1----:R-:W3:Y:S04]  /*34ff0*/  LDL.64 R22, [R1+0x13d8] ;  /* 0x0013d80001167983 */ /* 0x002ee80000100a00 */
[----:B0-----:R-:W3:Y:S04]  /*35000*/  LDL.64 R20, [R1+0x13d0] ;  /* 0x0013d00001147983 */ /* 0x001ee80000100a00 */
[----:B------:R-:W3:Y:S04]  /*35010*/  LDL.64 R18, [R1+0x13c8] ;  /* 0x0013c80001127983 */ /* 0x000ee80000100a00 */
[----:B------:R-:W4:Y:S04]  /*35020*/  LDL.64 R24, [R1+0x13a0] ;  /* 0x0013a00001187983 */ /* 0x000f280000100a00 */
[----:B------:R0:W-:Y:S04]  /*35030*/  STL [R1+0xf98], R10 ;  /* 0x000f980a01007387 */ /* 0x0001e80000100800 */
[----:B------:R-:W4:Y:S04]  /*35040*/  LDL.64 R4, [R1+0x1398] ;  /* 0x0013980001047983 */ /* 0x000f280000100a00 */
[----:B0-----:R0:W4:Y:S04]  /*35050*/  LDG.E.U16 R10, [R16.64] ;  /* 0x00000006100a7981 */ /* 0x001128000c1e1500 */
[----:B0-----:R-:W4:Y:S04]  /*35060*/  LDL.64 R16, [R1+0x13c0] ;  /* 0x0013c00001107983 */ /* 0x001f280000100a00 */
[----:B--2---:R0:W-:Y:S04]  /*35070*/  STL [R1+0xf94], R6 ;  /* 0x000f940601007387 */ /* 0x0041e80000100800 */
[----:B0-----:R0:W2:Y:S04]  /*35080*/  LDG.E.U16 R6, [R14.64] ;  /* 0x000000060e067981 */ /* 0x0010a8000c1e1500 */
[----:B0-----:R-:W2:Y:S01]  /*35090*/  LDL.64 R14, [R1+0x13b8] ;  /* 0x0013b800010e7983 */ /* 0x001ea20000100a00 */
[----:B---3--:R-:W-:-:S04]  /*350a0*/  IMAD.WIDE R22, R0, 0x2, R22 ;  /* 0x0000000200167825 */ /* 0x008fc800078e0216 */
[C---:B------:R-:W-:Y:S02]  /*350b0*/  IMAD.WIDE R20, R0.reuse, 0x2, R20 ;  /* 0x0000000200147825 */ /* 0x040fe400078e0214 */
[----:B------:R-:W3:Y:S02]  /*350c0*/  LDG.E.U16 R23, [R22.64] ;  /* 0x0000000616177981 */ /* 0x000ee4000c1e1500 */
[C---:B------:R-:W-:Y:S02]  /*350d0*/  IMAD.WIDE R18, R0.reuse, 0x2, R18 ;  /* 0x0000000200127825 */ /* 0x040fe400078e0212 */
[----:B------:R-:W3:Y:S04]  /*350e0*/  LDG.E.U16 R21, [R20.64] ;  /* 0x0000000614157981 */ /* 0x000ee8000c1e1500 */
[----:B------:R-:W-:Y:S04]  /*350f0*/  STL [R1+0xf8c], R3 ;  /* 0x000f8c0301007387 */ /* 0x000fe80000100800 */
[----:B------:R-:W3:Y:S04]  /*35100*/  LDG.E.U16 R19, [R18.64] ;  /* 0x0000000612137981 */ /* 0x000ee8000c1e1500 */
[----:B------:R0:W-:Y:S01]  /*35110*/  STL [R1+0xf90], R2 ;  /* 0x000f900201007387 */ /* 0x0001e20000100800 */
[----:B----4-:R-:W-:-:S03]  /*35120*/  IMAD.WIDE R16, R0, 0x2, R16 ;  /* 0x0000000200107825 */ /* 0x010fc600078e0210 */
[----:B0-----:R-:W4:Y:S04]  /*35130*/  LDL.64 R2, [R1+0x1390] ;  /* 0x0013900001027983 */ /* 0x001f280000100a00 */
[----:B------:R0:W-:Y:S04]  /*35140*/  STL [R1+0xf88], R10 ;  /* 0x000f880a01007387 */ /* 0x0001e80000100800 */
[----:B0-----:R4:W4:Y:S04]  /*35150*/  LDG.E.U16 R10, [R16.64] ;  /* 0x00000006100a7981 */ /* 0x001928000c1e1500 */
[----:B--2---:R0:W-:Y:S01]  /*35160*/  STL [R1+0xf84], R6 ;  /* 0x000f840601007387 */ /* 0x0041e20000100800 */
[----:B------:R-:W-:-:S05]  /*35170*/  IMAD.WIDE R14, R0, 0x2, R14 ;  /* 0x00000002000e7825 */ /* 0x000fca00078e020e */
[----:B0-----:R0:W2:Y:S04]  /*35180*/  LDG.E.U16 R6, [R14.64] ;  /* 0x000000060e067981 */ /* 0x0010a8000c1e1500 */
[----:B---3--:R1:W-:Y:S04]  /*35190*/  STL [R1+0xf80], R23 ;  /* 0x000f801701007387 */ /* 0x0083e80000100800 */
[----:B------:R3:W-:Y:S01]  /*351a0*/  STL [R1+0xf7c], R21 ;  /* 0x000f7c1501007387 */ /* 0x0007e20000100800 */
[----:B-1----:R-:W-:-:S03]  /*351b0*/  IMAD.WIDE R22, R0, 0x2, R28 ;  /* 0x0000000200167825 */ /* 0x002fc600078e021c */
[----:B------:R1:W-:Y:S01]  /*351c0*/  STL [R1+0xf78], R19 ;  /* 0x000f781301007387 */ /* 0x0003e20000100800 */
[----:B---3--:R-:W-:-:S03]  /*351d0*/  IMAD.WIDE R20, R0, 0x2, R26 ;  /* 0x0000000200147825 */ /* 0x008fc600078e021a */
[----:B------:R-:W3:Y:S01]  /*351e0*/  LDL.64 R26, [R1+0x1368] ;  /* 0x00136800011a7983 */ /* 0x000ee20000100a00 */
[----:B0-----:R-:W-:-:S04]  /*351f0*/  IMAD.WIDE R14, R0, 0x2, R4 ;  /* 0x00000002000e7825 */ /* 0x001fc800078e0204 */
[C---:B-1----:R-:W-:Y:S02]  /*35200*/  IMAD.WIDE R18, R0.reuse, 0x2, R24 ;  /* 0x0000000200127825 */ /* 0x042fe400078e0218 */
[----:B------:R0:W3:Y:S02]  /*35210*/  LDG.E.U16 R24, [R20.64] ;  /* 0x0000000614187981 */ /* 0x0000e4000c1e1500 */
[C---:B----4-:R-:W-:Y:S02]  /*35220*/  IMAD.WIDE R16, R0.reuse, 0x2, R2 ;  /* 0x0000000200107825 */ /* 0x050fe400078e0202 */
[----:B------:R1:W4:Y:S04]  /*35230*/  LDG.E.U16 R3, [R22.64] ;  /* 0x0000000616037981 */ /* 0x000328000c1e1500 */
[----:B------:R2:W3:Y:S04]  /*35240*/  LDG.E.U16 R25, [R16.64] ;  /* 0x0000000610197981 */ /* 0x0004e8000c1e1500 */
[----:B0-----:R-:W3:Y:S04]  /*35250*/  LDL.64 R20, [R1+0x1380] ;  /* 0x0013800001147983 */ /* 0x001ee80000100a00 */
[----:B-1----:R-:W3:Y:S04]  /*35260*/  LDL.64 R22, [R1+0x1388] ;  /* 0x0013880001167983 */ /* 0x002ee80000100a00 */
[----:B------:R0:W-:Y:S04]  /*35270*/  STL [R1+0xf74], R10 ;  /* 0x000f740a01007387 */ /* 0x0001e80000100800 */
[----:B0-----:R0:W3:Y:S04]  /*35280*/  LDG.E.U16 R10, [R18.64] ;  /* 0x00000006120a7981 */ /* 0x0010e8000c1e1500 */
[----:B0-----:R-:W3:Y:S04]  /*35290*/  LDL.64 R18, [R1+0x1378] ;  /* 0x0013780001127983 */ /* 0x001ee80000100a00 */
[----:B--2---:R0:W-:Y:S04]  /*352a0*/  STL [R1+0xf70], R6 ;  /* 0x000f700601007387 */ /* 0x0041e80000100800 */
[----:B------:R-:W2:Y:S04]  /*352b0*/  LDL.64 R4, [R1+0x1350] ;  /* 0x0013500001047983 */ /* 0x000ea80000100a00 */
[----:B0-----:R0:W2:Y:S04]  /*352c0*/  LDG.E.U16 R6, [R14.64] ;  /* 0x000000060e067981 */ /* 0x0010a8000c1e1500 */
[----:B0-----:R-:W2:Y:S04]  /*352d0*/  LDL.64 R14, [R1+0x1370] ;  /* 0x00137000010e7983 */ /* 0x001ea80000100a00 */
[----:B----4-:R0:W-:Y:S01]  /*352e0*/  STL [R1+0xf6c], R3 ;  /* 0x000f6c0301007387 */ /* 0x0101e20000100800 */
[----:B---3--:R-:W-:-:S03]  /*352f0*/  IMAD.WIDE R20, R0, 0x2, R20 ;  /* 0x0000000200147825 */ /* 0x008fc600078e0214 */
[----:B0-----:R-:W3:Y:S01]  /*35300*/  LDL.64 R2, [R1+0x1348] ;  /* 0x0013480001027983 */ /* 0x001ee20000100a00 */
[----:B------:R-:W-:-:S03]  /*35310*/  IMAD.WIDE R22, R0, 0x2, R22 ;  /* 0x0000000200167825 */ /* 0x000fc600078e0216 */
[----:B------:R-:W-:Y:S04]  /*35320*/  STL [R1+0xf68], R24 ;  /* 0x000f681801007387 */ /* 0x000fe80000100800 */
[----:B------:R0:W-:Y:S04]  /*35330*/  STL [R1+0xf64], R10 ;  /* 0x000f640a01007387 */ /* 0x0001e80000100800 */
[----:B0-----:R0:W4:Y:S04]  /*35340*/  LDG.E.U16 R10, [R22.64] ;  /* 0x00000006160a7981 */ /* 0x001128000c1e1500 */
[----:B--2---:R1:W-:Y:S01]  /*35350*/  STL [R1+0xf60], R6 ;  /* 0x000f600601007387 */ /* 0x0043e20000100800 */
[----:B------:R-:W-:-:S03]  /*35360*/  IMAD.WIDE R18, R0, 0x2, R18 ;  /* 0x0000000200127825 */ /* 0x000fc600078e0212 */
[----:B0-----:R-:W2:Y:S04]  /*35370*/  LDL.64 R22, [R1+0x1330] ;  /* 0x0013300001167983 */ /* 0x001ea80000100a00 */
[----:B-1----:R0:W2:Y:S01]  /*35380*/  LDG.E.U16 R6, [R20.64] ;  /* 0x0000000614067981 */ /* 0x0020a2000c1e1500 */
[----:B------:R-:W-:-:S03]  /*35390*/  IMAD.WIDE R16, R0, 0x2, R26 ;  /* 0x0000000200107825 */ /* 0x000fc600078e021a */
[----:B------:R-:W3:Y:S04]  /*353a0*/  LDL.64 R26, [R1+0x1338] ;  /* 0x00133800011a7983 */ /* 0x000ee80000100a00 */
[----:B0-----:R-:W3:Y:S04]  /*353b0*/  LDL.64 R20, [R1+0x1360] ;  /* 0x0013600001147983 */ /* 0x001ee80000100a00 */
[----:B------:R0:W-:Y:S01]  /*353c0*/  STL [R1+0xf5c], R25 ;  /* 0x000f5c1901007387 */ /* 0x0001e20000100800 */
[----:B------:R-:W-:-:S03]  /*353d0*/  IMAD.WIDE R14, R0, 0x2, R14 ;  /* 0x00000002000e7825 */ /* 0x000fc600078e020e */
[----:B0-----:R0:W3:Y:S04]  /*353e0*/  LDG.E.U16 R25, [R18.64] ;  /* 0x0000000612197981 */ /* 0x0010e8000c1e1500 */
[----:B0-----:R-:W3:Y:S04]  /*353f0*/  LDL.64 R18, [R1+0x1358] ;  /* 0x0013580001127983 */ /* 0x001ee80000100a00 */
[----:B----4-:R0:W-:Y:S04]  /*35400*/  STL [R1+0xf58], R10 ;  /* 0x000f580a01007387 */ /* 0x0101e80000100800 */
[----:B0-----:R0:W4:Y:S04]  /*35410*/  LDG.E.U16 R10, [R14.64] ;  /* 0x000000060e0a7981 */ /* 0x001128000c1e1500 */
[----:B--2---:R1:W-:Y:S04]  /*35420*/  STL [R1+0xf54], R6 ;  /* 0x000f540601007387 */ /* 0x0043e80000100800 */
[----:B-1----:R1:W2:Y:S01]  /*35430*/  LDG.E.U16 R6, [R16.64] ;  /* 0x0000000610067981 */ /* 0x0022a2000c1e1500 */
[----:B---3--:R-:W-:-:S04]  /*35440*/  IMAD.WIDE R20, R0, 0x2, R20 ;  /* 0x0000000200147825 */ /* 0x008fc800078e0214 */
[C---:B0-----:R-:W-:Y:S01]  /*35450*/  IMAD.WIDE R14, R0.reuse, 0x2, R4 ;  /* 0x00000002000e7825 */ /* 0x041fe200078e0204 */
[----:B------:R0:W-:Y:S03]  /*35460*/  STL [R1+0xf50], R25 ;  /* 0x000f501901007387 */ /* 0x0001e60000100800 */
[C---:B-1----:R-:W-:Y:S01]  /*35470*/  IMAD.WIDE R16, R0.reuse, 0x2, R2 ;  /* 0x0000000200107825 */ /* 0x042fe200078e0202 */
[----:B0-----:R0:W3:Y:S03]  /*35480*/  LDG.E.U16 R25, [R20.64] ;  /* 0x0000000614197981 */ /* 0x0010e6000c1e1500 */
[----:B------:R-:W-:-:S05]  /*35490*/  IMAD.WIDE R18, R0, 0x2, R18 ;  /* 0x0000000200127825 */ /* 0x000fca00078e0212 */
[----:B------:R1:W3:Y:S04]  /*354a0*/  LDG.E.U16 R5, [R18.64] ;  /* 0x0000000612057981 */ /* 0x0002e8000c1e1500 */
[----:B0-----:R-:W1:Y:S04]  /*354b0*/  LDL.64 R20, [R1+0x1340] ;  /* 0x0013400001147983 */ /* 0x001e680000100a00 */
[----:B------:R-:W3:Y:S04]  /*354c0*/  LDL.LU R4, [R1+0x1010] ;  /* 0x0010100001047983 */ /* 0x000ee80000300800 */
[----:B----4-:R0:W-:Y:S04]  /*354d0*/  STL [R1+0xf4c], R10 ;  /* 0x000f4c0a01007387 */ /* 0x0101e80000100800 */
[----:B0-----:R0:W4:Y:S04]  /*354e0*/  LDG.E.U16 R10, [R14.64] ;  /* 0x000000060e0a7981 */ /* 0x001128000c1e1500 */
[----:B------:R-:W0:Y:S04]  /*354f0*/  S2R R29, SR_TID.X ;  /* 0x00000000001d7919 */ /* 0x000e280000002100 */
[----:B--2---:R2:W-:Y:S04]  /*35500*/  STL [R1+0xf48], R6 ;  /* 0x000f480601007387 */ /* 0x0045e80000100800 */
[----:B------:R-:W4:Y:S04]  /*35510*/  LDL.LU R3, [R1+0x660] ;  /* 0x0006600001037983 */ /* 0x000f280000300800 */
[----:B------:R-:W4:Y:S04]  /*35520*/  LDL.LU R2, [R1+0x664] ;  /* 0x0006640001027983 */ /* 0x000f280000300800 */
[----:B--2---:R2:W4:Y:S01]  /*35530*/  LDG.E.U16 R6, [R16.64] ;  /* 0x0000000610067981 */ /* 0x004522000c1e1500 */
[----:B0-----:R-:W-:-:S05]  /*35540*/  LOP3.LUT R28, R29, 0x1c, RZ, 0xc0, !PT ;  /* 0x0000001c1d1c7812 */ /* 0x001fca00078ec0ff */
[----:B------:R-:W0:Y:S01]  /*35550*/  LDS R24, [R28.X4+0x20000] ;  /* 0x020000001c187984 */ /* 0x000e220000004800 */
[----:B--2---:R-:W-:-:S03]  /*35560*/  IMAD.WIDE R16, R0, 0x2, R22 ;  /* 0x0000000200107825 */ /* 0x004fc600078e0216 */
[----:B---3--:R2:W-:Y:S04]  /*35570*/  STL [R1+0xf44], R25 ;  /* 0x000f441901007387 */ /* 0x0085e80000100800 */
[----:B------:R-:W3:Y:S04]  /*35580*/  LDL.LU R23, [R1+0x650] ;  /* 0x0006500001177983 */ /* 0x000ee80000300800 */
[----:B------:R-:W3:Y:S01]  /*35590*/  LDL.LU R22, [R1+0x654] ;  /* 0x0006540001167983 */ /* 0x000ee20000300800 */
[----:B-1----:R-:W-:-:S03]  /*355a0*/  IMAD.WIDE R18, R0, 0x2, R20 ;  /* 0x0000000200127825 */ /* 0x002fc600078e0214 */
[----:B------:R-:W3:Y:S04]  /*355b0*/  LDL.LU R21, [R1+0x960] ;  /* 0x0009600001157983 */ /* 0x000ee80000300800 */
[----:B--2---:R1:W2:Y:S01]  /*355c0*/  LDG.E.U16 R25, [R18.64] ;  /* 0x0000000612197981 */ /* 0x0042a2000c1e1500 */
[----:B------:R-:W-:-:S03]  /*355d0*/  IMAD.WIDE R14, R0, 0x2, R26 ;  /* 0x00000002000e7825 */ /* 0x000fc600078e021a */
[----:B------:R-:W2:Y:S04]  /*355e0*/  LDL.LU R20, [R1+0x964] ;  /* 0x0009640001147983 */ /* 0x000ea80000300800 */
[----:B------:R0:W2:Y:S04]  /*355f0*/  LDG.E.U16 R26, [R16.64] ;  /* 0x00000006101a7981 */ /* 0x0000a8000c1e1500 */
[----:B-1----:R-:W2:Y:S04]  /*35600*/  LDL.LU R19, [R1+0x950] ;  /* 0x0009500001137983 */ /* 0x002ea80000300800 */
[----:B------:R1:W-:Y:S01]  /*35610*/  STL [R1+0xf40], R5 ;  /* 0x000f400501007387 */ /* 0x0003e20000100800 */
[----:B0-----:R-:W-:-:S03]  /*35620*/  FFMA R4, R7, R4, R24 ;  /* 0x0000000407047223 */ /* 0x001fc60000000018 */
[----:B------:R0:W2:Y:S04]  /*35630*/  LDG.E.U16 R27, [R14.64] ;  /* 0x000000060e1b7981 */ /* 0x0000a8000c1e1500 */
[----:B-1----:R-:W2:Y:S04]  /*35640*/  LDL.LU R5, [R1+0x940] ;  /* 0x0009400001057983 */ /* 0x002ea80000300800 */
[----:B------:R-:W2:Y:S04]  /*35650*/  LDL.LU R18, [R1+0x954] ;  /* 0x0009540001127983 */ /* 0x000ea80000300800 */
[----:B------:R1:W-:Y:S04]  /*35660*/  STL [R1+0x1010], R4 ;  /* 0x0010100401007387 */ /* 0x0003e80000100800 */
[----:B-1----:R-:W2:Y:S04]  /*35670*/  LDL.LU R4, [R1+0x944] ;  /* 0x0009440001047983 */ /* 0x002ea80000300800 */
[----:B------:R-:W2:Y:S01]  /*35680*/  LDL.LU R17, [R1+0x930] ;  /* 0x0009300001117983 */ /* 0x000ea20000300800 */
[----:B----4-:R-:W-:-:S02]  /*35690*/  FMUL R3, R7, R3 ;  /* 0x0000000307037220 */ /* 0x010fc40000400000 */
[----:B------:R-:W-:-:S03]  /*356a0*/  FMUL R2, R7, R2 ;  /* 0x0000000207027220 */ /* 0x000fc60000400000 */
[----:B------:R-:W-:Y:S04]  /*356b0*/  STL [R1+0x590], R3 ;  /* 0x0005900301007387 */ /* 0x000fe80000100800 */
[----:B------:R-:W4:Y:S04]  /*356c0*/  LDL.LU R16, [R1+0x934] ;  /* 0x0009340001107983 */ /* 0x000f280000300800 */
[----:B------:R-:W-:Y:S04]  /*356d0*/  STL [R1+0x594], R2 ;  /* 0x0005940201007387 */ /* 0x000fe80000100800 */
[----:B0-----:R-:W4:Y:S04]  /*356e0*/  LDL.LU R15, [R1+0x920] ;  /* 0x00092000010f7983 */ /* 0x001f280000300800 */
[----:B------:R-:W4:Y:S04]  /*356f0*/  LDL.LU R14, [R1+0x924] ;  /* 0x00092400010e7983 */ /* 0x000f280000300800 */
[----:B------:R0:W-:Y:S04]  /*35700*/  STL [R1+0xf3c], R10 ;  /* 0x000f3c0a01007387 */ /* 0x0001e80000100800 */
[----:B0-----:R-:W4:Y:S04]  /*35710*/  LDL.LU R10, [R1+0x910] ;  /* 0x00091000010a7983 */ /* 0x001f280000300800 */
[----:B------:R0:W-:Y:S04]  /*35720*/  STL [R1+0xf38], R6 ;  /* 0x000f380601007387 */ /* 0x0001e80000100800 */
[----:B0-----:R-:W4:Y:S04]  /*35730*/  LDL.LU R6, [R1+0x914] ;  /* 0x0009140001067983 */ /* 0x001f280000300800 */
[----:B------:R-:W4:Y:S04]  /*35740*/  LDL.LU R3, [R1+0x6d0] ;  /* 0x0006d00001037983 */ /* 0x000f280000300800 */
[----:B------:R-:W4:Y:S01]  /*35750*/  LDL.LU R2, [R1+0x6d4] ;  /* 0x0006d40001027983 */ /* 0x000f220000300800 */
[----:B---3--:R-:W-:-:S03]  /*35760*/  FMUL R24, R7, R22 ;  /* 0x0000001607187220 */ /* 0x008fc60000400000 */
[----:B--2---:R0:W-:Y:S01]  /*35770*/  STL [R1+0xf34], R25 ;  /* 0x000f341901007387 */ /* 0x0041e20000100800 */
[C---:B------:R-:W-:Y:S02]  /*35780*/  FMUL R22, R7.reuse, R20 ;  /* 0x0000001407167220 */ /* 0x040fe40000400000 */
[C---:B0-----:R-:W-:Y:S02]  /*35790*/  FMUL R25, R7.reuse, R23 ;  /* 0x0000001707197220 */ /* 0x041fe40000400000 */
[C---:B------:R-:W-:Y:S02]  /*357a0*/  FMUL R23, R7.reuse, R21 ;  /* 0x0000001507177220 */ /* 0x040fe40000400000 */
[C---:B------:R-:W-:Y:S01]  /*357b0*/  FMUL R21, R7.reuse, R19 ;  /* 0x0000001307157220 */ /* 0x040fe20000400000 */
[----:B------:R-:W-:Y:S01]  /*357c0*/  STL [R1+0x580], R25 ;  /* 0x0005801901007387 */ /* 0x000fe20000100800 */
[----:B------:R-:W-:-:S03]  /*357d0*/  FMUL R20, R7, R18 ;  /* 0x0000001207147220 */ /* 0x000fc60000400000 */
[----:B------:R0:W-:Y:S01]  /*357e0*/  STL [R1+0x584], R24 ;  /* 0x0005841801007387 */ /* 0x0001e20000100800 */
[----:B------:R-:W-:-:S03]  /*357f0*/  FMUL R19, R7, R5 ;  /* 0x0000000507137220 */ /* 0x000fc60000400000 */
[----:B------:R-:W-:Y:S01]  /*35800*/  STL [R1+0xf30], R27 ;  /* 0x000f301b01007387 */ /* 0x000fe20000100800 */
[----:B------:R-:W-:-:S03]  /*35810*/  FMUL R18, R7, R4 ;  /* 0x0000000407127220 */ /* 0x000fc60000400000 */
[----:B------:R-:W-:Y:S04]  /*35820*/  STL [R1+0x570], R23 ;  /* 0x0005701701007387 */ /* 0x000fe80000100800 */
[----:B------:R-:W-:Y:S04]  /*35830*/  STL [R1+0xf2c], R26 ;  /* 0x000f2c1a01007387 */ /* 0x000fe80000100800 */
[----:B------:R-:W-:Y:S04]  /*35840*/  STL [R1+0x574], R22 ;  /* 0x0005741601007387 */ /* 0x000fe80000100800 */
[----:B------:R1:W-:Y:S04]  /*35850*/  STL [R1+0x560], R21 ;  /* 0x0005601501007387 */ /* 0x0003e80000100800 */
[----:B------:R2:W-:Y:S04]  /*35860*/  STL [R1+0x564], R20 ;  /* 0x0005641401007387 */ /* 0x0005e80000100800 */
[----:B------:R-:W3:Y:S04]  /*35870*/  LDL.LU R5, [R1+0x6c0] ;  /* 0x0006c00001057983 */ /* 0x000ee80000300800 */
[----:B------:R1:W-:Y:S04]  /*35880*/  STL [R1+0x550], R19 ;  /* 0x0005501301007387 */ /* 0x0003e80000100800 */
[----:B------:R-:W3:Y:S04]  /*35890*/  LDL.LU R4, [R1+0x6c4] ;  /* 0x0006c40001047983 */ /* 0x000ee80000300800 */
[----:B------:R1:W-:Y:S01]  /*358a0*/  STL [R1+0x554], R18 ;  /* 0x0005541201007387 */ /* 0x0003e20000100800 */
[----:B0-----:R-:W-:-:S02]  /*358b0*/  FMUL R24, R7, R17 ;  /* 0x0000001107187220 */ /* 0x001fc40000400000 */
[C---:B----4-:R-:W-:Y:S02]  /*358c0*/  FMUL R15, R7.reuse, R15 ;  /* 0x0000000f070f7220 */ /* 0x050fe40000400000 */
[----:B------:R-:W-:-:S03]  /*358d0*/  FMUL R14, R7, R14 ;  /* 0x0000000e070e7220 */ /* 0x000fc60000400000 */
[----:B------:R-:W-:Y:S04]  /*358e0*/  STL [R1+0x630], R15 ;  /* 0x0006300f01007387 */ /* 0x000fe80000100800 */
[----:B------:R0:W-:Y:S01]  /*358f0*/  STL [R1+0x634], R14 ;  /* 0x0006340e01007387 */ /* 0x0001e20000100800 */
[----:B------:R-:W-:-:S05]  /*35900*/  FMUL R10, R7, R10 ;  /* 0x0000000a070a7220 */ /* 0x000fca0000400000 */
[----:B------:R-:W-:Y:S01]  /*35910*/  STL [R1+0x620], R10 ;  /* 0x0006200a01007387 */ /* 0x000fe20000100800 */
[C---:B------:R-:W-:Y:S02]  /*35920*/  FMUL R6, R7.reuse, R6 ;  /* 0x0000000607067220 */ /* 0x040fe40000400000 */
[----:B------:R-:W-:-:S03]  /*35930*/  FMUL R3, R7, R3 ;  /* 0x0000000307037220 */ /* 0x000fc60000400000 */
[----:B------:R-:W-:Y:S01]  /*35940*/  STL [R1+0x624], R6 ;  /* 0x0006240601007387 */ /* 0x000fe20000100800 */
[----:B------:R-:W-:-:S03]  /*35950*/  FMUL R2, R7, R2 ;  /* 0x0000000207027220 */ /* 0x000fc60000400000 */
[----:B-1----:R-:W4:Y:S04]  /*35960*/  LDL.LU R21, [R1+0x6b0] ;  /* 0x0006b00001157983 */ /* 0x002f280000300800 */
[----:B------:R1:W-:Y:S04]  /*35970*/  STL [R1+0x610], R3 ;  /* 0x0006100301007387 */ /* 0x0003e80000100800 */
[----:B--2---:R-:W2:Y:S04]  /*35980*/  LDL.LU R20, [R1+0x6b4] ;  /* 0x0006b40001147983 */ /* 0x004ea80000300800 */
[----:B------:R0:W-:Y:S04]  /*35990*/  STL [R1+0x614], R2 ;  /* 0x0006140201007387 */ /* 0x0001e80000100800 */
[----:B------:R-:W2:Y:S04]  /*359a0*/  LDL.LU R19, [R1+0x6a0] ;  /* 0x0006a00001137983 */ /* 0x000ea80000300800 */
[----:B------:R-:W2:Y:S04]  /*359b0*/  LDL.LU R18, [R1+0x6a4] ;  /* 0x0006a40001127983 */ /* 0x000ea80000300800 */
[----:B------:R-:W2:Y:S04]  /*359c0*/  LDL.LU R17, [R1+0x690] ;  /* 0x0006900001117983 */ /* 0x000ea80000300800 */
[----:B0-----:R-:W2:Y:S04]  /*359d0*/  LDL.LU R14, [R1+0x694] ;  /* 0x00069400010e7983 */ /* 0x001ea80000300800 */
[----:B-1----:R-:W2:Y:S04]  /*359e0*/  LDL.LU R3, [R1+0x680] ;  /* 0x0006800001037983 */ /* 0x002ea80000300800 */
[----:B------:R-:W2:Y:S01]  /*359f0*/  LDL.LU R2, [R1+0x684] ;  /* 0x0006840001027983 */ /* 0x000ea20000300800 */
[----:B------:R-:W-:-:S03]  /*35a00*/  FMUL R25, R7, R16 ;  /* 0x0000001007197220 */ /* 0x000fc60000400000 */
[----:B------:R-:W2:Y:S01]  /*35a10*/  LDL.LU R16, [R1+0x670] ;  /* 0x0006700001107983 */ /* 0x000ea20000300800 */
[----:B---3--:R-:W-:-:S05]  /*35a20*/  FMUL R5, R7, R5 ;  /* 0x0000000507057220 */ /* 0x008fca0000400000 */
[----:B------:R0:W-:Y:S01]  /*35a30*/  STL [R1+0x600], R5 ;  /* 0x0006000501007387 */ /* 0x0001e20000100800 */
[----:B------:R-:W-:-:S03]  /*35a40*/  FMUL R4, R7, R4 ;  /* 0x0000000407047220 */ /* 0x000fc60000400000 */
[----:B------:R-:W3:Y:S04]  /*35a50*/  LDL.LU R15, [R1+0x674] ;  /* 0x00067400010f7983 */ /* 0x000ee80000300800 */
[----:B------:R1:W-:Y:S04]  /*35a60*/  STL [R1+0x604], R4 ;  /* 0x0006040401007387 */ /* 0x0003e80000100800 */
[----:B------:R-:W3:Y:S04]  /*35a70*/  LDL.LU R10, [R1+0x640] ;  /* 0x00064000010a7983 */ /* 0x000ee80000300800 */
[----:B------:R-:W3:Y:S04]  /*35a80*/  LDL.LU R6, [R1+0x644] ;  /* 0x0006440001067983 */ /* 0x000ee80000300800 */
[----:B0-----:R-:W3:Y:S04]  /*35a90*/  LDL.LU R5, [R1+0x668] ;  /* 0x0006680001057983 */ /* 0x001ee80000300800 */
[----:B-1----:R-:W3:Y:S01]  /*35aa0*/  LDL.LU R4, [R1+0x66c] ;  /* 0x00066c0001047983 */ /* 0x002ee20000300800 */
[----:B----4-:R-:W-:-:S02]  /*35ab0*/  FMUL R22, R7, R21 ;  /* 0x0000001507167220 */ /* 0x010fc40000400000 */
[----:B--2---:R-:W-:-:S03]  /*35ac0*/  FMUL R21, R7, R20 ;  /* 0x0000001407157220 */ /* 0x004fc60000400000 */
[----:B------:R-:W-:Y:S01]  /*35ad0*/  STL [R1+0x5f0], R22 ;  /* 0x0005f01601007387 */ /* 0x000fe20000100800 */
[----:B------:R-:W-:-:S03]  /*35ae0*/  FMUL R20, R7, R19 ;  /* 0x0000001307147220 */ /* 0x000fc60000400000 */
[----:B------:R-:W-:Y:S01]  /*35af0*/  STL [R1+0x5f4], R21 ;  /* 0x0005f41501007387 */ /* 0x000fe20000100800 */
[----:B------:R-:W-:-:S03]  /*35b00*/  FMUL R19, R7, R18 ;  /* 0x0000001207137220 */ /* 0x000fc60000400000 */
[----:B------:R-:W-:Y:S01]  /*35b10*/  STL [R1+0x5e0], R20 ;  /* 0x0005e01401007387 */ /* 0x000fe20000100800 */
[----:B------:R-:W-:-:S03]  /*35b20*/  FMUL R18, R7, R17 ;  /* 0x0000001107127220 */ /* 0x000fc60000400000 */
[----:B------:R-:W-:Y:S01]  /*35b30*/  STL [R1+0x5e4], R19 ;  /* 0x0005e41301007387 */ /* 0x000fe20000100800 */
[----:B------:R-:W-:-:S03]  /*35b40*/  FMUL R17, R7, R14 ;  /* 0x0000000e07117220 */ /* 0x000fc60000400000 */
[----:B------:R0:W-:Y:S04]  /*35b50*/  STL [R1+0x5d0], R18 ;  /* 0x0005d01201007387 */ /* 0x0001e80000100800 */
[----:B------:R1:W-:Y:S01]  /*35b60*/  STL [R1+0x5d4], R17 ;  /* 0x0005d41101007387 */ /* 0x0003e20000100800 */
[----:B0-----:R-:W-:-:S03]  /*35b70*/  FMUL R18, R7, R3 ;  /* 0x0000000307127220 */ /* 0x001fc60000400000 */
[----:B------:R-:W2:Y:S01]  /*35b80*/  LDL.LU R3, [R1+0x658] ;  /* 0x0006580001037983 */ /* 0x000ea20000300800 */
[----:B-1----:R-:W-:-:S03]  /*35b90*/  FMUL R17, R7, R2 ;  /* 0x0000000207117220 */ /* 0x002fc60000400000 */
[----:B------:R0:W-:Y:S04]  /*35ba0*/  STL [R1+0x5c0], R18 ;  /* 0x0005c01201007387 */ /* 0x0001e80000100800 */
[----:B------:R-:W4:Y:S01]  /*35bb0*/  LDL.LU R2, [R1+0x65c] ;  /* 0x00065c0001027983 */ /* 0x000f220000300800 */
[----:B------:R-:W-:-:S03]  /*35bc0*/  FMUL R16, R7, R16 ;  /* 0x0000001007107220 */ /* 0x000fc60000400000 */
[----:B------:R1:W-:Y:S01]  /*35bd0*/  STL [R1+0x5c4], R17 ;  /* 0x0005c41101007387 */ /* 0x0003e20000100800 */
[----:B---3--:R-:W-:-:S03]  /*35be0*/  FMUL R15, R7, R15 ;  /* 0x0000000f070f7220 */ /* 0x008fc60000400000 */
[----:B------:R3:W-:Y:S01]  /*35bf0*/  STL [R1+0x5b0], R16 ;  /* 0x0005b01001007387 */ /* 0x0007e20000100800 */
[----:B------:R-:W-:-:S03]  /*35c00*/  FMUL R10, R7, R10 ;  /* 0x0000000a070a7220 */ /* 0x000fc60000400000 */
[----:B------:R0:W-:Y:S01]  /*35c10*/  STL [R1+0x5b4], R15 ;  /* 0x0005b40f01007387 */ /* 0x0001e20000100800 */
[----:B------:R-:W-:-:S03]  /*35c20*/  FMUL R6, R7, R6 ;  /* 0x0000000607067220 */ /* 0x000fc60000400000 */
[----:B------:R0:W-:Y:S01]  /*35c30*/  STL [R1+0x5a0], R10 ;  /* 0x0005a00a01007387 */ /* 0x0001e20000100800 */
[----:B------:R-:W-:-:S03]  /*35c40*/  FMUL R5, R13, R5 ;  /* 0x000000050d057220 */ /* 0x000fc60000400000 */
[----:B------:R0:W-:Y:S01]  /*35c50*/  STL [R1+0x5a4], R6 ;  /* 0x0005a40601007387 */ /* 0x0001e20000100800 */
[----:B------:R-:W-:-:S03]  /*35c60*/  FMUL R4, R13, R4 ;  /* 0x000000040d047220 */ /* 0x000fc60000400000 */
[----:B------:R-:W4:Y:S04]  /*35c70*/  LDL.LU R7, [R1+0x968] ;  /* 0x0009680001077983 */ /* 0x000f280000300800 */
[----:B------:R0:W-:Y:S04]  /*35c80*/  STL [R1+0x598], R5 ;  /* 0x0005980501007387 */ /* 0x0001e80000100800 */
[----:B------:R-:W4:Y:S04]  /*35c90*/  LDL.LU R21, [R1+0x96c] ;  /* 0x00096c0001157983 */ /* 0x000f280000300800 */
[----:B------:R0:W-:Y:S04]  /*35ca0*/  STL [R1+0x59c], R4 ;  /* 0x00059c0401007387 */ /* 0x0001e80000100800 */
[----:B------:R-:W4:Y:S04]  /*35cb0*/  LDL.LU R20, [R1+0x958] ;  /* 0x0009580001147983 */ /* 0x000f280000300800 */
[----:B------:R-:W4:Y:S04]  /*35cc0*/  LDL.LU R19, [R1+0x95c] ;  /* 0x00095c0001137983 */ /* 0x000f280000300800 */
[----:B0-----:R-:W4:Y:S04]  /*35cd0*/  LDL.LU R18, [R1+0x948] ;  /* 0x0009480001127983 */ /* 0x001f280000300800 */
[----:B-1----:R-:W4:Y:S04]  /*35ce0*/  LDL.LU R17, [R1+0x94c] ;  /* 0x00094c0001117983 */ /* 0x002f280000300800 */
[----:B---3--:R-:W3:Y:S04]  /*35cf0*/  LDL.LU R16, [R1+0x938] ;  /* 0x0009380001107983 */ /* 0x008ee80000300800 */
[----:B------:R-:W3:Y:S04]  /*35d00*/  LDL.LU R15, [R1+0x93c] ;  /* 0x00093c00010f7983 */ /* 0x000ee80000300800 */
[----:B------:R-:W3:Y:S01]  /*35d10*/  LDL.LU R10, [R1+0x928] ;  /* 0x00092800010a7983 */ /* 0x000ee20000300800 */
[----:B--2---:R-:W-:-:S02]  /*35d20*/  FMUL R3, R13, R3 ;  /* 0x000000030d037220 */ /* 0x004fc40000400000 */
[----:B----4-:R-:W-:-:S03]  /*35d30*/  FMUL R2, R13, R2 ;  /* 0x000000020d027220 */ /* 0x010fc60000400000 */
[----:B------:R0:W-:Y:S04]  /*35d40*/  STL [R1+0x588], R3 ;  /* 0x0005880301007387 */ /* 0x0001e80000100800 */
[----:B------:R1:W-:Y:S04]  /*35d50*/  STL [R1+0x58c], R2 ;  /* 0x00058c0201007387 */ /* 0x0003e80000100800 */
[----:B------:R-:W2:Y:S04]  /*35d60*/  LDL.LU R6, [R1+0x92c] ;  /* 0x00092c0001067983 */ /* 0x000ea80000300800 */
[----:B------:R-:W4:Y:S04]  /*35d70*/  LDL.LU R5, [R1+0x918] ;  /* 0x0009180001057983 */ /* 0x000f280000300800 */
[----:B------:R-:W4:Y:S04]  /*35d80*/  LDL.LU R4, [R1+0x91c] ;  /* 0x00091c0001047983 */ /* 0x000f280000300800 */
[----:B0-----:R-:W4:Y:S04]  /*35d90*/  LDL.LU R3, [R1+0x6d8] ;  /* 0x0006d80001037983 */ /* 0x001f280000300800 */
[----:B-1----:R-:W4:Y:S04]  /*35da0*/  LDL.LU R2, [R1+0x6dc] ;  /* 0x0006dc0001027983 */ /* 0x002f280000300800 */
[----:B------:R-:W0:Y:S02]  /*35db0*/  S2R R26, SR_TID.X ;  /* 0x00000000001a7919 */ /* 0x000e240000002100 */
[----:B0-----:R-:W-:-:S04]  /*35dc0*/  LOP3.LUT R26, R26, 0x1c, RZ, 0xc0, !PT ;  /* 0x0000001c1a1a7812 */ /* 0x001fc800078ec0ff */
[----:B------:R-:W-:-:S05]  /*35dd0*/  LEA.HI R26, R26, 0x8, RZ, 0x1e ;  /* 0x000000081a1a7811 */ /* 0x000fca00078ff0ff */
[----:B------:R0:W1:Y:S04]  /*35de0*/  LDS R14, [R26.X16+0x20000] ;  /* 0x020000001a0e7984 */ /* 0x000068000000c800 */
[----:B0-----:R-:W0:Y:S01]  /*35df0*/  S2R R26, SR_TID.X ;  /* 0x00000000001a7919 */ /* 0x001e220000002100 */
[C---:B------:R-:W-:Y:S02]  /*35e00*/  FMUL R22, R13.reuse, R7 ;  /* 0x000000070d167220 */ /* 0x040fe40000400000 */
[C---:B------:R-:W-:Y:S02]  /*35e10*/  FMUL R21, R13.reuse, R21 ;  /* 0x000000150d157220 */ /* 0x040fe40000400000 */
[C---:B------:R-:W-:Y:S02]  /*35e20*/  FMUL R20, R13.reuse, R20 ;  /* 0x000000140d147220 */ /* 0x040fe40000400000 */
[C---:B------:R-:W-:Y:S01]  /*35e30*/  FMUL R19, R13.reuse, R19 ;  /* 0x000000130d137220 */ /* 0x040fe20000400000 */
[----:B------:R-:W-:Y:S01]  /*35e40*/  STL [R1+0x578], R22 ;  /* 0x0005781601007387 */ /* 0x000fe20000100800 */
[----:B------:R-:W-:-:S02]  /*35e50*/  FMUL R18, R13, R18 ;  /* 0x000000120d127220 */ /* 0x000fc40000400000 */
[C---:B------:R-:W-:Y:S01]  /*35e60*/  FMUL R17, R13.reuse, R17 ;  /* 0x000000110d117220 */ /* 0x040fe20000400000 */
[----:B------:R-:W-:Y:S01]  /*35e70*/  STL [R1+0x57c], R21 ;  /* 0x00057c1501007387 */ /* 0x000fe20000100800 */
[----:B---3--:R-:W-:Y:S01]  /*35e80*/  FMUL R27, R13, R15 ;  /* 0x0000000f0d1b7220 */ /* 0x008fe20000400000 */
[----:B0-----:R-:W-:-:S04]  /*35e90*/  LOP3.LUT R26, R26, 0x1c, RZ, 0xc0, !PT ;  /* 0x0000001c1a1a7812 */ /* 0x001fc800078ec0ff */
[----:B------:R-:W-:Y:S01]  /*35ea0*/  LEA.HI R26, R26, 0x10, RZ, 0x1e ;  /* 0x000000101a1a7811 */ /* 0x000fe200078ff0ff */
[----:B------:R-:W-:Y:S01]  /*35eb0*/  STL [R1+0x568], R20 ;  /* 0x0005681401007387 */ /* 0x000fe20000100800 */
[----:B------:R-:W-:-:S03]  /*35ec0*/  FMUL R10, R13, R10 ;  /* 0x0000000a0d0a7220 */ /* 0x000fc60000400000 */
[----:B------:R0:W3:Y:S04]  /*35ed0*/  LDS R7, [R26.X16+0x20000] ;  /* 0x020000001a077984 */ /* 0x0000e8000000c800 */
[----:B------:R-:W-:Y:S01]  /*35ee0*/  STL [R1+0x56c], R19 ;  /* 0x00056c1301007387 */ /* 0x000fe20000100800 */
[----:B0-----:R-:W-:-:S03]  /*35ef0*/  FMUL R26, R13, R16 ;  /* 0x000000100d1a7220 */ /* 0x001fc60000400000 */
[----:B------:R-:W-:Y:S04]  /*35f00*/  STL [R1+0x558], R18 ;  /* 0x0005581201007387 */ /* 0x000fe80000100800 */
[----:B------:R-:W-:Y:S04]  /*35f10*/  STL [R1+0x55c], R17 ;  /* 0x00055c1101007387 */ /* 0x000fe80000100800 */
[----:B------:R-:W-:Y:S04]  /*35f20*/  STL.64 [R1+0x29b8], R26 ;  /* 0x0029b81a01007387 */ /* 0x000fe80000100a00 */
[----:B------:R-:W-:Y:S04]  /*35f30*/  STL.64 [R1+0x29b0], R24 ;  /* 0x0029b01801007387 */ /* 0x000fe80000100a00 */
[----:B------:R0:W-:Y:S01]  /*35f40*/  STL [R1+0x638], R10 ;  /* 0x0006380a01007387 */ /* 0x0001e20000100800 */
[----:B--2---:R-:W-:-:S02]  /*35f50*/  FMUL R6, R13, R6 ;  /* 0x000000060d067220 */ /* 0x004fc40000400000 */
[----:B----4-:R-:W-:-:S03]  /*35f60*/  FMUL R5, R13, R5 ;  /* 0x000000050d057220 */ /* 0x010fc60000400000 */
[----:B------:R-:W-:Y:S01]  /*35f70*/  STL [R1+0x63c], R6 ;  /* 0x00063c0601007387 */ /* 0x000fe20000100800 */
[----:B------:R-:W-:-:S03]  /*35f80*/  FMUL R4, R13, R4 ;  /* 0x000000040d047220 */ /* 0x000fc60000400000 */
[----:B------:R-:W-:Y:S01]  /*35f90*/  STL [R1+0x628], R5 ;  /* 0x0006280501007387 */ /* 0x000fe20000100800 */
[----:B------:R-:W-:-:S03]  /*35fa0*/  FMUL R3, R13, R3 ;  /* 0x000000030d037220 */ /* 0x000fc60000400000 */
[----:B------:R2:W-:Y:S01]  /*35fb0*/  STL [R1+0x62c], R4 ;  /* 0x00062c0401007387 */ /* 0x0005e20000100800 */
[----:B------:R-:W-:-:S03]  /*35fc0*/  FMUL R2, R13, R2 ;  /* 0x000000020d027220 */ /* 0x000fc60000400000 */
[----:B0-----:R-:W4:Y:S04]  /*35fd0*/  LDL.LU R10, [R1+0x6c8] ;  /* 0x0006c800010a7983 */ /* 0x001f280000300800 */
[----:B------:R0:W-:Y:S04]  /*35fe0*/  STL [R1+0x618], R3 ;  /* 0x0006180301007387 */ /* 0x0001e80000100800 */
[----:B--2---:R-:W2:Y:S04]  /*35ff0*/  LDL.LU R4, [R1+0x6cc] ;  /* 0x0006cc0001047983 */ /* 0x004ea80000300800 */
[----:B------:R0:W-:Y:S04]  /*36000*/  STL [R1+0x61c], R2 ;  /* 0x00061c0201007387 */ /* 0x0001e80000100800 */
[----:B------:R-:W3:Y:S04]  /*36010*/  LDL.LU R19, [R1+0x6b8] ;  /* 0x0006b80001137983 */ /* 0x000ee80000300800 */
[----:B------:R-:W3:Y:S04]  /*36020*/  LDL.LU R18, [R1+0x6bc] ;  /* 0x0006bc0001127983 */ /* 0x000ee80000300800 */
[----:B------:R-:W3:Y:S04]  /*36030*/  LDL.LU R5, [R1+0x6a8] ;  /* 0x0006a80001057983 */ /* 0x000ee80000300800 */
[----:B------:R-:W3:Y:S04]  /*36040*/  LDL.LU R6, [R1+0x6ac] ;  /* 0x0006ac0001067983 */ /* 0x000ee80000300800 */
        /* <DEDUP_REMOVED lines=8> */
[----:B------:R-:W1:Y:S04]  /*360d0*/  LDL.LU R2, [R1+0x1014] ;  /* 0x0010140001027983 */ /* 0x000e680000300800 */
[----:B------:R-:W3:Y:S04]  /*360e0*/  LDL.64 R20, [R1+0x1328] ;  /* 0x0013280001147983 */ /* 0x000ee80000100a00 */
[----:B------:R-:W3:Y:S01]  /*360f0*/  LDL.64 R16, [R1+0x1320] ;  /* 0x0013200001107983 */ /* 0x000ee20000100a00 */
[----:B----4-:R-:W-:-:S05]  /*36100*/  FMUL R10, R13, R10 ;  /* 0x0000000a0d0a7220 */ /* 0x010fca0000400000 */
[----:B------:R0:W-:Y:S01]  /*36110*/  STL [R1+0x608], R10 ;  /* 0x0006080a01007387 */ /* 0x0001e20000100800 */
[----:B--2---:R-:W-:-:S03]  /*36120*/  FMUL R4, R13, R4 ;  /* 0x000000040d047220 */ /* 0x004fc60000400000 */
[----:B0-----:R-:W2:Y:S01]  /*36130*/  LDL.LU R10, [R1+0x2a9c] ;  /* 0x002a9c00010a7983 */ /* 0x001ea20000300800 */
[----:B---3--:R-:W-:-:S03]  /*36140*/  FMUL R19, R13, R19 ;  /* 0x000000130d137220 */ /* 0x008fc60000400000 */
[----:B------:R0:W-:Y:S01]  /*36150*/  STL [R1+0x60c], R4 ;  /* 0x00060c0401007387 */ /* 0x0001e20000100800 */
[----:B------:R-:W-:-:S03]  /*36160*/  FMUL R5, R13, R5 ;  /* 0x000000050d057220 */ /* 0x000fc60000400000 */
[----:B0-----:R-:W3:Y:S04]  /*36170*/  LDL.LU R4, [R1+0x2a98] ;  /* 0x002a980001047983 */ /* 0x001ee80000300800 */
[----:B------:R0:W-:Y:S01]  /*36180*/  STL [R1+0x5f8], R19 ;  /* 0x0005f81301007387 */ /* 0x0001e20000100800 */
[C---:B------:R-:W-:Y:S02]  /*36190*/  FMUL R6, R13.reuse, R6 ;  /* 0x000000060d067220 */ /* 0x040fe40000400000 */
[C---:B------:R-:W-:Y:S02]  /*361a0*/  FMUL R3, R13.reuse, R3 ;  /* 0x000000030d037220 */ /* 0x040fe40000400000 */
[----:B0-----:R-:W-:-:S05]  /*361b0*/  FMUL R19, R13, R18 ;  /* 0x000000120d137220 */ /* 0x001fca0000400000 */
[----:B------:R0:W-:Y:S01]  /*361c0*/  STL [R1+0x5fc], R19 ;  /* 0x0005fc1301007387 */ /* 0x0001e20000100800 */
[----:B------:R-:W-:-:S03]  /*361d0*/  FMUL R27, R13, R27 ;  /* 0x0000001b0d1b7220 */ /* 0x000fc60000400000 */
[----:B0-----:R-:W4:Y:S04]  /*361e0*/  LDL.64 R18, [R1+0x1318] ;  /* 0x0013180001127983 */ /* 0x001f280000100a00 */
[----:B------:R0:W-:Y:S04]  /*361f0*/  STL [R1+0x5e8], R5 ;  /* 0x0005e80501007387 */ /* 0x0001e80000100800 */
[----:B0-----:R-:W2:Y:S04]  /*36200*/  LDL.LU R5, [R1+0x2a94] ;  /* 0x002a940001057983 */ /* 0x001ea80000300800 */
[----:B------:R0:W-:Y:S01]  /*36210*/  STL [R1+0x5ec], R6 ;  /* 0x0005ec0601007387 */ /* 0x0001e20000100800 */
[----:B-1----:R-:W-:-:S03]  /*36220*/  FFMA R2, R13, R2, R14 ;  /* 0x000000020d027223 */ /* 0x002fc6000000000e */
[----:B0-----:R-:W2:Y:S04]  /*36230*/  LDL.LU R6, [R1+0x2a90] ;  /* 0x002a900001067983 */ /* 0x001ea80000300800 */
[----:B------:R0:W-:Y:S04]  /*36240*/  STL [R1+0x5d8], R3 ;  /* 0x0005d80301007387 */ /* 0x0001e80000100800 */
[----:B0-----:R-:W2:Y:S04]  /*36250*/  LDL.LU R3, [R1+0x2a8c] ;  /* 0x002a8c0001037983 */ /* 0x001ea80000300800 */
[----:B------:R0:W-:Y:S02]  /*36260*/  STL [R1+0x5dc], R27 ;  /* 0x0005dc1b01007387 */ /* 0x0001e40000100800 */
[----:B0-----:R-:W-:-:S02]  /*36270*/  FMUL R27, R13, R26 ;  /* 0x0000001a0d1b7220 */ /* 0x001fc40000400000 */
[C---:B------:R-:W-:Y:S02]  /*36280*/  FMUL R26, R13.reuse, R25 ;  /* 0x000000190d1a7220 */ /* 0x040fe40000400000 */
[C---:B------:R-:W-:Y:S02]  /*36290*/  FMUL R25, R13.reuse, R24 ;  /* 0x000000180d197220 */ /* 0x040fe40000400000 */
[C---:B------:R-:W-:Y:S01]  /*362a0*/  FMUL R24, R13.reuse, R23 ;  /* 0x000000170d187220 */ /* 0x040fe20000400000 */
[----:B------:R0:W-:Y:S01]  /*362b0*/  STL [R1+0x5c8], R27 ;  /* 0x0005c81b01007387 */ /* 0x0001e20000100800 */
[C---:B------:R-:W-:Y:S02]  /*362c0*/  FMUL R23, R13.reuse, R22 ;  /* 0x000000160d177220 */ /* 0x040fe40000400000 */
[----:B------:R-:W-:Y:S01]  /*362d0*/  FMUL R22, R13, R15 ;  /* 0x0000000f0d167220 */ /* 0x000fe20000400000 */
[----:B------:R1:W-:Y:S01]  /*362e0*/  STL [R1+0x5cc], R26 ;  /* 0x0005cc1a01007387 */ /* 0x0003e20000100800 */
[----:B------:R-:W-:-:S03]  /*362f0*/  IMAD.WIDE R14, R0, 0x2, R20 ;  /* 0x00000002000e7825 */ /* 0x000fc600078e0214 */
[----:B------:R-:W-:Y:S01]  /*36300*/  STL [R1+0x5b8], R25 ;  /* 0x0005b81901007387 */ /* 0x000fe20000100800 */
[----:B------:R-:W-:-:S03]  /*36310*/  IMAD.WIDE R16, R0, 0x2, R16 ;  /* 0x0000000200107825 */ /* 0x000fc600078e0210 */
[----:B------:R-:W-:Y:S04]  /*36320*/  STL [R1+0x5bc], R24 ;  /* 0x0005bc1801007387 */ /* 0x000fe80000100800 */
[----:B------:R-:W-:Y:S04]  /*36330*/  STL [R1+0x5a8], R23 ;  /* 0x0005a81701007387 */ /* 0x000fe80000100800 */
[----:B------:R-:W-:Y:S04]  /*36340*/  STL [R1+0x5ac], R22 ;  /* 0x0005ac1601007387 */ /* 0x000fe80000100800 */
[----:B0-----:R-:W2:Y:S04]  /*36350*/  LDL.LU R27, [R1+0x1018] ;  /* 0x00101800011b7983 */ /* 0x001ea80000300800 */
[----:B------:R0:W-:Y:S04]  /*36360*/  STL [R1+0x1014], R2 ;  /* 0x0010140201007387 */ /* 0x0001e80000100800 */
[----:B------:R0:W3:Y:S04]  /*36370*/  LDG.E.U16 R15, [R14.64] ;  /* 0x000000060e0f7981 */ /* 0x0000e8000c1e1500 */
[----:B-1----:R-:W3:Y:S04]  /*36380*/  LDL.LU R26, [R1+0x880] ;  /* 0x00088000011a7983 */ /* 0x002ee80000300800 */
[----:B0-----:R-:W3:Y:S04]  /*36390*/  LDL.LU R2, [R1+0x884] ;  /* 0x0008840001027983 */ /* 0x001ee80000300800 */
        /* <DEDUP_REMOVED lines=8> */
[----:B0-----:R-:W3:Y:S04]  /*36420*/  LDL.LU R17, [R1+0x844] ;  /* 0x0008440001117983 */ /* 0x001ee80000300800 */
[----:B------:R-:W3:Y:S01]  /*36430*/  LDL.LU R16, [R1+0x830] ;  /* 0x0008300001107983 */ /* 0x000ee20000300800 */
[----:B----4-:R-:W-:-:S06]  /*36440*/  IMAD.WIDE R18, R0, 0x2, R18 ;  /* 0x0000000200127825 */ /* 0x010fcc00078e0212 */
[----:B------:R0:W4:Y:S01]  /*36450*/  LDG.E.U16 R19, [R18.64] ;  /* 0x0000000612137981 */ /* 0x000122000c1e1500 */
[----:B--2---:R-:W-:-:S03]  /*36460*/  FFMA R27, R8, R27, R7 ;  /* 0x0000001b081b7223 */ /* 0x004fc60000000007 */
[----:B---3--:R1:W-:Y:S01]  /*36470*/  STL [R1+0x918], R15 ;  /* 0x0009180f01007387 */ /* 0x0083e20000100800 */
[----:B0-----:R-:W-:-:S03]  /*36480*/  FMUL R18, R8, R26 ;  /* 0x0000001a08127220 */ /* 0x001fc60000400000 */
[----:B-1----:R-:W2:Y:S01]  /*36490*/  LDL.LU R15, [R1+0x834] ;  /* 0x00083400010f7983 */ /* 0x002ea20000300800 */
[----:B------:R-:W-:-:S03]  /*364a0*/  FMUL R7, R8, R2 ;  /* 0x0000000208077220 */ /* 0x000fc60000400000 */
[----:B------:R0:W-:Y:S04]  /*364b0*/  STL [R1+0x914], R14 ;  /* 0x0009140e01007387 */ /* 0x0001e80000100800 */
[----:B0-----:R-:W3:Y:S04]  /*364c0*/  LDL.LU R14, [R1+0x820] ;  /* 0x00082000010e7983 */ /* 0x001ee80000300800 */
[----:B------:R-:W-:Y:S04]  /*364d0*/  STL [R1+0x1018], R27 ;  /* 0x0010181b01007387 */ /* 0x000fe80000100800 */
[----:B------:R0:W-:Y:S04]  /*364e0*/  STL [R1+0x4a0], R18 ;  /* 0x0004a01201007387 */ /* 0x0001e80000100800 */
[----:B------:R-:W3:Y:S04]  /*364f0*/  LDL.LU R2, [R1+0x824] ;  /* 0x0008240001027983 */ /* 0x000ee80000300800 */
[----:B------:R1:W-:Y:S01]  /*36500*/  STL [R1+0x4a4], R7 ;  /* 0x0004a40701007387 */ /* 0x0003e20000100800 */
[----:B0-----:R-:W-:-:S02]  /*36510*/  FMUL R18, R8, R25 ;  /* 0x0000001908127220 */ /* 0x001fc40000400000 */
[C---:B------:R-:W-:Y:S02]  /*36520*/  FMUL R22, R8.reuse, R22 ;  /* 0x0000001608167220 */ /* 0x040fe40000400000 */
[C---:B-1----:R-:W-:Y:S02]  /*36530*/  FMUL R7, R8.reuse, R23 ;  /* 0x0000001708077220 */ /* 0x042fe40000400000 */
[C---:B------:R-:W-:Y:S02]  /*36540*/  FMUL R17, R8.reuse, R17 ;  /* 0x0000001108117220 */ /* 0x040fe40000400000 */
[C---:B------:R-:W-:Y:S01]  /*36550*/  FMUL R16, R8.reuse, R16 ;  /* 0x0000001008107220 */ /* 0x040fe20000400000 */
[----:B----4-:R0:W-:Y:S04]  /*36560*/  STL [R1+0x910], R19 ;  /* 0x0009101301007387 */ /* 0x0101e80000100800 */
[----:B------:R1:W-:Y:S01]  /*36570*/  STL [R1+0x490], R18 ;  /* 0x0004901201007387 */ /* 0x0003e20000100800 */
[----:B0-----:R-:W-:-:S02]  /*36580*/  FMUL R19, R8, R24 ;  /* 0x0000001808137220 */ /* 0x001fc40000400000 */
[----:B-1----:R-:W-:-:S03]  /*36590*/  FMUL R18, R8, R13 ;  /* 0x0000000d08127220 */ /* 0x002fc60000400000 */
[----:B------:R0:W-:Y:S04]  /*365a0*/  STL [R1+0x494], R19 ;  /* 0x0004941301007387 */ /* 0x0001e80000100800 */
[----:B------:R-:W4:Y:S04]  /*365b0*/  LDL.LU R13, [R1+0x810] ;  /* 0x00081000010d7983 */ /* 0x000f280000300800 */
[----:B------:R1:W-:Y:S01]  /*365c0*/  STL [R1+0x480], R7 ;  /* 0x0004800701007387 */ /* 0x0003e20000100800 */
[----:B0-----:R-:W-:-:S03]  /*365d0*/  FMUL R19, R8, R21 ;  /* 0x0000001508137220 */ /* 0x001fc60000400000 */
[----:B-1----:R-:W4:Y:S04]  /*365e0*/  LDL.LU R7, [R1+0x814] ;  /* 0x0008140001077983 */ /* 0x002f280000300800 */
[----:B------:R0:W-:Y:S04]  /*365f0*/  STL [R1+0x484], R18 ;  /* 0x0004841201007387 */ /* 0x0001e80000100800 */
[----:B------:R1:W-:Y:S01]  /*36600*/  STL [R1+0x470], R22 ;  /* 0x0004701601007387 */ /* 0x0003e20000100800 */
[----:B0-----:R-:W-:-:S03]  /*36610*/  FMUL R18, R8, R20 ;  /* 0x0000001408127220 */ /* 0x001fc60000400000 */
[----:B------:R0:W-:Y:S04]  /*36620*/  STL [R1+0x474], R19 ;  /* 0x0004741301007387 */ /* 0x0001e80000100800 */
[----:B------:R-:W-:Y:S04]  /*36630*/  STL [R1+0x460], R18 ;  /* 0x0004601201007387 */ /* 0x000fe80000100800 */
[----:B------:R-:W-:Y:S04]  /*36640*/  STL [R1+0x464], R17 ;  /* 0x0004641101007387 */ /* 0x000fe80000100800 */
[----:B------:R-:W4:Y:S04]  /*36650*/  LDL.LU R24, [R1+0x800] ;  /* 0x0008000001187983 */ /* 0x000f280000300800 */
[----:B------:R-:W-:Y:S04]  /*36660*/  STL [R1+0x450], R16 ;  /* 0x0004501001007387 */ /* 0x000fe80000100800 */
[----:B------:R-:W4:Y:S01]  /*36670*/  LDL.LU R23, [R1+0x804] ;  /* 0x0008040001177983 */ /* 0x000f220000300800 */
[----:B--2---:R-:W-:-:S05]  /*36680*/  FMUL R15, R8, R15 ;  /* 0x0000000f080f7220 */ /* 0x004fca0000400000 */
[----:B------:R-:W-:Y:S04]  /*36690*/  STL [R1+0x454], R15 ;  /* 0x0004540f01007387 */ /* 0x000fe80000100800 */
[----:B-1----:R-:W2:Y:S04]  /*366a0*/  LDL.LU R22, [R1+0x7f0] ;  /* 0x0007f00001167983 */ /* 0x002ea80000300800 */
[----:B------:R-:W2:Y:S01]  /*366b0*/  LDL.LU R21, [R1+0x7f4] ;  /* 0x0007f40001157983 */ /* 0x000ea20000300800 */
[----:B---3--:R-:W-:-:S03]  /*366c0*/  FMUL R14, R8, R14 ;  /* 0x0000000e080e7220 */ /* 0x008fc60000400000 */
[----:B------:R-:W3:Y:S04]  /*366d0*/  LDL.LU R20, [R1+0x7e0] ;  /* 0x0007e00001147983 */ /* 0x000ee80000300800 */
[----:B------:R1:W-:Y:S04]  /*366e0*/  STL [R1+0x540], R14 ;  /* 0x0005400e01007387 */ /* 0x0003e80000100800 */
[----:B0-----:R-:W3:Y:S01]  /*366f0*/  LDL.LU R19, [R1+0x7e4] ;  /* 0x0007e40001137983 */ /* 0x001ee20000300800 */
[----:B------:R-:W-:-:S05]  /*36700*/  FMUL R2, R8, R2 ;  /* 0x0000000208027220 */ /* 0x000fca0000400000 */
[----:B------:R0:W-:Y:S04]  /*36710*/  STL [R1+0x544], R2 ;  /* 0x0005440201007387 */ /* 0x0001e80000100800 */
[----:B-1----:R-:W3:Y:S04]  /*36720*/  LDL.LU R14, [R1+0x7d0] ;  /* 0x0007d000010e7983 */ /* 0x002ee80000300800 */
[----:B0-----:R-:W3:Y:S01]  /*36730*/  LDL.LU R2, [R1+0x7d4] ;  /* 0x0007d40001027983 */ /* 0x001ee20000300800 */
[----:B----4-:R-:W-:-:S03]  /*36740*/  FMUL R16, R8, R13 ;  /* 0x0000000d08107220 */ /* 0x010fc60000400000 */
[----:B------:R-:W4:Y:S04]  /*36750*/  LDL.LU R13, [R1+0x7c0] ;  /* 0x0007c000010d7983 */ /* 0x000f280000300800 */
[----:B------:R0:W-:Y:S01]  /*36760*/  STL [R1+0x530], R16 ;  /* 0x0005301001007387 */ /* 0x0001e20000100800 */
[----:B------:R-:W-:-:S03]  /*36770*/  FMUL R15, R8, R7 ;  /* 0x00000007080f7220 */ /* 0x000fc60000400000 */
[----:B------:R-:W4:Y:S04]  /*36780*/  LDL.LU R7, [R1+0x7c4] ;  /* 0x0007c40001077983 */ /* 0x000f280000300800 */
[----:B------:R1:W-:Y:S04]  /*36790*/  STL [R1+0x534], R15 ;  /* 0x0005340f01007387 */ /* 0x0003e80000100800 */
[----:B------:R-:W4:Y:S04]  /*367a0*/  LDL.LU R18, [R1+0x7b0] ;  /* 0x0007b00001127983 */ /* 0x000f280000300800 */
[----:B------:R-:W4:Y:S04]  /*367b0*/  LDL.LU R17, [R1+0x7b4] ;  /* 0x0007b40001117983 */ /* 0x000f280000300800 */
[----:B0-----:R-:W4:Y:S04]  /*367c0*/  LDL.LU R16, [R1+0x7a0] ;  /* 0x0007a00001107983 */ /* 0x001f280000300800 */
[----:B-1----:R-:W4:Y:S01]  /*367d0*/  LDL.LU R15, [R1+0x7a4] ;  /* 0x0007a400010f7983 */ /* 0x002f220000300800 */
[----:B------:R-:W-:-:S02]  /*367e0*/  FMUL R24, R8, R24 ;  /* 0x0000001808187220 */ /* 0x000fc40000400000 */
[----:B------:R-:W-:-:S03]  /*367f0*/  FMUL R23, R8, R23 ;  /* 0x0000001708177220 */ /* 0x000fc60000400000 */
[----:B------:R-:W-:Y:S04]  /*36800*/  STL [R1+0x520], R24 ;  /* 0x0005201801007387 */ /* 0x000fe80000100800 */
[----:B------:R-:W-:Y:S01]  /*36810*/  STL [R1+0x524], R23 ;  /* 0x0005241701007387 */ /* 0x000fe20000100800 */
[C---:B--2---:R-:W-:Y:S02]  /*36820*/  FMUL R22, R8.reuse, R22 ;  /* 0x0000001608167220 */ /* 0x044fe40000400000 */
[----:B------:R-:W-:-:S03]  /*36830*/  FMUL R21, R8, R21 ;  /* 0x0000001508157220 */ /* 0x000fc60000400000 */
[----:B------:R-:W-:Y:S01]  /*36840*/  STL [R1+0x510], R22 ;  /* 0x0005101601007387 */ /* 0x000fe20000100800 */
[----:B---3--:R-:W-:-:S03]  /*36850*/  FMUL R20, R8, R20 ;  /* 0x0000001408147220 */ /* 0x008fc60000400000 */
[----:B------:R-:W-:Y:S01]  /*36860*/  STL [R1+0x514], R21 ;  /* 0x0005141501007387 */ /* 0x000fe20000100800 */
[----:B------:R-:W-:-:S03]  /*36870*/  FMUL R19, R8, R19 ;  /* 0x0000001308137220 */ /* 0x000fc60000400000 */
[----:B------:R-:W-:Y:S04]  /*36880*/  STL [R1+0x500], R20 ;  /* 0x0005001401007387 */ /* 0x000fe80000100800 */
[----:B------:R0:W-:Y:S01]  /*36890*/  STL [R1+0x504], R19 ;  /* 0x0005041301007387 */ /* 0x0001e20000100800 */
[----:B------:R-:W-:-:S05]  /*368a0*/  FMUL R14, R8, R14 ;  /* 0x0000000e080e7220 */ /* 0x000fca0000400000 */
[----:B------:R1:W-:Y:S01]  /*368b0*/  STL [R1+0x4f0], R14 ;  /* 0x0004f00e01007387 */ /* 0x0003e20000100800 */
[----:B0-----:R-:W-:-:S03]  /*368c0*/  FMUL R19, R8, R2 ;  /* 0x0000000208137220 */ /* 0x001fc60000400000 */
[----:B-1----:R-:W2:Y:S04]  /*368d0*/  LDL.LU R14, [R1+0x790] ;  /* 0x00079000010e7983 */ /* 0x002ea80000300800 */
[----:B------:R-:W3:Y:S04]  /*368e0*/  LDL.LU R2, [R1+0x794] ;  /* 0x0007940001027983 */ /* 0x000ee80000300800 */
[----:B------:R-:W0:Y:S04]  /*368f0*/  S2R R23, SR_TID.X ;  /* 0x0000000000177919 */ /* 0x000e280000002100 */
[----:B------:R1:W-:Y:S01]  /*36900*/  STL [R1+0x4f4], R19 ;  /* 0x0004f41301007387 */ /* 0x0003e20000100800 */
[----:B0-----:R-:W-:-:S04]  /*36910*/  LOP3.LUT R23, R23, 0x1c, RZ, 0xc0, !PT ;  /* 0x0000001c17177812 */ /* 0x001fc800078ec0ff */
[C---:B------:R-:W-:Y:S02]  /*36920*/  LEA.HI R22, R23.reuse, 0x18, RZ, 0x1e ;  /* 0x0000001817167811 */ /* 0x040fe400078ff0ff */
[----:B------:R-:W-:Y:S01]  /*36930*/  LEA.HI R23, R23, 0x20, RZ, 0x1e ;  /* 0x0000002017177811 */ /* 0x000fe200078ff0ff */
[C---:B----4-:R-:W-:Y:S02]  /*36940*/  FMUL R20, R8.reuse, R13 ;  /* 0x0000000d08147220 */ /* 0x050fe40000400000 */
[----:B------:R-:W0:Y:S04]  /*36950*/  LDS R13, [R22.X16+0x20000] ;  /* 0x02000000160d7984 */ /* 0x000e28000000c800 */
[----:B------:R-:W-:Y:S01]  /*36960*/  STL [R1+0x4e0], R20 ;  /* 0x0004e01401007387 */ /* 0x000fe20000100800 */
[----:B-1----:R-:W-:-:S03]  /*36970*/  FMUL R19, R8, R7 ;  /* 0x0000000708137220 */ /* 0x002fc60000400000 */
[----:B------:R1:W4:Y:S01]  /*36980*/  LDS R7, [R23.X16+0x20000] ;  /* 0x0200000017077984 */ /* 0x000322000000c800 */
[----:B------:R-:W-:-:S03]  /*36990*/  FMUL R18, R8, R18 ;  /* 0x0000001208127220 */ /* 0x000fc60000400000 */
[----:B------:R-:W-:Y:S01]  /*369a0*/  STL [R1+0x4e4], R19 ;  /* 0x0004e41301007387 */ /* 0x000fe20000100800 */
[----:B------:R-:W-:-:S03]  /*369b0*/  FMUL R17, R8, R17 ;  /* 0x0000001108117220 */ /* 0x000fc60000400000 */
[----:B------:R-:W-:Y:S01]  /*369c0*/  STL [R1+0x4d0], R18 ;  /* 0x0004d01201007387 */ /* 0x000fe20000100800 */
[----:B------:R-:W-:-:S03]  /*369d0*/  FMUL R16, R8, R16 ;  /* 0x0000001008107220 */ /* 0x000fc60000400000 */
[----:B------:R-:W-:Y:S01]  /*369e0*/  STL [R1+0x4d4], R17 ;  /* 0x0004d41101007387 */ /* 0x000fe20000100800 */
[----:B------:R-:W-:-:S03]  /*369f0*/  FMUL R15, R8, R15 ;  /* 0x0000000f080f7220 */ /* 0x000fc60000400000 */
[----:B------:R-:W4:Y:S04]  /*36a00*/  LDL.LU R27, [R1+0x88c] ;  /* 0x00088c00011b7983 */ /* 0x000f280000300800 */
[----:B------:R0:W-:Y:S04]  /*36a10*/  STL [R1+0x4c0], R16 ;  /* 0x0004c01001007387 */ /* 0x0001e80000100800 */
[----:B------:R-:W4:Y:S04]  /*36a20*/  LDL.LU R26, [R1+0x878] ;  /* 0x00087800011a7983 */ /* 0x000f280000300800 */
[----:B------:R0:W-:Y:S04]  /*36a30*/  STL [R1+0x4c4], R15 ;  /* 0x0004c40f01007387 */ /* 0x0001e80000100800 */
[----:B------:R-:W4:Y:S04]  /*36a40*/  LDL.LU R25, [R1+0x87c] ;  /* 0x00087c0001197983 */ /* 0x000f280000300800 */
[----:B------:R-:W4:Y:S04]  /*36a50*/  LDL.LU R24, [R1+0x868] ;  /* 0x0008680001187983 */ /* 0x000f280000300800 */
[----:B-1----:R-:W4:Y:S04]  /*36a60*/  LDL.LU R23, [R1+0x86c] ;  /* 0x00086c0001177983 */ /* 0x002f280000300800 */
[----:B------:R-:W4:Y:S04]  /*36a70*/  LDL.LU R22, [R1+0x858] ;  /* 0x0008580001167983 */ /* 0x000f280000300800 */
[----:B0-----:R-:W4:Y:S01]  /*36a80*/  LDL.LU R16, [R1+0x85c] ;  /* 0x00085c0001107983 */ /* 0x001f220000300800 */
[----:B--2---:R-:W-:-:S02]  /*36a90*/  FMUL R14, R8, R14 ;  /* 0x0000000e080e7220 */ /* 0x004fc40000400000 */
[----:B---3--:R-:W-:Y:S02]  /*36aa0*/  FMUL R2, R8, R2 ;  /* 0x0000000208027220 */ /* 0x008fe40000400000 */
[----:B------:R-:W2:Y:S04]  /*36ab0*/  LDL.LU R8, [R1+0x888] ;  /* 0x0008880001087983 */ /* 0x000ea80000300800 */
[----:B------:R0:W-:Y:S04]  /*36ac0*/  STL [R1+0x4b0], R14 ;  /* 0x0004b00e01007387 */ /* 0x0001e80000100800 */
[----:B------:R-:W3:Y:S04]  /*36ad0*/  LDL.LU R21, [R1+0x848] ;  /* 0x0008480001157983 */ /* 0x000ee80000300800 */
[----:B------:R1:W-:Y:S04]  /*36ae0*/  STL [R1+0x4b4], R2 ;  /* 0x0004b40201007387 */ /* 0x0003e80000100800 */
[----:B------:R-:W3:Y:S04]  /*36af0*/  LDL.LU R20, [R1+0x84c] ;  /* 0x00084c0001147983 */ /* 0x000ee80000300800 */
[----:B------:R-:W3:Y:S04]  /*36b00*/  LDL.LU R19, [R1+0x838] ;  /* 0x0008380001137983 */ /* 0x000ee80000300800 */
[----:B------:R-:W3:Y:S04]  /*36b10*/  LDL.LU R18, [R1+0x83c] ;  /* 0x00083c0001127983 */ /* 0x000ee80000300800 */
[----:B------:R-:W3:Y:S04]  /*36b20*/  LDL.LU R17, [R1+0x828] ;  /* 0x0008280001117983 */ /* 0x000ee80000300800 */
[----:B------:R-:W3:Y:S04]  /*36b30*/  LDL.LU R15, [R1+0x82c] ;  /* 0x00082c00010f7983 */ /* 0x000ee80000300800 */
[----:B0-----:R-:W3:Y:S04]  /*36b40*/  LDL.LU R14, [R1+0x818] ;  /* 0x00081800010e7983 */ /* 0x001ee80000300800 */
[----:B-1----:R-:W3:Y:S01]  /*36b50*/  LDL.LU R2, [R1+0x81c] ;  /* 0x00081c0001027983 */ /* 0x002ee20000300800 */
[----:B----4-:R-:W-:-:S02]  /*36b60*/  FMUL R27, R11, R27 ;  /* 0x0000001b0b1b7220 */ /* 0x010fc40000400000 */
[C---:B------:R-:W-:Y:S02]  /*36b70*/  FMUL R26, R11.reuse, R26 ;  /* 0x0000001a0b1a7220 */ /* 0x040fe40000400000 */
[C---:B------:R-:W-:Y:S02]  /*36b80*/  FMUL R24, R11.reuse, R24 ;  /* 0x000000180b187220 */ /* 0x040fe40000400000 */
[C---:B------:R-:W-:Y:S02]  /*36b90*/  FMUL R23, R11.reuse, R23 ;  /* 0x000000170b177220 */ /* 0x040fe40000400000 */
[----:B--2---:R-:W-:-:S05]  /*36ba0*/  FMUL R8, R11, R8 ;  /* 0x000000080b087220 */ /* 0x004fca0000400000 */
[----:B------:R0:W-:Y:S04]  /*36bb0*/  STL [R1+0x4a8], R8 ;  /* 0x0004a80801007387 */ /* 0x0001e80000100800 */
[----:B------:R-:W-:Y:S01]  /*36bc0*/  STL [R1+0x4ac], R27 ;  /* 0x0004ac1b01007387 */ /* 0x000fe20000100800 */
[----:B0-----:R-:W-:-:S03]  /*36bd0*/  FMUL R8, R11, R25 ;  /* 0x000000190b087220 */ /* 0x001fc60000400000 */
[----:B------:R-:W-:Y:S04]  /*36be0*/  STL [R1+0x498], R26 ;  /* 0x0004981a01007387 */ /* 0x000fe80000100800 */
[----:B------:R0:W-:Y:S04]  /*36bf0*/  STL [R1+0x49c], R8 ;  /* 0x00049c0801007387 */ /* 0x0001e80000100800 */
[----:B------:R-:W-:Y:S01]  /*36c00*/  STL [R1+0x488], R24 ;  /* 0x0004881801007387 */ /* 0x000fe20000100800 */
[----:B0-----:R-:W-:-:S03]  /*36c10*/  FMUL R8, R11, R22 ;  /* 0x000000160b087220 */ /* 0x001fc60000400000 */
[----:B------:R-:W-:Y:S01]  /*36c20*/  STL [R1+0x48c], R23 ;  /* 0x00048c1701007387 */ /* 0x000fe20000100800 */
[----:B------:R-:W-:-:S03]  /*36c30*/  FMUL R22, R11, R16 ;  /* 0x000000100b167220 */ /* 0x000fc60000400000 */
[----:B------:R-:W2:Y:S04]  /*36c40*/  LDL.LU R16, [R1+0x808] ;  /* 0x0008080001107983 */ /* 0x000ea80000300800 */
[----:B------:R0:W-:Y:S04]  /*36c50*/  STL [R1+0x478], R8 ;  /* 0x0004780801007387 */ /* 0x0001e80000100800 */
[----:B0-----:R-:W4:Y:S04]  /*36c60*/  LDL.LU R8, [R1+0x80c] ;  /* 0x00080c0001087983 */ /* 0x001f280000300800 */
[----:B------:R3:W-:Y:S02]  /*36c70*/  STL [R1+0x47c], R22 ;  /* 0x00047c1601007387 */ /* 0x0007e40000100800 */
[----:B---3--:R-:W-:-:S02]  /*36c80*/  FMUL R22, R11, R21 ;  /* 0x000000150b167220 */ /* 0x008fc40000400000 */
[C---:B------:R-:W-:Y:S02]  /*36c90*/  FMUL R21, R11.reuse, R20 ;  /* 0x000000140b157220 */ /* 0x040fe40000400000 */
[C---:B------:R-:W-:Y:S02]  /*36ca0*/  FMUL R20, R11.reuse, R19 ;  /* 0x000000130b147220 */ /* 0x040fe40000400000 */
[C---:B------:R-:W-:Y:S01]  /*36cb0*/  FMUL R19, R11.reuse, R18 ;  /* 0x000000120b137220 */ /* 0x040fe20000400000 */
[----:B------:R-:W-:Y:S01]  /*36cc0*/  STL [R1+0x468], R22 ;  /* 0x0004681601007387 */ /* 0x000fe20000100800 */
[C---:B------:R-:W-:Y:S02]  /*36cd0*/  FMUL R18, R11.reuse, R17 ;  /* 0x000000110b127220 */ /* 0x040fe40000400000 */
[C---:B------:R-:W-:Y:S01]  /*36ce0*/  FMUL R17, R11.reuse, R15 ;  /* 0x0000000f0b117220 */ /* 0x040fe20000400000 */
[----:B------:R-:W-:Y:S01]  /*36cf0*/  STL [R1+0x46c], R21 ;  /* 0x00046c1501007387 */ /* 0x000fe20000100800 */
[----:B------:R-:W-:-:S03]  /*36d00*/  FMUL R15, R11, R14 ;  /* 0x0000000e0b0f7220 */ /* 0x000fc60000400000 */
[----:B------:R-:W-:Y:S01]  /*36d10*/  STL [R1+0x458], R20 ;  /* 0x0004581401007387 */ /* 0x000fe20000100800 */
[----:B------:R-:W-:-:S03]  /*36d20*/  FMUL R14, R11, R2 ;  /* 0x000000020b0e7220 */ /* 0x000fc60000400000 */
[----:B------:R-:W-:Y:S04]  /*36d30*/  STL [R1+0x45c], R19 ;  /* 0x00045c1301007387 */ /* 0x000fe80000100800 */
[----:B------:R-:W-:Y:S04]  /*36d40*/  STL [R1+0x548], R18 ;  /* 0x0005481201007387 */ /* 0x000fe80000100800 */
[----:B------:R-:W-:Y:S04]  /*36d50*/  STL [R1+0x54c], R17 ;  /* 0x00054c1101007387 */ /* 0x000fe80000100800 */
[----:B------:R-:W3:Y:S04]  /*36d60*/  LDL.LU R2, [R1+0x7f8] ;  /* 0x0007f80001027983 */ /* 0x000ee80000300800 */
[----:B------:R0:W-:Y:S04]  /*36d70*/  STL [R1+0x538], R15 ;  /* 0x0005380f01007387 */ /* 0x0001e80000100800 */
[----:B------:R-:W3:Y:S04]  /*36d80*/  LDL.LU R27, [R1+0x7fc] ;  /* 0x0007fc00011b7983 */ /* 0x000ee80000300800 */
[----:B------:R1:W-:Y:S04]  /*36d90*/  STL [R1+0x53c], R14 ;  /* 0x00053c0e01007387 */ /* 0x0003e80000100800 */
[----:B------:R-:W3:Y:S04]  /*36da0*/  LDL.LU R26, [R1+0x7e8] ;  /* 0x0007e800011a7983 */ /* 0x000ee80000300800 */
[----:B------:R-:W3:Y:S04]  /*36db0*/  LDL.LU R25, [R1+0x7ec] ;  /* 0x0007ec0001197983 */ /* 0x000ee80000300800 */
[----:B------:R-:W3:Y:S04]  /*36dc0*/  LDL.LU R24, [R1+0x7d8] ;  /* 0x0007d80001187983 */ /* 0x000ee80000300800 */
[----:B------:R-:W3:Y:S04]  /*36dd0*/  LDL.LU R23, [R1+0x7dc] ;  /* 0x0007dc0001177983 */ /* 0x000ee80000300800 */
[----:B0-----:R-:W3:Y:S04]  /*36de0*/  LDL.LU R15, [R1+0x7c8] ;  /* 0x0007c800010f7983 */ /* 0x001ee80000300800 */
[----:B-1----:R-:W3:Y:S04]  /*36df0*/  LDL.LU R14, [R1+0x7cc] ;  /* 0x0007cc00010e7983 */ /* 0x002ee80000300800 */
[----:B------:R-:W3:Y:S01]  /*36e00*/  LDL.LU R22, [R1+0x7b8] ;  /* 0x0007b80001167983 */ /* 0x000ee20000300800 */
[----:B--2---:R-:W-:-:S05]  /*36e10*/  FMUL R16, R11, R16 ;  /* 0x000000100b107220 */ /* 0x004fca0000400000 */
[----:B------:R0:W-:Y:S04]  /*36e20*/  STL [R1+0x528], R16 ;  /* 0x0005281001007387 */ /* 0x0001e80000100800 */
[----:B------:R-:W2:Y:S01]  /*36e30*/  LDL.LU R21, [R1+0x7bc] ;  /* 0x0007bc0001157983 */ /* 0x000ea20000300800 */
[----:B----4-:R-:W-:-:S05]  /*36e40*/  FMUL R8, R11, R8 ;  /* 0x000000080b087220 */ /* 0x010fca0000400000 */
[----:B------:R1:W-:Y:S04]  /*36e50*/  STL [R1+0x52c], R8 ;  /* 0x00052c0801007387 */ /* 0x0003e80000100800 */
[----:B------:R-:W4:Y:S04]  /*36e60*/  LDL.LU R20, [R1+0x7a8] ;  /* 0x0007a80001147983 */ /* 0x000f280000300800 */
[----:B------:R-:W4:Y:S04]  /*36e70*/  LDL.LU R19, [R1+0x7ac] ;  /* 0x0007ac0001137983 */ /* 0x000f280000300800 */
[----:B------:R-:W4:Y:S04]  /*36e80*/  LDL.LU R18, [R1+0x798] ;  /* 0x0007980001127983 */ /* 0x000f280000300800 */
[----:B------:R-:W4:Y:S04]  /*36e90*/  LDL.LU R17, [R1+0x79c] ;  /* 0x00079c0001117983 */ /* 0x000f280000300800 */
[----:B0-----:R-:W4:Y:S04]  /*36ea0*/  LDL.LU R16, [R1+0x101c] ;  /* 0x00101c0001107983 */ /* 0x001f280000300800 */
[----:B-1----:R-:W4:Y:S01]  /*36eb0*/  LDL.LU R8, [R1+0x1020] ;  /* 0x0010200001087983 */ /* 0x002f220000300800 */
[----:B---3--:R-:W-:-:S05]  /*36ec0*/  FMUL R2, R11, R2 ;  /* 0x000000020b027220 */ /* 0x008fca0000400000 */
[----:B------:R0:W-:Y:S01]  /*36ed0*/  STL [R1+0x518], R2 ;  /* 0x0005180201007387 */ /* 0x0001e20000100800 */
[----:B------:R-:W-:-:S03]  /*36ee0*/  FMUL R27, R11, R27 ;  /* 0x0000001b0b1b7220 */ /* 0x000fc60000400000 */
[----:B0-----:R-:W4:Y:S01]  /*36ef0*/  LDL.LU R2, [R1+0x2a88] ;  /* 0x002a880001027983 */ /* 0x001f220000300800 */
[----:B------:R-:W-:-:S03]  /*36f00*/  FMUL R26, R11, R26 ;  /* 0x0000001a0b1a7220 */ /* 0x000fc60000400000 */
[----:B------:R0:W-:Y:S04]  /*36f10*/  STL [R1+0x51c], R27 ;  /* 0x00051c1b01007387 */ /* 0x0001e80000100800 */
[----:B------:R1:W-:Y:S01]  /*36f20*/  STL [R1+0x508], R26 ;  /* 0x0005081a01007387 */ /* 0x0003e20000100800 */
[C---:B0-----:R-:W-:Y:S02]  /*36f30*/  FMUL R27, R11.reuse, R25 ;  /* 0x000000190b1b7220 */ /* 0x041fe40000400000 */
[C---:B------:R-:W-:Y:S02]  /*36f40*/  FMUL R25, R11.reuse, R23 ;  /* 0x000000170b197220 */ /* 0x040fe40000400000 */
[C---:B-1----:R-:W-:Y:S01]  /*36f50*/  FMUL R26, R11.reuse, R24 ;  /* 0x000000180b1a7220 */ /* 0x042fe20000400000 */
[----:B------:R-:W-:Y:S01]  /*36f60*/  STL [R1+0x50c], R27 ;  /* 0x00050c1b01007387 */ /* 0x000fe20000100800 */
[----:B------:R-:W-:-:S03]  /*36f70*/  FMUL R24, R11, R15 ;  /* 0x0000000f0b187220 */ /* 0x000fc60000400000 */
[----:B------:R-:W-:Y:S01]  /*36f80*/  STL [R1+0x4f8], R26 ;  /* 0x0004f81a01007387 */ /* 0x000fe20000100800 */
[----:B------:R-:W-:-:S03]  /*36f90*/  FMUL R23, R11, R14 ;  /* 0x0000000e0b177220 */ /* 0x000fc60000400000 */
[----:B------:R0:W-:Y:S04]  /*36fa0*/  STL [R1+0x4fc], R25 ;  /* 0x0004fc1901007387 */ /* 0x0001e80000100800 */
[----:B------:R-:W4:Y:S04]  /*36fb0*/  LDL.LU R15, [R1+0x780] ;  /* 0x00078000010f7983 */ /* 0x000f280000300800 */
[----:B------:R1:W-:Y:S04]  /*36fc0*/  STL [R1+0x4e8], R24 ;  /* 0x0004e81801007387 */ /* 0x0003e80000100800 */
[----:B------:R-:W4:Y:S01]  /*36fd0*/  LDL.LU R14, [R1+0x784] ;  /* 0x00078400010e7983 */ /* 0x000f220000300800 */
[----:B------:R-:W-:-:S03]  /*36fe0*/  FMUL R22, R11, R22 ;  /* 0x000000160b167220 */ /* 0x000fc60000400000 */
[----:B------:R0:W-:Y:S04]  /*36ff0*/  STL [R1+0x4ec], R23 ;  /* 0x0004ec1701007387 */ /* 0x0001e80000100800 */
[----:B------:R0:W-:Y:S01]  /*37000*/  STL [R1+0x4d8], R22 ;  /* 0x0004d81601007387 */ /* 0x0001e20000100800 */
[----:B--2---:R-:W-:-:S05]  /*37010*/  FMUL R21, R11, R21 ;  /* 0x000000150b157220 */ /* 0x004fca0000400000 */
[----:B------:R2:W-:Y:S01]  /*37020*/  STL [R1+0x4dc], R21 ;  /* 0x0004dc1501007387 */ /* 0x0005e20000100800 */
[C---:B----4-:R-:W-:Y:S02]  /*37030*/  FMUL R20, R11.reuse, R20 ;  /* 0x000000140b147220 */ /* 0x050fe40000400000 */
[----:B------:R-:W-:-:S03]  /*37040*/  FMUL R19, R11, R19 ;  /* 0x000000130b137220 */ /* 0x000fc60000400000 */
[----:B------:R4:W-:Y:S01]  /*37050*/  STL [R1+0x4c8], R20 ;  /* 0x0004c81401007387 */ /* 0x0009e20000100800 */
[----:B------:R-:W-:-:S03]  /*37060*/  FMUL R18, R11, R18 ;  /* 0x000000120b127220 */ /* 0x000fc60000400000 */
[----:B------:R-:W-:Y:S01]  /*37070*/  STL [R1+0x4cc], R19 ;  /* 0x0004cc1301007387 */ /* 0x000fe20000100800 */
[----:B------:R-:W-:-:S03]  /*37080*/  FMUL R17, R11, R17 ;  /* 0x000000110b117220 */ /* 0x000fc60000400000 */
[----:B------:R-:W-:Y:S01]  /*37090*/  STL [R1+0x4b8], R18 ;  /* 0x0004b81201007387 */ /* 0x000fe20000100800 */
[----:B------:R-:W-:-:S03]  /*370a0*/  FFMA R16, R11, R16, R13 ;  /* 0x000000100b107223 */ /* 0x000fc6000000000d */
[----:B------:R-:W-:Y:S01]  /*370b0*/  STL [R1+0x4bc], R17 ;  /* 0x0004bc1101007387 */ /* 0x000fe20000100800 */
[----:B------:R-:W-:-:S03]  /*370c0*/  FFMA R8, R9, R8, R7 ;  /* 0x0000000809087223 */ /* 0x000fc60000000007 */
[----:B0-----:R-:W3:Y:S04]  /*370d0*/  LDL.LU R25, [R1+0x770] ;  /* 0x0007700001197983 */ /* 0x001ee80000300800 */
[----:B-1----:R-:W3:Y:S04]  /*370e0*/  LDL.LU R24, [R1+0x774] ;  /* 0x0007740001187983 */ /* 0x002ee80000300800 */
[----:B------:R-:W-:Y:S04]  /*370f0*/  STL [R1+0x101c], R16 ;  /* 0x00101c1001007387 */ /* 0x000fe80000100800 */
[----:B------:R-:W3:Y:S04]  /*37100*/  LDL.LU R23, [R1+0x8d0] ;  /* 0x0008d00001177983 */ /* 0x000ee80000300800 */
[----:B------:R0:W-:Y:S04]  /*37110*/  STL [R1+0x1020], R8 ;  /* 0x0010200801007387 */ /* 0x0001e80000100800 */
[----:B------:R-:W3:Y:S04]  /*37120*/  LDL.LU R22, [R1+0x8d4] ;  /* 0x0008d40001167983 */ /* 0x000ee80000300800 */
[----:B--2---:R-:W2:Y:S04]  /*37130*/  LDL.LU R21, [R1+0x8c0] ;  /* 0x0008c00001157983 */ /* 0x004ea80000300800 */
[----:B----4-:R-:W4:Y:S04]  /*37140*/  LDL.LU R20, [R1+0x8c4] ;  /* 0x0008c40001147983 */ /* 0x010f280000300800 */
[----:B------:R-:W4:Y:S04]  /*37150*/  LDL.LU R13, [R1+0x8b0] ;  /* 0x0008b000010d7983 */ /* 0x000f280000300800 */
[----:B0-----:R-:W4:Y:S04]  /*37160*/  LDL.LU R8, [R1+0x8b4] ;  /* 0x0008b40001087983 */ /* 0x001f280000300800 */
[----:B------:R-:W4:Y:S01]  /*37170*/  LDL.LU R19, [R1+0x8a0] ;  /* 0x0008a00001137983 */ /* 0x000f220000300800 */
[----:B------:R-:W-:-:S05]  /*37180*/  FMUL R11, R9, R15 ;  /* 0x0000000f090b7220 */ /* 0x000fca0000400000 */
[----:B------:R0:W-:Y:S01]  /*37190*/  STL [R1+0x390], R11 ;  /* 0x0003900b01007387 */ /* 0x0001e20000100800 */
[----:B------:R-:W-:-:S03]  /*371a0*/  FMUL R7, R9, R14 ;  /* 0x0000000e09077220 */ /* 0x000fc60000400000 */
[----:B------:R-:W4:Y:S04]  /*371b0*/  LDL.LU R18, [R1+0x8a4] ;  /* 0x0008a40001127983 */ /* 0x000f280000300800 */
[----:B------:R1:W-:Y:S04]  /*371c0*/  STL [R1+0x394], R7 ;  /* 0x0003940701007387 */ /* 0x0003e80000100800 */
[----:B------:R-:W4:Y:S04]  /*371d0*/  LDL.LU R17, [R1+0x890] ;  /* 0x0008900001117983 */ /* 0x000f280000300800 */
[----:B------:R-:W4:Y:S04]  /*371e0*/  LDL.LU R16, [R1+0x894] ;  /* 0x0008940001107983 */ /* 0x000f280000300800 */
[----:B------:R-:W4:Y:S04]  /*371f0*/  LDL.LU R15, [R1+0x760] ;  /* 0x00076000010f7983 */ /* 0x000f280000300800 */
[----:B------:R-:W4:Y:S04]  /*37200*/  LDL.LU R14, [R1+0x764] ;  /* 0x00076400010e7983 */ /* 0x000f280000300800 */
[----:B0-----:R-:W4:Y:S04]  /*37210*/  LDL.LU R11, [R1+0x750] ;  /* 0x00075000010b7983 */ /* 0x001f280000300800 */
[----:B-1----:R-:W4:Y:S01]  /*37220*/  LDL.LU R7, [R1+0x754] ;  /* 0x0007540001077983 */ /* 0x002f220000300800 */
[----:B---3--:R-:W-:-:S02]  /*37230*/  FMUL R27, R9, R25 ;  /* 0x00000019091b7220 */ /* 0x008fc40000400000 */
[----:B------:R-:W-:-:S03]  /*37240*/  FMUL R26, R9, R24 ;  /* 0x00000018091a7220 */ /* 0x000fc60000400000 */
[----:B------:R-:W-:Y:S01]  /*37250*/  STL [R1+0x380], R27 ;  /* 0x0003801b01007387 */ /* 0x000fe20000100800 */
[----:B------:R-:W-:-:S03]  /*37260*/  FMUL R25, R9, R23 ;  /* 0x0000001709197220 */ /* 0x000fc60000400000 */
[----:B------:R-:W-:Y:S01]  /*37270*/  STL [R1+0x384], R26 ;  /* 0x0003841a01007387 */ /* 0x000fe20000100800 */
[----:B------:R-:W-:-:S03]  /*37280*/  FMUL R24, R9, R22 ;  /* 0x0000001609187220 */ /* 0x000fc60000400000 */
[----:B------:R-:W-:Y:S01]  /*37290*/  STL [R1+0x360], R25 ;  /* 0x0003601901007387 */ /* 0x000fe20000100800 */
[----:B--2---:R-:W-:-:S03]  /*372a0*/  FMUL R23, R9, R21 ;  /* 0x0000001509177220 */ /* 0x004fc60000400000 */
[----:B------:R0:W-:Y:S01]  /*372b0*/  STL [R1+0x364], R24 ;  /* 0x0003641801007387 */ /* 0x0001e20000100800 */
[----:B----4-:R-:W-:-:S03]  /*372c0*/  FMUL R22, R9, R20 ;  /* 0x0000001409167220 */ /* 0x010fc60000400000 */
[----:B------:R-:W-:Y:S01]  /*372d0*/  STL [R1+0x350], R23 ;  /* 0x0003501701007387 */ /* 0x000fe20000100800 */
[----:B------:R-:W-:-:S03]  /*372e0*/  FMUL R21, R9, R13 ;  /* 0x0000000d09157220 */ /* 0x000fc60000400000 */
[----:B------:R1:W-:Y:S01]  /*372f0*/  STL [R1+0x354], R22 ;  /* 0x0003541601007387 */ /* 0x0003e20000100800 */
[----:B------:R-:W-:-:S03]  /*37300*/  FMUL R20, R9, R8 ;  /* 0x0000000809147220 */ /* 0x000fc60000400000 */
[----:B------:R-:W2:Y:S04]  /*37310*/  LDL.LU R13, [R1+0x740] ;  /* 0x00074000010d7983 */ /* 0x000ea80000300800 */
[----:B------:R3:W-:Y:S04]  /*37320*/  STL [R1+0x340], R21 ;  /* 0x0003401501007387 */ /* 0x0007e80000100800 */
[----:B------:R-:W4:Y:S01]  /*37330*/  LDL.LU R8, [R1+0x744] ;  /* 0x0007440001087983 */ /* 0x000f220000300800 */
[----:B------:R-:W-:-:S03]  /*37340*/  FMUL R19, R9, R19 ;  /* 0x0000001309137220 */ /* 0x000fc60000400000 */
[----:B------:R0:W-:Y:S04]  /*37350*/  STL [R1+0x344], R20 ;  /* 0x0003441401007387 */ /* 0x0001e80000100800 */
[----:B------:R-:W-:Y:S01]  /*37360*/  STL [R1+0x330], R19 ;  /* 0x0003301301007387 */ /* 0x000fe20000100800 */
[C---:B------:R-:W-:Y:S02]  /*37370*/  FMUL R18, R9.reuse, R18 ;  /* 0x0000001209127220 */ /* 0x040fe40000400000 */
[----:B------:R-:W-:-:S03]  /*37380*/  FMUL R17, R9, R17 ;  /* 0x0000001109117220 */ /* 0x000fc60000400000 */
[----:B------:R-:W-:Y:S01]  /*37390*/  STL [R1+0x334], R18 ;  /* 0x0003341201007387 */ /* 0x000fe20000100800 */
[----:B------:R-:W-:-:S03]  /*373a0*/  FMUL R16, R9, R16 ;  /* 0x0000001009107220 */ /* 0x000fc60000400000 */
[----:B------:R-:W-:Y:S01]  /*373b0*/  STL [R1+0x430], R17 ;  /* 0x0004301101007387 */ /* 0x000fe20000100800 */
[----:B------:R-:W-:-:S03]  /*373c0*/  FMUL R15, R9, R15 ;  /* 0x0000000f090f7220 */ /* 0x000fc60000400000 */
[----:B------:R0:W-:Y:S01]  /*373d0*/  STL [R1+0x434], R16 ;  /* 0x0004341001007387 */ /* 0x0001e20000100800 */
[----:B------:R-:W-:-:S03]  /*373e0*/  FMUL R14, R9, R14 ;  /* 0x0000000e090e7220 */ /* 0x000fc60000400000 */
[----:B------:R-:W-:Y:S01]  /*373f0*/  STL [R1+0x420], R15 ;  /* 0x0004200f01007387 */ /* 0x000fe20000100800 */
[----:B------:R-:W-:-:S03]  /*37400*/  FMUL R11, R9, R11 ;  /* 0x0000000b090b7220 */ /* 0x000fc60000400000 */
[----:B------:R-:W-:Y:S01]  /*37410*/  STL [R1+0x424], R14 ;  /* 0x0004240e01007387 */ /* 0x000fe20000100800 */
[----:B------:R-:W-:-:S03]  /*37420*/  FMUL R7, R9, R7 ;  /* 0x0000000709077220 */ /* 0x000fc60000400000 */
[----:B0-----:R-:W4:Y:S04]  /*37430*/  LDL.LU R24, [R1+0x730] ;  /* 0x0007300001187983 */ /* 0x001f280000300800 */
[----:B------:R-:W-:Y:S04]  /*37440*/  STL [R1+0x410], R11 ;  /* 0x0004100b01007387 */ /* 0x000fe80000100800 */
[----:B-1----:R-:W4:Y:S04]  /*37450*/  LDL.LU R22, [R1+0x734] ;  /* 0x0007340001167983 */ /* 0x002f280000300800 */
[----:B------:R0:W-:Y:S04]  /*37460*/  STL [R1+0x414], R7 ;  /* 0x0004140701007387 */ /* 0x0001e80000100800 */
[----:B---3--:R-:W3:Y:S04]  /*37470*/  LDL.LU R21, [R1+0x720] ;  /* 0x0007200001157983 */ /* 0x008ee80000300800 */
[----:B------:R-:W3:Y:S04]  /*37480*/  LDL.LU R20, [R1+0x724] ;  /* 0x0007240001147983 */ /* 0x000ee80000300800 */
[----:B------:R-:W3:Y:S04]  /*37490*/  LDL.LU R16, [R1+0x710] ;  /* 0x0007100001107983 */ /* 0x000ee80000300800 */
[----:B0-----:R-:W3:Y:S04]  /*374a0*/  LDL.LU R7, [R1+0x714] ;  /* 0x0007140001077983 */ /* 0x001ee80000300800 */
[----:B------:R-:W3:Y:S04]  /*374b0*/  LDL.LU R15, [R1+0x700] ;  /* 0x00070000010f7983 */ /* 0x000ee80000300800 */
[----:B------:R-:W3:Y:S04]  /*374c0*/  LDL.LU R11, [R1+0x704] ;  /* 0x00070400010b7983 */ /* 0x000ee80000300800 */
[----:B------:R-:W3:Y:S01]  /*374d0*/  LDL.LU R19, [R1+0x6f0] ;  /* 0x0006f00001137983 */ /* 0x000ee20000300800 */
[----:B--2---:R-:W-:-:S05]  /*374e0*/  FMUL R13, R9, R13 ;  /* 0x0000000d090d7220 */ /* 0x004fca0000400000 */
[----:B------:R0:W-:Y:S01]  /*374f0*/  STL [R1+0x400], R13 ;  /* 0x0004000d01007387 */ /* 0x0001e20000100800 */
[----:B----4-:R-:W-:-:S03]  /*37500*/  FMUL R8, R9, R8 ;  /* 0x0000000809087220 */ /* 0x010fc60000400000 */
[----:B------:R-:W2:Y:S04]  /*37510*/  LDL.LU R18, [R1+0x6f4] ;  /* 0x0006f40001127983 */ /* 0x000ea80000300800 */
[----:B------:R1:W-:Y:S04]  /*37520*/  STL [R1+0x404], R8 ;  /* 0x0004040801007387 */ /* 0x0003e80000100800 */
[----:B------:R-:W4:Y:S04]  /*37530*/  LDL.LU R17, [R1+0x6e0] ;  /* 0x0006e00001117983 */ /* 0x000f280000300800 */
[----:B------:R-:W4:Y:S04]  /*37540*/  LDL.LU R14, [R1+0x6e4] ;  /* 0x0006e400010e7983 */ /* 0x000f280000300800 */
[----:B0-----:R-:W4:Y:S04]  /*37550*/  LDL.LU R13, [R1+0x788] ;  /* 0x00078800010d7983 */ /* 0x001f280000300800 */
[----:B-1----:R-:W4:Y:S01]  /*37560*/  LDL.LU R8, [R1+0x78c] ;  /* 0x00078c0001087983 */ /* 0x002f220000300800 */
[----:B------:R-:W-:-:S02]  /*37570*/  FMUL R25, R9, R24 ;  /* 0x0000001809197220 */ /* 0x000fc40000400000 */
[----:B------:R-:W-:-:S03]  /*37580*/  FMUL R24, R9, R22 ;  /* 0x0000001609187220 */ /* 0x000fc60000400000 */
[----:B------:R-:W-:Y:S01]  /*37590*/  STL [R1+0x3f0], R25 ;  /* 0x0003f01901007387 */ /* 0x000fe20000100800 */
[----:B---3--:R-:W-:-:S03]  /*375a0*/  FMUL R22, R9, R21 ;  /* 0x0000001509167220 */ /* 0x008fc60000400000 */
        /* <DEDUP_REMOVED lines=8> */
[----:B------:R0:W-:Y:S01]  /*37630*/  STL [R1+0x3d4], R16 ;  /* 0x0003d41001007387 */ /* 0x0001e20000100800 */
[----:B------:R-:W-:-:S03]  /*37640*/  FMUL R11, R9, R11 ;  /* 0x0000000b090b7220 */ /* 0x000fc60000400000 */
[----:B0-----:R-:W3:Y:S04]  /*37650*/  LDL.LU R16, [R1+0x778] ;  /* 0x0007780001107983 */ /* 0x001ee80000300800 */
[----:B------:R0:W-:Y:S04]  /*37660*/  STL [R1+0x3c0], R15 ;  /* 0x0003c00f01007387 */ /* 0x0001e80000100800 */
[----:B0-----:R-:W3:Y:S04]  /*37670*/  LDL.LU R15, [R1+0x77c] ;  /* 0x00077c00010f7983 */ /* 0x001ee80000300800 */
[----:B------:R0:W-:Y:S04]  /*37680*/  STL [R1+0x3c4], R11 ;  /* 0x0003c40b01007387 */ /* 0x0001e80000100800 */
[----:B0-----:R-:W3:Y:S04]  /*37690*/  LDL.LU R11, [R1+0x8d8] ;  /* 0x0008d800010b7983 */ /* 0x001ee80000300800 */
[----:B------:R-:W0:Y:S01]  /*376a0*/  S2R R23, SR_TID.X ;  /* 0x0000000000177919 */ /* 0x000e220000002100 */
[----:B------:R-:W-:-:S03]  /*376b0*/  FMUL R19, R9, R19 ;  /* 0x0000001309137220 */ /* 0x000fc60000400000 */
[----:B------:R-:W1:Y:S04]  /*376c0*/  S2R R20, SR_TID.X ;  /* 0x0000000000147919 */ /* 0x000e680000002100 */
[----:B------:R-:W-:Y:S01]  /*376d0*/  STL [R1+0x3b0], R19 ;  /* 0x0003b01301007387 */ /* 0x000fe20000100800 */
[----:B0-----:R-:W-:-:S04]  /*376e0*/  LOP3.LUT R23, R23, 0x1c, RZ, 0xc0, !PT ;  /* 0x0000001c17177812 */ /* 0x001fc800078ec0ff */
[----:B------:R-:W-:-:S05]  /*376f0*/  LEA.HI R23, R23, 0x28, RZ, 0x1e ;  /* 0x0000002817177811 */ /* 0x000fca00078ff0ff */
[----:B------:R0:W0:Y:S01]  /*37700*/  LDS R7, [R23.X16+0x20000] ;  /* 0x0200000017077984 */ /* 0x000022000000c800 */
[----:B-1----:R-:W-:-:S04]  /*37710*/  LOP3.LUT R20, R20, 0x1c, RZ, 0xc0, !PT ;  /* 0x0000001c14147812 */ /* 0x002fc800078ec0ff */
[----:B------:R-:W-:Y:S01]  /*37720*/  LEA.HI R20, R20, 0x30, RZ, 0x1e ;  /* 0x0000003014147811 */ /* 0x000fe200078ff0ff */
[C---:B--2---:R-:W-:Y:S02]  /*37730*/  FMUL R18, R9.reuse, R18 ;  /* 0x0000001209127220 */ /* 0x044fe40000400000 */
[----:B----4-:R-:W-:-:S03]  /*37740*/  FMUL R17, R9, R17 ;  /* 0x0000001109117220 */ /* 0x010fc60000400000 */
[----:B------:R-:W-:Y:S01]  /*37750*/  STL [R1+0x3b4], R18 ;  /* 0x0003b41201007387 */ /* 0x000fe20000100800 */
[----:B------:R-:W-:-:S03]  /*37760*/  FMUL R14, R9, R14 ;  /* 0x0000000e090e7220 */ /* 0x000fc60000400000 */
[----:B------:R-:W-:Y:S01]  /*37770*/  STL [R1+0x3a0], R17 ;  /* 0x0003a01101007387 */ /* 0x000fe20000100800 */
[----:B------:R-:W-:-:S03]  /*37780*/  FMUL R9, R12, R13 ;  /* 0x0000000d0c097220 */ /* 0x000fc60000400000 */
[----:B------:R1:W-:Y:S01]  /*37790*/  STL [R1+0x3a4], R14 ;  /* 0x0003a40e01007387 */ /* 0x0003e20000100800 */
[----:B------:R-:W-:-:S03]  /*377a0*/  FMUL R8, R12, R8 ;  /* 0x000000080c087220 */ /* 0x000fc60000400000 */
[----:B0-----:R-:W2:Y:S04]  /*377b0*/  LDL.LU R23, [R1+0x8dc] ;  /* 0x0008dc0001177983 */ /* 0x001ea80000300800 */
[----:B------:R0:W-:Y:S04]  /*377c0*/  STL [R1+0x398], R9 ;  /* 0x0003980901007387 */ /* 0x0001e80000100800 */
[----:B------:R4:W-:Y:S04]  /*377d0*/  STL [R1+0x39c], R8 ;  /* 0x00039c0801007387 */ /* 0x0009e80000100800 */
[----:B------:R-:W2:Y:S04]  /*377e0*/  LDL.LU R22, [R1+0x8c8] ;  /* 0x0008c80001167983 */ /* 0x000ea80000300800 */
[----:B------:R-:W2:Y:S04]  /*377f0*/  LDL.LU R21, [R1+0x8cc] ;  /* 0x0008cc0001157983 */ /* 0x000ea80000300800 */
[----:B-1----:R-:W2:Y:S04]  /*37800*/  LDL.LU R14, [R1+0x8b8] ;  /* 0x0008b800010e7983 */ /* 0x002ea80000300800 */
[----:B------:R-:W2:Y:S04]  /*37810*/  LDL.LU R13, [R1+0x8bc] ;  /* 0x0008bc00010d7983 */ /* 0x000ea80000300800 */
[----:B0-----:R-:W2:Y:S04]  /*37820*/  LDL.LU R9, [R1+0x8a8] ;  /* 0x0008a80001097983 */ /* 0x001ea80000300800 */
[----:B----4-:R-:W4:Y:S01]  /*37830*/  LDL.LU R8, [R1+0x8ac] ;  /* 0x0008ac0001087983 */ /* 0x010f220000300800 */
[----:B---3--:R-:W-:-:S05]  /*37840*/  FMUL R17, R12, R16 ;  /* 0x000000100c117220 */ /* 0x008fca0000400000 */
[----:B------:R-:W-:Y:S01]  /*37850*/  STL [R1+0x388], R17 ;  /* 0x0003881101007387 */ /* 0x000fe20000100800 */
[----:B------:R-:W-:-:S05]  /*37860*/  FMUL R16, R12, R15 ;  /* 0x0000000f0c107220 */ /* 0x000fca0000400000 */
[----:B------:R-:W-:Y:S01]  /*37870*/  STL [R1+0x38c], R16 ;  /* 0x00038c1001007387 */ /* 0x000fe20000100800 */
[----:B------:R-:W-:-:S03]  /*37880*/  FMUL R15, R12, R11 ;  /* 0x0000000b0c0f7220 */ /* 0x000fc60000400000 */
[----:B------:R0:W1:Y:S04]  /*37890*/  LDS R11, [R20.X16+0x20000] ;  /* 0x02000000140b7984 */ /* 0x000068000000c800 */
[----:B0-----:R-:W3:Y:S04]  /*378a0*/  LDL.LU R20, [R1+0x898] ;  /* 0x0008980001147983 */ /* 0x001ee80000300800 */
[----:B------:R0:W-:Y:S04]  /*378b0*/  STL [R1+0x368], R15 ;  /* 0x0003680f01007387 */ /* 0x0001e80000100800 */
[----:B------:R-:W3:Y:S04]  /*378c0*/  LDL.LU R19, [R1+0x89c] ;  /* 0x00089c0001137983 */ /* 0x000ee80000300800 */
[----:B------:R-:W3:Y:S04]  /*378d0*/  LDL.LU R18, [R1+0x768] ;  /* 0x0007680001127983 */ /* 0x000ee80000300800 */
[----:B------:R-:W3:Y:S04]  /*378e0*/  LDL.LU R17, [R1+0x76c] ;  /* 0x00076c0001117983 */ /* 0x000ee80000300800 */
[----:B------:R-:W3:Y:S04]  /*378f0*/  LDL.LU R16, [R1+0x758] ;  /* 0x0007580001107983 */ /* 0x000ee80000300800 */
[----:B0-----:R-:W3:Y:S01]  /*37900*/  LDL.LU R15, [R1+0x75c] ;  /* 0x00075c00010f7983 */ /* 0x001ee20000300800 */
[----:B--2---:R-:W-:-:S05]  /*37910*/  FMUL R23, R12, R23 ;  /* 0x000000170c177220 */ /* 0x004fca0000400000 */
        /* <DEDUP_REMOVED lines=9> */
[----:B------:R2:W-:Y:S01]  /*379b0*/  STL [R1+0x34c], R13 ;  /* 0x00034c0d01007387 */ /* 0x0005e20000100800 */
[----:B----4-:R-:W-:-:S03]  /*379c0*/  FMUL R8, R12, R8 ;  /* 0x000000080c087220 */ /* 0x010fc60000400000 */
[----:B0-----:R-:W4:Y:S04]  /*379d0*/  LDL.LU R14, [R1+0x748] ;  /* 0x00074800010e7983 */ /* 0x001f280000300800 */
[----:B------:R0:W-:Y:S04]  /*379e0*/  STL [R1+0x338], R9 ;  /* 0x0003380901007387 */ /* 0x0001e80000100800 */
[----:B--2---:R-:W2:Y:S04]  /*379f0*/  LDL.LU R13, [R1+0x74c] ;  /* 0x00074c00010d7983 */ /* 0x004ea80000300800 */
[----:B------:R1:W-:Y:S04]  /*37a00*/  STL [R1+0x33c], R8 ;  /* 0x00033c0801007387 */ /* 0x0003e80000100800 */
[----:B0-----:R-:W2:Y:S04]  /*37a10*/  LDL.LU R9, [R1+0x738] ;  /* 0x0007380001097983 */ /* 0x001ea80000300800 */
[----:B-1----:R-:W2:Y:S01]  /*37a20*/  LDL.LU R8, [R1+0x73c] ;  /* 0x00073c0001087983 */ /* 0x002ea20000300800 */
[----:B---3--:R-:W-:-:S02]  /*37a30*/  FMUL R20, R12, R20 ;  /* 0x000000140c147220 */ /* 0x008fc40000400000 */
        /* <DEDUP_REMOVED lines=8> */
[----:B------:R-:W-:-:S03]  /*37ac0*/  FMUL R15, R12, R15 ;  /* 0x0000000f0c0f7220 */ /* 0x000fc60000400000 */
[----:B------:R-:W3:Y:S04]  /*37ad0*/  LDL.LU R27, [R1+0x728] ;  /* 0x00072800011b7983 */ /* 0x000ee80000300800 */
[----:B------:R0:W-:Y:S04]  /*37ae0*/  STL [R1+0x418], R16 ;  /* 0x0004181001007387 */ /* 0x0001e80000100800 */
[----:B------:R-:W3:Y:S04]  /*37af0*/  LDL.LU R26, [R1+0x72c] ;  /* 0x00072c00011a7983 */ /* 0x000ee80000300800 */
[----:B------:R-:W-:Y:S04]  /*37b00*/  STL [R1+0x41c], R15 ;  /* 0x00041c0f01007387 */ /* 0x000fe80000100800 */
[----:B------:R-:W3:Y:S04]  /*37b10*/  LDL.LU R25, [R1+0x718] ;  /* 0x0007180001197983 */ /* 0x000ee80000300800 */
[----:B------:R-:W3:Y:S04]  /*37b20*/  LDL.LU R24, [R1+0x71c] ;  /* 0x00071c0001187983 */ /* 0x000ee80000300800 */
[----:B------:R-:W3:Y:S04]  /*37b30*/  LDL.LU R23, [R1+0x708] ;  /* 0x0007080001177983 */ /* 0x000ee80000300800 */
[----:B0-----:R-:W3:Y:S04]  /*37b40*/  LDL.LU R18, [R1+0x70c] ;  /* 0x00070c0001127983 */ /* 0x001ee80000300800 */
[----:B-1----:R-:W3:Y:S04]  /*37b50*/  LDL.LU R17, [R1+0x6f8] ;  /* 0x0006f80001117983 */ /* 0x002ee80000300800 */
[----:B------:R-:W3:Y:S01]  /*37b60*/  LDL.LU R16, [R1+0x6fc] ;  /* 0x0006fc0001107983 */ /* 0x000ee20000300800 */
[----:B----4-:R-:W-:-:S02]  /*37b70*/  FMUL R14, R12, R14 ;  /* 0x0000000e0c0e7220 */ /* 0x010fc40000400000 */
[----:B--2---:R-:W-:-:S03]  /*37b80*/  FMUL R13, R12, R13 ;  /* 0x0000000d0c0d7220 */ /* 0x004fc60000400000 */
[----:B------:R-:W-:Y:S04]  /*37b90*/  STL [R1+0x408], R14 ;  /* 0x0004080e01007387 */ /* 0x000fe80000100800 */
[----:B------:R0:W-:Y:S01]  /*37ba0*/  STL [R1+0x40c], R13 ;  /* 0x00040c0d01007387 */ /* 0x0001e20000100800 */
[----:B------:R-:W-:-:S03]  /*37bb0*/  FMUL R9, R12, R9 ;  /* 0x000000090c097220 */ /* 0x000fc60000400000 */
[----:B------:R-:W2:Y:S01]  /*37bc0*/  LDL.LU R22, [R1+0x6e8] ;  /* 0x0006e80001167983 */ /* 0x000ea20000300800 */
[----:B------:R-:W-:-:S03]  /*37bd0*/  FMUL R8, R12, R8 ;  /* 0x000000080c087220 */ /* 0x000fc60000400000 */
[----:B------:R-:W-:Y:S04]  /*37be0*/  STL [R1+0x3f8], R9 ;  /* 0x0003f80901007387 */ /* 0x000fe80000100800 */
[----:B------:R-:W4:Y:S04]  /*37bf0*/  LDL.LU R19, [R1+0x6ec] ;  /* 0x0006ec0001137983 */ /* 0x000f280000300800 */
[----:B------:R1:W-:Y:S04]  /*37c00*/  STL [R1+0x3fc], R8 ;  /* 0x0003fc0801007387 */ /* 0x0003e80000100800 */
[----:B0-----:R-:W4:Y:S04]  /*37c10*/  LDL.LU R13, [R1+0x1024] ;  /* 0x00102400010d7983 */ /* 0x001f280000300800 */
[----:B------:R-:W4:Y:S04]  /*37c20*/  LDL.64 R20, [R1+0x1308] ;  /* 0x0013080001147983 */ /* 0x000f280000100a00 */
[----:B------:R-:W4:Y:S04]  /*37c30*/  LDL.64 R14, [R1+0x1310] ;  /* 0x00131000010e7983 */ /* 0x000f280000100a00 */
[----:B-1----:R-:W4:Y:S01]  /*37c40*/  LDL.64 R8, [R1+0x1300] ;  /* 0x0013000001087983 */ /* 0x002f220000100a00 */
[----:B---3--:R-:W-:-:S02]  /*37c50*/  FMUL R27, R12, R27 ;  /* 0x0000001b0c1b7220 */ /* 0x008fc40000400000 */
[----:B------:R-:W-:-:S03]  /*37c60*/  FMUL R26, R12, R26 ;  /* 0x0000001a0c1a7220 */ /* 0x000fc60000400000 */
        /* <DEDUP_REMOVED lines=16> */
[----:B0-----:R-:W3:Y:S01]  /*37d70*/  LDL.LU R16, [R1+0xa44] ;  /* 0x000a440001107983 */ /* 0x001ee20000300800 */
[----:B--2---:R-:W-:-:S05]  /*37d80*/  FMUL R22, R12, R22 ;  /* 0x000000160c167220 */ /* 0x004fca0000400000 */
[----:B------:R0:W-:Y:S01]  /*37d90*/  STL [R1+0x3a8], R22 ;  /* 0x0003a81601007387 */ /* 0x0001e20000100800 */
[C---:B----4-:R-:W-:Y:S02]  /*37da0*/  FMUL R19, R12.reuse, R19 ;  /* 0x000000130c137220 */ /* 0x050fe40000400000 */
[----:B------:R-:W-:-:S03]  /*37db0*/  FFMA R13, R12, R13, R7 ;  /* 0x0000000d0c0d7223 */ /* 0x000fc60000000007 */
[----:B------:R-:W-:Y:S04]  /*37dc0*/  STL [R1+0x3ac], R19 ;  /* 0x0003ac1301007387 */ /* 0x000fe80000100800 */
[----:B------:R1:W-:Y:S04]  /*37dd0*/  STL [R1+0x1024], R13 ;  /* 0x0010240d01007387 */ /* 0x0003e80000100800 */
[----:B------:R-:W2:Y:S01]  /*37de0*/  LDL.LU R23, [R1+0xa30] ;  /* 0x000a300001177983 */ /* 0x000ea20000300800 */
[----:B------:R-:W-:-:S03]  /*37df0*/  IMAD.WIDE R14, R0, 0x2, R14 ;  /* 0x00000002000e7825 */ /* 0x000fc600078e020e */
[----:B0-----:R-:W4:Y:S01]  /*37e00*/  LDL.LU R22, [R1+0xa34] ;  /* 0x000a340001167983 */ /* 0x001f220000300800 */
[----:B-1----:R-:W-:-:S03]  /*37e10*/  IMAD.WIDE R12, R0, 0x2, R20 ;  /* 0x00000002000c7825 */ /* 0x002fc600078e0214 */
[----:B------:R-:W4:Y:S04]  /*37e20*/  LDL.LU R21, [R1+0xa20] ;  /* 0x000a200001157983 */ /* 0x000f280000300800 */
[----:B------:R-:W4:Y:S04]  /*37e30*/  LDL.LU R7, [R1+0xa24] ;  /* 0x000a240001077983 */ /* 0x000f280000300800 */
[----:B------:R0:W4:Y:S01]  /*37e40*/  LDG.E.U16 R26, [R14.64] ;  /* 0x000000060e1a7981 */ /* 0x000122000c1e1500 */
[----:B------:R-:W-:-:S03]  /*37e50*/  IMAD.WIDE R8, R0, 0x2, R8 ;  /* 0x0000000200087825 */ /* 0x000fc600078e0208 */
[----:B------:R1:W4:Y:S04]  /*37e60*/  LDG.E.U16 R25, [R12.64] ;  /* 0x000000060c197981 */ /* 0x000328000c1e1500 */
[----:B------:R-:W4:Y:S04]  /*37e70*/  LDL.LU R20, [R1+0xa10] ;  /* 0x000a100001147983 */ /* 0x000f280000300800 */
[----:B0-----:R-:W4:Y:S04]  /*37e80*/  LDL.LU R14, [R1+0xa14] ;  /* 0x000a1400010e7983 */ /* 0x001f280000300800 */
[----:B------:R0:W4:Y:S01]  /*37e90*/  LDG.E.U16 R24, [R8.64] ;  /* 0x0000000608187981 */ /* 0x000122000c1e1500 */
[----:B---3--:R-:W-:-:S05]  /*37ea0*/  FFMA R18, R10, R18, R11 ;  /* 0x000000120a127223 */ /* 0x008fca000000000b */
[----:B------:R3:W-:Y:S04]  /*37eb0*/  STL [R1+0x1028], R18 ;  /* 0x0010281201007387 */ /* 0x0007e80000100800 */
[----:B------:R-:W4:Y:S01]  /*37ec0*/  LDL.LU R19, [R1+0xa00] ;  /* 0x000a000001137983 */ /* 0x000f220000300800 */
[----:B0-----:R-:W-:-:S05]  /*37ed0*/  FMUL R9, R10, R17 ;  /* 0x000000110a097220 */ /* 0x001fca0000400000 */
[----:B------:R0:W-:Y:S04]  /*37ee0*/  STL [R1+0x280], R9 ;  /* 0x0002800901007387 */ /* 0x0001e80000100800 */
[----:B---3--:R-:W3:Y:S01]  /*37ef0*/  LDL.LU R18, [R1+0xa04] ;  /* 0x000a040001127983 */ /* 0x008ee20000300800 */
[----:B------:R-:W-:-:S05]  /*37f00*/  FMUL R8, R10, R16 ;  /* 0x000000100a087220 */ /* 0x000fca0000400000 */
[----:B------:R0:W-:Y:S04]  /*37f10*/  STL [R1+0x284], R8 ;  /* 0x0002840801007387 */ /* 0x0001e80000100800 */
[----:B------:R-:W3:Y:S04]  /*37f20*/  LDL.LU R17, [R1+0x9f0] ;  /* 0x0009f00001117983 */ /* 0x000ee80000300800 */
[----:B------:R-:W3:Y:S04]  /*37f30*/  LDL.LU R16, [R1+0x9f4] ;  /* 0x0009f40001107983 */ /* 0x000ee80000300800 */
[----:B------:R-:W3:Y:S04]  /*37f40*/  LDL.LU R15, [R1+0x9e0] ;  /* 0x0009e000010f7983 */ /* 0x000ee80000300800 */
[----:B-1----:R-:W3:Y:S04]  /*37f50*/  LDL.LU R13, [R1+0x9e4] ;  /* 0x0009e400010d7983 */ /* 0x002ee80000300800 */
[----:B0-----:R-:W3:Y:S04]  /*37f60*/  LDL.LU R9, [R1+0x9d0] ;  /* 0x0009d00001097983 */ /* 0x001ee80000300800 */
[----:B------:R-:W3:Y:S01]  /*37f70*/  LDL.LU R8, [R1+0x9d4] ;  /* 0x0009d40001087983 */ /* 0x000ee20000300800 */
[----:B--2---:R-:W-:-:S02]  /*37f80*/  FMUL R11, R10, R23 ;  /* 0x000000170a0b7220 */ /* 0x004fc40000400000 */
[----:B----4-:R-:W-:-:S03]  /*37f90*/  FMUL R12, R10, R22 ;  /* 0x000000160a0c7220 */ /* 0x010fc60000400000 */
[----:B------:R0:W-:Y:S01]  /*37fa0*/  STL [R1+0x270], R11 ;  /* 0x0002700b01007387 */ /* 0x0001e20000100800 */
[----:B------:R-:W-:-:S03]  /*37fb0*/  FMUL R21, R10, R21 ;  /* 0x000000150a157220 */ /* 0x000fc60000400000 */
[----:B------:R1:W-:Y:S01]  /*37fc0*/  STL [R1+0x274], R12 ;  /* 0x0002740c01007387 */ /* 0x0003e20000100800 */
[----:B0-----:R-:W-:-:S03]  /*37fd0*/  FMUL R11, R10, R7 ;  /* 0x000000070a0b7220 */ /* 0x001fc60000400000 */
[----:B-1----:R-:W2:Y:S04]  /*37fe0*/  LDL.LU R12, [R1+0x9c0] ;  /* 0x0009c000010c7983 */ /* 0x002ea80000300800 */
[----:B------:R-:W-:Y:S04]  /*37ff0*/  STL [R1+0x260], R21 ;  /* 0x0002601501007387 */ /* 0x000fe80000100800 */
[----:B------:R-:W-:Y:S04]  /*38000*/  STL [R1+0x758], R26 ;  /* 0x0007581a01007387 */ /* 0x000fe80000100800 */
[----:B------:R-:W4:Y:S04]  /*38010*/  LDL.LU R7, [R1+0x9c4] ;  /* 0x0009c40001077983 */ /* 0x000f280000300800 */
[----:B------:R-:W-:Y:S04]  /*38020*/  STL [R1+0x754], R25 ;  /* 0x0007541901007387 */ /* 0x000fe80000100800 */
[----:B------:R0:W-:Y:S02]  /*38030*/  STL [R1+0x264], R11 ;  /* 0x0002640b01007387 */ /* 0x0001e40000100800 */
[----:B0-----:R-:W-:-:S02]  /*38040*/  FMUL R11, R10, R20 ;  /* 0x000000140a0b7220 */ /* 0x001fc40000400000 */
[C---:B------:R-:W-:Y:S02]  /*38050*/  FMUL R20, R10.reuse, R14 ;  /* 0x0000000e0a147220 */ /* 0x040fe40000400000 */
[----:B------:R-:W4:Y:S04]  /*38060*/  LDL.LU R14, [R1+0x9b0] ;  /* 0x0009b000010e7983 */ /* 0x000f280000300800 */
[----:B------:R0:W-:Y:S04]  /*38070*/  STL [R1+0x250], R11 ;  /* 0x0002500b01007387 */ /* 0x0001e80000100800 */
[----:B------:R-:W-:Y:S04]  /*38080*/  STL [R1+0x750], R24 ;  /* 0x0007501801007387 */ /* 0x000fe80000100800 */
[----:B0-----:R-:W4:Y:S04]  /*38090*/  LDL.LU R11, [R1+0x9b4] ;  /* 0x0009b400010b7983 */ /* 0x001f280000300800 */
[----:B------:R-:W-:Y:S01]  /*380a0*/  STL [R1+0x254], R20 ;  /* 0x0002541401007387 */ /* 0x000fe20000100800 */
[----:B------:R-:W-:-:S05]  /*380b0*/  FMUL R19, R10, R19 ;  /* 0x000000130a137220 */ /* 0x000fca0000400000 */
[----:B------:R0:W-:Y:S01]  /*380c0*/  STL [R1+0x240], R19 ;  /* 0x0002401301007387 */ /* 0x0001e20000100800 */
[----:B---3--:R-:W-:-:S05]  /*380d0*/  FMUL R18, R10, R18 ;  /* 0x000000120a127220 */ /* 0x008fca0000400000 */
[----:B------:R-:W-:Y:S01]  /*380e0*/  STL [R1+0x244], R18 ;  /* 0x0002441201007387 */ /* 0x000fe20000100800 */
[C---:B------:R-:W-:Y:S02]  /*380f0*/  FMUL R17, R10.reuse, R17 ;  /* 0x000000110a117220 */ /* 0x040fe40000400000 */
        /* <DEDUP_REMOVED lines=11> */
[----:B-1----:R-:W3:Y:S04]  /*381b0*/  LDL.LU R13, [R1+0x9a4] ;  /* 0x0009a400010d7983 */ /* 0x002ee80000300800 */
[----:B------:R1:W-:Y:S04]  /*381c0*/  STL [R1+0x314], R8 ;  /* 0x0003140801007387 */ /* 0x0003e80000100800 */
[----:B0-----:R-:W3:Y:S04]  /*381d0*/  LDL.LU R9, [R1+0x980] ;  /* 0x0009800001097983 */ /* 0x001ee80000300800 */
[----:B-1----:R-:W3:Y:S01]  /*381e0*/  LDL.LU R8, [R1+0x984] ;  /* 0x0009840001087983 */ /* 0x002ee20000300800 */
[----:B--2---:R-:W-:-:S02]  /*381f0*/  FMUL R12, R10, R12 ;  /* 0x0000000c0a0c7220 */ /* 0x004fc40000400000 */
[C---:B----4-:R-:W-:Y:S02]  /*38200*/  FMUL R15, R10.reuse, R7 ;  /* 0x000000070a0f7220 */ /* 0x050fe40000400000 */
[----:B------:R-:W2:Y:S04]  /*38210*/  LDL.LU R7, [R1+0x970] ;  /* 0x0009700001077983 */ /* 0x000ea80000300800 */
[----:B------:R0:W-:Y:S04]  /*38220*/  STL [R1+0x300], R12 ;  /* 0x0003000c01007387 */ /* 0x0001e80000100800 */
[----:B0-----:R-:W4:Y:S01]  /*38230*/  LDL.LU R12, [R1+0x974] ;  /* 0x00097400010c7983 */ /* 0x001f220000300800 */
[----:B------:R-:W-:-:S03]  /*38240*/  FMUL R14, R10, R14 ;  /* 0x0000000e0a0e7220 */ /* 0x000fc60000400000 */
[----:B------:R0:W-:Y:S04]  /*38250*/  STL [R1+0x304], R15 ;  /* 0x0003040f01007387 */ /* 0x0001e80000100800 */
[----:B------:R-:W4:Y:S04]  /*38260*/  LDL.LU R18, [R1+0x900] ;  /* 0x0009000001127983 */ /* 0x000f280000300800 */
[----:B------:R1:W-:Y:S04]  /*38270*/  STL [R1+0x2f0], R14 ;  /* 0x0002f00e01007387 */ /* 0x0003e80000100800 */
[----:B------:R-:W4:Y:S01]  /*38280*/  LDL.LU R17, [R1+0x904] ;  /* 0x0009040001117983 */ /* 0x000f220000300800 */
[----:B------:R-:W-:-:S05]  /*38290*/  FMUL R11, R10, R11 ;  /* 0x0000000b0a0b7220 */ /* 0x000fca0000400000 */
[----:B------:R1:W-:Y:S04]  /*382a0*/  STL [R1+0x2f4], R11 ;  /* 0x0002f40b01007387 */ /* 0x0003e80000100800 */
[----:B------:R-:W4:Y:S04]  /*382b0*/  LDL.LU R16, [R1+0x8f0] ;  /* 0x0008f00001107983 */ /* 0x000f280000300800 */
[----:B0-----:R-:W4:Y:S04]  /*382c0*/  LDL.LU R15, [R1+0x8f4] ;  /* 0x0008f400010f7983 */ /* 0x001f280000300800 */
[----:B-1----:R-:W4:Y:S04]  /*382d0*/  LDL.LU R14, [R1+0x8e0] ;  /* 0x0008e000010e7983 */ /* 0x002f280000300800 */
[----:B------:R-:W4:Y:S01]  /*382e0*/  LDL.LU R11, [R1+0x8e4] ;  /* 0x0008e400010b7983 */ /* 0x000f220000300800 */
[----:B---3--:R-:W-:-:S02]  /*382f0*/  FMUL R19, R10, R19 ;  /* 0x000000130a137220 */ /* 0x008fc40000400000 */
[----:B------:R-:W-:-:S03]  /*38300*/  FMUL R13, R10, R13 ;  /* 0x0000000d0a0d7220 */ /* 0x000fc60000400000 */
[----:B------:R-:W-:Y:S01]  /*38310*/  STL [R1+0x2e0], R19 ;  /* 0x0002e01301007387 */ /* 0x000fe20000100800 */
[----:B------:R-:W-:-:S03]  /*38320*/  FMUL R9, R10, R9 ;  /* 0x000000090a097220 */ /* 0x000fc60000400000 */
[----:B------:R-:W-:Y:S01]  /*38330*/  STL [R1+0x2e4], R13 ;  /* 0x0002e40d01007387 */ /* 0x000fe20000100800 */
[----:B------:R-:W-:-:S03]  /*38340*/  FMUL R8, R10, R8 ;  /* 0x000000080a087220 */ /* 0x000fc60000400000 */
[----:B------:R0:W-:Y:S04]  /*38350*/  STL [R1+0x2d0], R9 ;  /* 0x0002d00901007387 */ /* 0x0001e80000100800 */
[----:B0-----:R-:W3:Y:S04]  /*38360*/  LDL.LU R9, [R1+0xa48] ;  /* 0x000a480001097983 */ /* 0x001ee80000300800 */
[----:B------:R0:W-:Y:S04]  /*38370*/  STL [R1+0x2d4], R8 ;  /* 0x0002d40801007387 */ /* 0x0001e80000100800 */
[----:B0-----:R-:W3:Y:S01]  /*38380*/  LDL.LU R8, [R1+0xa4c] ;  /* 0x000a4c0001087983 */ /* 0x001ee20000300800 */
[----:B--2---:R-:W-:-:S05]  /*38390*/  FMUL R13, R10, R7 ;  /* 0x000000070a0d7220 */ /* 0x004fca0000400000 */
[----:B------:R0:W-:Y:S01]  /*383a0*/  STL [R1+0x2c0], R13 ;  /* 0x0002c00d01007387 */ /* 0x0001e20000100800 */
[----:B----4-:R-:W-:-:S03]  /*383b0*/  FMUL R19, R10, R12 ;  /* 0x0000000c0a137220 */ /* 0x010fc60000400000 */
[----:B0-----:R-:W2:Y:S04]  /*383c0*/  LDL.LU R13, [R1+0xa38] ;  /* 0x000a3800010d7983 */ /* 0x001ea80000300800 */
[----:B------:R-:W4:Y:S01]  /*383d0*/  LDL.LU R12, [R1+0xa3c] ;  /* 0x000a3c00010c7983 */ /* 0x000f220000300800 */
[----:B------:R-:W-:-:S03]  /*383e0*/  FMUL R18, R10, R18 ;  /* 0x000000120a127220 */ /* 0x000fc60000400000 */
[----:B------:R0:W-:Y:S01]  /*383f0*/  STL [R1+0x2c4], R19 ;  /* 0x0002c41301007387 */ /* 0x0001e20000100800 */
        /* <DEDUP_REMOVED lines=9> */
[----:B------:R-:W4:Y:S04]  /*38490*/  LDL.LU R22, [R1+0xa28] ;  /* 0x000a280001167983 */ /* 0x000f280000300800 */
[----:B------:R-:W-:Y:S04]  /*384a0*/  STL [R1+0x290], R14 ;  /* 0x0002900e01007387 */ /* 0x000fe80000100800 */
[----:B------:R-:W4:Y:S04]  /*384b0*/  LDL.LU R21, [R1+0xa2c] ;  /* 0x000a2c0001157983 */ /* 0x000f280000300800 */
[----:B------:R-:W-:Y:S04]  /*384c0*/  STL [R1+0x294], R10 ;  /* 0x0002940a01007387 */ /* 0x000fe80000100800 */
[----:B------:R-:W4:Y:S04]  /*384d0*/  LDL.LU R20, [R1+0xa18] ;  /* 0x000a180001147983 */ /* 0x000f280000300800 */
[----:B------:R-:W4:Y:S04]  /*384e0*/  LDL.LU R11, [R1+0xa1c] ;  /* 0x000a1c00010b7983 */ /* 0x000f280000300800 */
[----:B0-----:R-:W4:Y:S01]  /*384f0*/  LDL.LU R19, [R1+0xa08] ;  /* 0x000a080001137983 */ /* 0x001f220000300800 */
[----:B---3--:R-:W-:-:S05]  /*38500*/  FMUL R9, R4, R9 ;  /* 0x0000000904097220 */ /* 0x008fca0000400000 */
[----:B------:R0:W-:Y:S04]  /*38510*/  STL [R1+0x288], R9 ;  /* 0x0002880901007387 */ /* 0x0001e80000100800 */
[----:B-1----:R-:W3:Y:S01]  /*38520*/  LDL.LU R18, [R1+0xa0c] ;  /* 0x000a0c0001127983 */ /* 0x002ee20000300800 */
[----:B------:R-:W-:-:S05]  /*38530*/  FMUL R8, R4, R8 ;  /* 0x0000000804087220 */ /* 0x000fca0000400000 */
[----:B------:R1:W-:Y:S04]  /*38540*/  STL [R1+0x28c], R8 ;  /* 0x00028c0801007387 */ /* 0x0003e80000100800 */
[----:B0-----:R-:W3:Y:S04]  /*38550*/  LDL.LU R9, [R1+0x9f8] ;  /* 0x0009f80001097983 */ /* 0x001ee80000300800 */
[----:B-1----:R-:W3:Y:S04]  /*38560*/  LDL.LU R8, [R1+0x9fc] ;  /* 0x0009fc0001087983 */ /* 0x002ee80000300800 */
[----:B------:R-:W3:Y:S01]  /*38570*/  LDL.LU R17, [R1+0x9e8] ;  /* 0x0009e80001117983 */ /* 0x000ee20000300800 */
[----:B--2---:R-:W-:-:S02]  /*38580*/  FMUL R13, R4, R13 ;  /* 0x0000000d040d7220 */ /* 0x004fc40000400000 */
[----:B----4-:R-:W-:-:S03]  /*38590*/  FMUL R10, R4, R12 ;  /* 0x0000000c040a7220 */ /* 0x010fc60000400000 */
[----:B------:R0:W-:Y:S04]  /*385a0*/  STL [R1+0x278], R13 ;  /* 0x0002780d01007387 */ /* 0x0001e80000100800 */
[----:B------:R-:W2:Y:S04]  /*385b0*/  LDL.LU R16, [R1+0x9ec] ;  /* 0x0009ec0001107983 */ /* 0x000ea80000300800 */
[----:B------:R1:W-:Y:S04]  /*385c0*/  STL [R1+0x27c], R10 ;  /* 0x00027c0a01007387 */ /* 0x0003e80000100800 */
[----:B------:R-:W4:Y:S04]  /*385d0*/  LDL.LU R15, [R1+0x9d8] ;  /* 0x0009d800010f7983 */ /* 0x000f280000300800 */
[----:B------:R-:W4:Y:S04]  /*385e0*/  LDL.LU R14, [R1+0x9dc] ;  /* 0x0009dc00010e7983 */ /* 0x000f280000300800 */
[----:B0-----:R-:W4:Y:S04]  /*385f0*/  LDL.LU R13, [R1+0x9c8] ;  /* 0x0009c800010d7983 */ /* 0x001f280000300800 */
[----:B------:R-:W4:Y:S01]  /*38600*/  LDL.LU R12, [R1+0x9cc] ;  /* 0x0009cc00010c7983 */ /* 0x000f220000300800 */
[----:B------:R-:W-:-:S02]  /*38610*/  FMUL R22, R4, R22 ;  /* 0x0000001604167220 */ /* 0x000fc40000400000 */
[----:B------:R-:W-:-:S03]  /*38620*/  FMUL R21, R4, R21 ;  /* 0x0000001504157220 */ /* 0x000fc60000400000 */
[----:B------:R-:W-:Y:S04]  /*38630*/  STL [R1+0x268], R22 ;  /* 0x0002681601007387 */ /* 0x000fe80000100800 */
[----:B------:R0:W-:Y:S01]  /*38640*/  STL [R1+0x26c], R21 ;  /* 0x00026c1501007387 */ /* 0x0001e20000100800 */
[C---:B-1----:R-:W-:Y:S02]  /*38650*/  FMUL R10, R4.reuse, R20 ;  /* 0x00000014040a7220 */ /* 0x042fe40000400000 */
[C---:B------:R-:W-:Y:S02]  /*38660*/  FMUL R20, R4.reuse, R11 ;  /* 0x0000000b04147220 */ /* 0x040fe40000400000 */
[----:B------:R-:W4:Y:S01]  /*38670*/  LDL.LU R11, [R1+0x9b8] ;  /* 0x0009b800010b7983 */ /* 0x000f220000300800 */
[----:B0-----:R-:W-:-:S03]  /*38680*/  FMUL R21, R4, R19 ;  /* 0x0000001304157220 */ /* 0x001fc60000400000 */
[----:B------:R0:W-:Y:S04]  /*38690*/  STL [R1+0x258], R10 ;  /* 0x0002580a01007387 */ /* 0x0001e80000100800 */
[----:B0-----:R-:W4:Y:S04]  /*386a0*/  LDL.LU R10, [R1+0x9bc] ;  /* 0x0009bc00010a7983 */ /* 0x001f280000300800 */
[----:B------:R3:W-:Y:S04]  /*386b0*/  STL [R1+0x25c], R20 ;  /* 0x00025c1401007387 */ /* 0x0007e80000100800 */
[----:B------:R-:W-:Y:S01]  /*386c0*/  STL [R1+0x248], R21 ;  /* 0x0002481501007387 */ /* 0x000fe20000100800 */
[----:B---3--:R-:W-:-:S05]  /*386d0*/  FMUL R20, R4, R18 ;  /* 0x0000001204147220 */ /* 0x008fca0000400000 */
[----:B------:R-:W-:Y:S01]  /*386e0*/  STL [R1+0x24c], R20 ;  /* 0x00024c1401007387 */ /* 0x000fe20000100800 */
[----:B------:R-:W-:-:S03]  /*386f0*/  FMUL R19, R4, R9 ;  /* 0x0000000904137220 */ /* 0x000fc60000400000 */
[----:B------:R-:W3:Y:S01]  /*38700*/  LDL.LU R9, [R1+0x9a8] ;  /* 0x0009a80001097983 */ /* 0x000ee20000300800 */
[----:B------:R-:W-:-:S03]  /*38710*/  FMUL R18, R4, R8 ;  /* 0x0000000804127220 */ /* 0x000fc60000400000 */
[----:B------:R-:W-:Y:S04]  /*38720*/  STL [R1+0x238], R19 ;  /* 0x0002381301007387 */ /* 0x000fe80000100800 */
[----:B------:R-:W3:Y:S04]  /*38730*/  LDL.LU R8, [R1+0x9ac] ;  /* 0x0009ac0001087983 */ /* 0x000ee80000300800 */
[----:B------:R-:W0:Y:S01]  /*38740*/  S2R R23, SR_TID.X ;  /* 0x0000000000177919 */ /* 0x000e220000002100 */
[----:B------:R-:W-:-:S03]  /*38750*/  FMUL R17, R4, R17 ;  /* 0x0000001104117220 */ /* 0x000fc60000400000 */
[----:B------:R-:W-:Y:S04]  /*38760*/  STL [R1+0x23c], R18 ;  /* 0x00023c1201007387 */ /* 0x000fe80000100800 */
[----:B------:R-:W-:Y:S01]  /*38770*/  STL [R1+0x328], R17 ;  /* 0x0003281101007387 */ /* 0x000fe20000100800 */
[----:B0-----:R-:W-:-:S04]  /*38780*/  LOP3.LUT R23, R23, 0x1c, RZ, 0xc0, !PT ;  /* 0x0000001c17177812 */ /* 0x001fc800078ec0ff */
[----:B------:R-:W-:-:S05]  /*38790*/  LEA.HI R23, R23, 0x38, RZ, 0x1e ;  /* 0x0000003817177811 */ /* 0x000fca00078ff0ff */
[----:B------:R0:W1:Y:S01]  /*387a0*/  LDS R7, [R23.X16+0x20000] ;  /* 0x0200000017077984 */ /* 0x000062000000c800 */
[C---:B--2---:R-:W-:Y:S02]  /*387b0*/  FMUL R16, R4.reuse, R16 ;  /* 0x0000001004107220 */ /* 0x044fe40000400000 */
[----:B----4-:R-:W-:-:S03]  /*387c0*/  FMUL R15, R4, R15 ;  /* 0x0000000f040f7220 */ /* 0x010fc60000400000 */
[----:B------:R2:W-:Y:S01]  /*387d0*/  STL [R1+0x32c], R16 ;  /* 0x00032c1001007387 */ /* 0x0005e20000100800 */
[----:B------:R-:W-:-:S03]  /*387e0*/  FMUL R14, R4, R14 ;  /* 0x0000000e040e7220 */ /* 0x000fc60000400000 */
[----:B------:R2:W-:Y:S01]  /*387f0*/  STL [R1+0x318], R15 ;  /* 0x0003180f01007387 */ /* 0x0005e20000100800 */
[----:B------:R-:W-:-:S03]  /*38800*/  FMUL R13, R4, R13 ;  /* 0x0000000d040d7220 */ /* 0x000fc60000400000 */
[----:B------:R0:W-:Y:S01]  /*38810*/  STL [R1+0x31c], R14 ;  /* 0x00031c0e01007387 */ /* 0x0001e20000100800 */
[----:B------:R-:W-:-:S03]  /*38820*/  FMUL R12, R4, R12 ;  /* 0x0000000c040c7220 */ /* 0x000fc60000400000 */
[----:B------:R-:W4:Y:S04]  /*38830*/  LDL.LU R24, [R1+0x988] ;  /* 0x0009880001187983 */ /* 0x000f280000300800 */
[----:B------:R-:W-:Y:S04]  /*38840*/  STL [R1+0x308], R13 ;  /* 0x0003080d01007387 */ /* 0x000fe80000100800 */
[----:B0-----:R-:W4:Y:S04]  /*38850*/  LDL.LU R23, [R1+0x98c] ;  /* 0x00098c0001177983 */ /* 0x001f280000300800 */
[----:B------:R0:W-:Y:S04]  /*38860*/  STL [R1+0x30c], R12 ;  /* 0x00030c0c01007387 */ /* 0x0001e80000100800 */
[----:B------:R-:W4:Y:S04]  /*38870*/  LDL.LU R21, [R1+0x978] ;  /* 0x0009780001157983 */ /* 0x000f280000300800 */
[----:B------:R-:W4:Y:S04]  /*38880*/  LDL.LU R20, [R1+0x97c] ;  /* 0x00097c0001147983 */ /* 0x000f280000300800 */
[----:B------:R-:W4:Y:S01]  /*38890*/  LDL.LU R19, [R1+0x908] ;  /* 0x0009080001137983 */ /* 0x000f220000300800 */
[----:B------:R-:W-:-:S05]  /*388a0*/  FMUL R11, R4, R11 ;  /* 0x0000000b040b7220 */ /* 0x000fca0000400000 */
[----:B------:R-:W-:Y:S04]  /*388b0*/  STL [R1+0x2f8], R11 ;  /* 0x0002f80b01007387 */ /* 0x000fe80000100800 */
[----:B------:R-:W4:Y:S01]  /*388c0*/  LDL.LU R18, [R1+0x90c] ;  /* 0x00090c0001127983 */ /* 0x000f220000300800 */
[----:B------:R-:W-:-:S05]  /*388d0*/  FMUL R10, R4, R10 ;  /* 0x0000000a040a7220 */ /* 0x000fca0000400000 */
[----:B------:R0:W-:Y:S04]  /*388e0*/  STL [R1+0x2fc], R10 ;  /* 0x0002fc0a01007387 */ /* 0x0001e80000100800 */
[----:B------:R-:W4:Y:S04]  /*388f0*/  LDL.LU R17, [R1+0x8f8] ;  /* 0x0008f80001117983 */ /* 0x000f280000300800 */
[----:B--2---:R-:W2:Y:S04]  /*38900*/  LDL.LU R16, [R1+0x8fc] ;  /* 0x0008fc0001107983 */ /* 0x004ea80000300800 */
[----:B------:R-:W2:Y:S01]  /*38910*/  LDL.LU R22, [R1+0x8e8] ;  /* 0x0008e80001167983 */ /* 0x000ea20000300800 */
[----:B---3--:R-:W-:-:S05]  /*38920*/  FMUL R9, R4, R9 ;  /* 0x0000000904097220 */ /* 0x008fca0000400000 */
[----:B------:R-:W-:Y:S01]  /*38930*/  STL [R1+0x2e8], R9 ;  /* 0x0002e80901007387 */ /* 0x000fe20000100800 */
[----:B------:R-:W-:-:S03]  /*38940*/  FMUL R8, R4, R8 ;  /* 0x0000000804087220 */ /* 0x000fc60000400000 */
[----:B------:R-:W3:Y:S04]  /*38950*/  LDL.LU R15, [R1+0x8ec] ;  /* 0x0008ec00010f7983 */ /* 0x000ee80000300800 */
[----:B------:R1:W-:Y:S04]  /*38960*/  STL [R1+0x2ec], R8 ;  /* 0x0002ec0801007387 */ /* 0x0003e80000100800 */
[----:B------:R-:W3:Y:S04]  /*38970*/  LDL.LU R14, [R1+0x102c] ;  /* 0x00102c00010e7983 */ /* 0x000ee80000300800 */
[----:B0-----:R-:W3:Y:S04]  /*38980*/  LDL.64 R12, [R1+0x12f8] ;  /* 0x0012f800010c7983 */ /* 0x001ee80000100a00 */
[----:B------:R-:W3:Y:S04]  /*38990*/  LDL.64 R10, [R1+0x12f0] ;  /* 0x0012f000010a7983 */ /* 0x000ee80000100a00 */
[----:B-1----:R-:W3:Y:S01]  /*389a0*/  LDL.64 R8, [R1+0x12e8] ;  /* 0x0012e80001087983 */ /* 0x002ee20000100a00 */
[----:B----4-:R-:W-:-:S02]  /*389b0*/  FMUL R26, R4, R24 ;  /* 0x00000018041a7220 */ /* 0x010fc40000400000 */
[----:B------:R-:W-:-:S03]  /*389c0*/  FMUL R25, R4, R23 ;  /* 0x0000001704197220 */ /* 0x000fc60000400000 */
[----:B------:R-:W-:Y:S04]  /*389d0*/  STL [R1+0x2d8], R26 ;  /* 0x0002d81a01007387 */ /* 0x000fe80000100800 */
[----:B------:R-:W-:Y:S01]  /*389e0*/  STL [R1+0x2dc], R25 ;  /* 0x0002dc1901007387 */ /* 0x000fe20000100800 */
[C---:B------:R-:W-:Y:S02]  /*389f0*/  FMUL R24, R4.reuse, R21 ;  /* 0x0000001504187220 */ /* 0x040fe40000400000 */
[C---:B------:R-:W-:Y:S02]  /*38a00*/  FMUL R23, R4.reuse, R20 ;  /* 0x0000001404177220 */ /* 0x040fe40000400000 */
[----:B------:R-:W4:Y:S04]  /*38a10*/  LDL.64 R20, [R1+0x12e0] ;  /* 0x0012e00001147983 */ /* 0x000f280000100a00 */
[----:B------:R0:W-:Y:S04]  /*38a20*/  STL [R1+0x2c8], R24 ;  /* 0x0002c81801007387 */ /* 0x0001e80000100800 */
[----:B------:R1:W-:Y:S01]  /*38a30*/  STL [R1+0x2cc], R23 ;  /* 0x0002cc1701007387 */ /* 0x0003e20000100800 */
[----:B0-----:R-:W-:-:S02]  /*38a40*/  FMUL R24, R4, R19 ;  /* 0x0000001304187220 */ /* 0x001fc40000400000 */
[C---:B-1----:R-:W-:Y:S02]  /*38a50*/  FMUL R23, R4.reuse, R18 ;  /* 0x0000001204177220 */ /* 0x042fe40000400000 */
[----:B------:R-:W4:Y:S04]  /*38a60*/  LDL.64 R18, [R1+0x12d8] ;  /* 0x0012d80001127983 */ /* 0x000f280000100a00 */
[----:B------:R0:W-:Y:S04]  /*38a70*/  STL [R1+0x2b8], R24 ;  /* 0x0002b81801007387 */ /* 0x0001e80000100800 */
[----:B------:R2:W-:Y:S01]  /*38a80*/  STL [R1+0x2bc], R23 ;  /* 0x0002bc1701007387 */ /* 0x0005e20000100800 */
[----:B0-----:R-:W-:-:S02]  /*38a90*/  FMUL R24, R4, R17 ;  /* 0x0000001104187220 */ /* 0x001fc40000400000 */
[C---:B--2---:R-:W-:Y:S02]  /*38aa0*/  FMUL R23, R4.reuse, R16 ;  /* 0x0000001004177220 */ /* 0x044fe40000400000 */
[----:B------:R-:W2:Y:S01]  /*38ab0*/  LDL.64 R16, [R1+0x12d0] ;  /* 0x0012d00001107983 */ /* 0x000ea20000100a00 */
[C---:B------:R-:W-:Y:S02]  /*38ac0*/  FMUL R22, R4.reuse, R22 ;  /* 0x0000001604167220 */ /* 0x040fe40000400000 */
[C---:B---3--:R-:W-:Y:S02]  /*38ad0*/  FMUL R15, R4.reuse, R15 ;  /* 0x0000000f040f7220 */ /* 0x048fe40000400000 */
[----:B------:R-:W-:Y:S02]  /*38ae0*/  FFMA R14, R4, R14, R7 ;  /* 0x0000000e040e7223 */ /* 0x000fe40000000007 */
[----:B------:R-:W-:-:S05]  /*38af0*/  IMAD.WIDE R12, R0, 0x2, R12 ;  /* 0x00000002000c7825 */ /* 0x000fca00078e020c */
[----:B------:R4:W3:Y:S01]  /*38b00*/  LDG.E.U16 R4, [R12.64] ;  /* 0x000000060c047981 */ /* 0x0008e2000c1e1500 */
[----:B------:R-:W-:-:S03]  /*38b10*/  IMAD.WIDE R10, R0, 0x2, R10 ;  /* 0x00000002000a7825 */ /* 0x000fc600078e020a */
[----:B------:R-:W-:Y:S01]  /*38b20*/  STL [R1+0x2a8], R24 ;  /* 0x0002a81801007387 */ /* 0x000fe20000100800 */
[----:B------:R-:W-:-:S03]  /*38b30*/  IMAD.WIDE R8, R0, 0x2, R8 ;  /* 0x0000000200087825 */ /* 0x000fc600078e0208 */
[----:B------:R0:W-:Y:S04]  /*38b40*/  STL [R1+0x2ac], R23 ;  /* 0x0002ac1701007387 */ /* 0x0001e80000100800 */
[----:B------:R1:W-:Y:S04]  /*38b50*/  STL [R1+0x298], R22 ;  /* 0x0002981601007387 */ /* 0x0003e80000100800 */
[----:B------:R-:W-:Y:S04]  /*38b60*/  STL [R1+0x29c], R15 ;  /* 0x00029c0f01007387 */ /* 0x000fe80000100800 */
[----:B0-----:R2:W3:Y:S04]  /*38b70*/  LDG.E.U16 R23, [R8.64] ;  /* 0x0000000608177981 */ /* 0x0014e8000c1e1500 */
[----:B-1----:R0:W3:Y:S04]  /*38b80*/  LDG.E.U16 R22, [R10.64] ;  /* 0x000000060a167981 */ /* 0x0020e8000c1e1500 */
[----:B------:R1:W-:Y:S04]  /*38b90*/  STL [R1+0x102c], R14 ;  /* 0x00102c0e01007387 */ /* 0x0003e80000100800 */
[----:B------:R-:W3:Y:S04]  /*38ba0*/  LDL.64 R26, [R1+0x12b8] ;  /* 0x0012b800011a7983 */ /* 0x000ee80000100a00 */
[----:B------:R-:W3:Y:S04]  /*38bb0*/  LDL.64 R24, [R1+0x12a8] ;  /* 0x0012a80001187983 */ /* 0x000ee80000100a00 */
[----:B-1----:R-:W3:Y:S01]  /*38bc0*/  LDL.64 R14, [R1+0x12c8] ;  /* 0x0012c800010e7983 */ /* 0x002ee20000100a00 */
[----:B----4-:R-:W-:-:S03]  /*38bd0*/  IMAD.WIDE R12, R0, 0x2, R20 ;  /* 0x00000002000c7825 */ /* 0x010fc600078e0214 */
[----:B------:R-:W4:Y:S04]  /*38be0*/  LDL.64 R20, [R1+0x12b0] ;  /* 0x0012b00001147983 */ /* 0x000f280000100a00 */
[----:B------:R-:W4:Y:S01]  /*38bf0*/  LDG.E.U16 R13, [R12.64] ;  /* 0x000000060c0d7981 */ /* 0x000f22000c1e1500 */
[----:B0-----:R-:W-:-:S03]  /*38c00*/  IMAD.WIDE R10, R0, 0x2, R18 ;  /* 0x00000002000a7825 */ /* 0x001fc600078e0212 */
[----:B------:R-:W4:Y:S04]  /*38c10*/  LDL.64 R18, [R1+0x12a0] ;  /* 0x0012a00001127983 */ /* 0x000f280000100a00 */
[----:B------:R0:W4:Y:S04]  /*38c20*/  LDG.E.U16 R7, [R10.64] ;  /* 0x000000060a077981 */ /* 0x000128000c1e1500 */
[----:B0-----:R-:W4:Y:S01]  /*38c30*/  LDL.64 R10, [R1+0x12c0] ;  /* 0x0012c000010a7983 */ /* 0x001f220000100a00 */
[----:B--2---:R-:W-:-:S03]  /*38c40*/  IMAD.WIDE R8, R0, 0x2, R16 ;  /* 0x0000000200087825 */ /* 0x004fc600078e0210 */
[----:B---3--:R0:W-:Y:S04]  /*38c50*/  STL [R1+0x74c], R4 ;  /* 0x00074c0401007387 */ /* 0x0081e80000100800 */
[----:B0-----:R0:W2:Y:S04]  /*38c60*/  LDG.E.U16 R4, [R8.64] ;  /* 0x0000000608047981 */ /* 0x0010a8000c1e1500 */
[----:B------:R-:W-:Y:S04]  /*38c70*/  STL [R1+0x744], R23 ;  /* 0x0007441701007387 */ /* 0x000fe80000100800 */
[----:B------:R1:W-:Y:S04]  /*38c80*/  STL [R1+0x748], R22 ;  /* 0x0007481601007387 */ /* 0x0003e80000100800 */
[----:B------:R-:W3:Y:S04]  /*38c90*/  LDL.64 R16, [R1+0x1290] ;  /* 0x0012900001107983 */ /* 0x000ee80000100a00 */
[----:B-1----:R-:W3:Y:S01]  /*38ca0*/  LDL.64 R22, [R1+0x1298] ;  /* 0x0012980001167983 */ /* 0x002ee20000100a00 */
[----:B0-----:R-:W-:-:S03]  /*38cb0*/  IMAD.WIDE R8, R0, 0x2, R26 ;  /* 0x0000000200087825 */ /* 0x001fc600078e021a */
[----:B----4-:R0:W-:Y:S02]  /*38cc0*/  STL [R1+0x740], R13 ;  /* 0x0007400d01007387 */ /* 0x0101e40000100800 */
[C---:B0-----:R-:W-:Y:S02]  /*38cd0*/  IMAD.WIDE R12, R0.reuse, 0x2, R14 ;  /* 0x00000002000c7825 */ /* 0x041fe400078e020e */
[----:B------:R-:W4:Y:S04]  /*38ce0*/  LDL.64 R14, [R1+0x1288] ;  /* 0x00128800010e7983 */ /* 0x000f280000100a00 */
[----:B------:R0:W4:Y:S04]  /*38cf0*/  LDG.E.U16 R26, [R12.64] ;  /* 0x000000060c1a7981 */ /* 0x000128000c1e1500 */
[----:B------:R1:W-:Y:S01]  /*38d00*/  STL [R1+0x73c], R7 ;  /* 0x00073c0701007387 */ /* 0x0003e20000100800 */
[----:B------:R-:W-:-:S03]  /*38d10*/  IMAD.WIDE R10, R0, 0x2, R10 ;  /* 0x00000002000a7825 */ /* 0x000fc600078e020a */
[----:B-1----:R1:W4:Y:S04]  /*38d20*/  LDG.E.U16 R7, [R8.64] ;  /* 0x0000000608077981 */ /* 0x002328000c1e1500 */
[----:B------:R1:W4:Y:S01]  /*38d30*/  LDG.E.U16 R27, [R10.64] ;  /* 0x000000060a1b7981 */ /* 0x000322000c1e1500 */
[----:B0-----:R-:W-:-:S03]  /*38d40*/  IMAD.WIDE R12, R0, 0x2, R20 ;  /* 0x00000002000c7825 */ /* 0x001fc600078e0214 */
[----:B------:R-:W4:Y:S04]  /*38d50*/  LDL.64 R20, [R1+0x1280] ;  /* 0x0012800001147983 */ /* 0x000f280000100a00 */
[----:B--2---:R0:W-:Y:S04]  /*38d60*/  STL [R1+0x738], R4 ;  /* 0x0007380401007387 */ /* 0x0041e80000100800 */
[----:B0-----:R0:W2:Y:S01]  /*38d70*/  LDG.E.U16 R4, [R12.64] ;  /* 0x000000060c047981 */ /* 0x0010a2000c1e1500 */
[----:B-1----:R-:W-:-:S04]  /*38d80*/  IMAD.WIDE R10, R0, 0x2, R24 ;  /* 0x00000002000a7825 */ /* 0x002fc800078e0218 */
[C---:B------:R-:W-:Y:S01]  /*38d90*/  IMAD.WIDE R8, R0.reuse, 0x2, R18 ;  /* 0x0000000200087825 */ /* 0x040fe200078e0212 */
[----:B------:R3:W2:Y:S04]  /*38da0*/  LDG.E.U16 R24, [R10.64] ;  /* 0x000000060a187981 */ /* 0x0006a8000c1e1500 */
[----:B------:R-:W2:Y:S04]  /*38db0*/  LDL.64 R18, [R1+0x1270] ;  /* 0x0012700001127983 */ /* 0x000ea80000100a00 */
[----:B------:R4:W2:Y:S01]  /*38dc0*/  LDG.E.U16 R25, [R8.64] ;  /* 0x0000000608197981 */ /* 0x0008a2000c1e1500 */
[----:B---3--:R-:W-:-:S03]  /*38dd0*/  IMAD.WIDE R10, R0, 0x2, R16 ;  /* 0x00000002000a7825 */ /* 0x008fc600078e0210 */
[----:B------:R-:W3:Y:S01]  /*38de0*/  LDL.64 R16, [R1+0x1268] ;  /* 0x0012680001107983 */ /* 0x000ee20000100a00 */
[----:B0-----:R-:W-:-:S05]  /*38df0*/  IMAD.WIDE R12, R0, 0x2, R22 ;  /* 0x00000002000c7825 */ /* 0x001fca00078e0216 */
[----:B------:R0:W3:Y:S01]  /*38e00*/  LDG.E.U16 R23, [R12.64] ;  /* 0x000000060c177981 */ /* 0x0000e2000c1e1500 */
[----:B----4-:R-:W-:-:S03]  /*38e10*/  IMAD.WIDE R8, R0, 0x2, R14 ;  /* 0x0000000200087825 */ /* 0x010fc600078e020e */
[----:B------:R-:W-:Y:S04]  /*38e20*/  STL [R1+0x730], R27 ;  /* 0x0007301b01007387 */ /* 0x000fe80000100800 */
[----:B------:R1:W-:Y:S04]  /*38e30*/  STL [R1+0x734], R26 ;  /* 0x0007341a01007387 */ /* 0x0003e80000100800 */
[----:B------:R-:W4:Y:S04]  /*38e40*/  LDL.64 R14, [R1+0x1258] ;  /* 0x00125800010e7983 */ /* 0x000f280000100a00 */
[----:B-1----:R-:W4:Y:S04]  /*38e50*/  LDL.64 R26, [R1+0x1260] ;  /* 0x00126000011a7983 */ /* 0x002f280000100a00 */
[----:B------:R1:W-:Y:S04]  /*38e60*/  STL [R1+0x72c], R7 ;  /* 0x00072c0701007387 */ /* 0x0003e80000100800 */
[----:B-1----:R1:W4:Y:S04]  /*38e70*/  LDG.E.U16 R7, [R10.64] ;  /* 0x000000060a077981 */ /* 0x002328000c1e1500 */
[----:B-1----:R-:W4:Y:S04]  /*38e80*/  LDL.64 R10, [R1+0x1278] ;  /* 0x00127800010a7983 */ /* 0x002f280000100a00 */
[----:B--2---:R1:W-:Y:S04]  /*38e90*/  STL [R1+0x728], R4 ;  /* 0x0007280401007387 */ /* 0x0043e80000100800 */
[----:B-1----:R1:W2:Y:S01]  /*38ea0*/  LDG.E.U16 R4, [R8.64] ;  /* 0x0000000608047981 */ /* 0x0022a2000c1e1500 */
[----:B0-----:R-:W-:-:S03]  /*38eb0*/  IMAD.WIDE R12, R0, 0x2, R20 ;  /* 0x00000002000c7825 */ /* 0x001fc600078e0214 */
[----:B------:R-:W-:Y:S04]  /*38ec0*/  STL [R1+0x720], R25 ;  /* 0x0007201901007387 */ /* 0x000fe80000100800 */
[----:B------:R-:W2:Y:S04]  /*38ed0*/  LDG.E.U16 R13, [R12.64] ;  /* 0x000000060c0d7981 */ /* 0x000ea8000c1e1500 */
[----:B------:R0:W-:Y:S01]  /*38ee0*/  STL [R1+0x724], R24 ;  /* 0x0007241801007387 */ /* 0x0001e20000100800 */
[----:B-1----:R-:W-:-:S03]  /*38ef0*/  IMAD.WIDE R8, R0, 0x2, R18 ;  /* 0x0000000200087825 */ /* 0x002fc600078e0212 */
[----:B0-----:R-:W2:Y:S04]  /*38f00*/  LDL.64 R24, [R1+0x1250] ;  /* 0x0012500001187983 */ /* 0x001ea80000100a00 */
[----:B---3--:R0:W-:Y:S04]  /*38f10*/  STL [R1+0x71c], R23 ;  /* 0x00071c1701007387 */ /* 0x0081e80000100800 */
[----:B------:R-:W3:Y:S04]  /*38f20*/  LDL.64 R20, [R1+0x1240] ;  /* 0x0012400001147983 */ /* 0x000ee80000100a00 */
[----:B0-----:R-:W3:Y:S04]  /*38f30*/  LDL.64 R22, [R1+0x1248] ;  /* 0x0012480001167983 */ /* 0x001ee80000100a00 */
[----:B----4-:R0:W-:Y:S01]  /*38f40*/  STL [R1+0x718], R7 ;  /* 0x0007180701007387 */ /* 0x0101e20000100800 */
[----:B------:R-:W-:-:S05]  /*38f50*/  IMAD.WIDE R10, R0, 0x2, R10 ;  /* 0x00000002000a7825 */ /* 0x000fca00078e020a */
[----:B0-----:R0:W4:Y:S04]  /*38f60*/  LDG.E.U16 R7, [R10.64] ;  /* 0x000000060a077981 */ /* 0x001128000c1e1500 */
[----:B--2---:R1:W-:Y:S04]  /*38f70*/  STL [R1+0x714], R4 ;  /* 0x0007140401007387 */ /* 0x0043e80000100800 */
[----:B------:R-:W2:Y:S04]  /*38f80*/  LDL.64 R18, [R1+0x1238] ;  /* 0x0012380001127983 */ /* 0x000ea80000100a00 */
[----:B-1----:R1:W2:Y:S01]  /*38f90*/  LDG.E.U16 R4, [R8.64] ;  /* 0x0000000608047981 */ /* 0x0022a2000c1e1500 */
[----:B0-----:R-:W-:-:S03]  /*38fa0*/  IMAD.WIDE R10, R0, 0x2, R26 ;  /* 0x00000002000a7825 */ /* 0x001fc600078e021a */
[----:B------:R0:W-:Y:S01]  /*38fb0*/  STL [R1+0x710], R13 ;  /* 0x0007100d01007387 */ /* 0x0001e20000100800 */
[----:B-1----:R-:W-:-:S03]  /*38fc0*/  IMAD.WIDE R8, R0, 0x2, R14 ;  /* 0x0000000200087825 */ /* 0x002fc600078e020e */
[----:B------:R-:W3:Y:S01]  /*38fd0*/  LDL.64 R14, [R1+0x1228] ;  /* 0x00122800010e7983 */ /* 0x000ee20000100a00 */
[----:B0-----:R-:W-:-:S03]  /*38fe0*/  IMAD.WIDE R12, R0, 0x2, R16 ;  /* 0x00000002000c7825 */ /* 0x001fc600078e0210 */
[----:B------:R-:W3:Y:S04]  /*38ff0*/  LDL.64 R16, [R1+0x1230] ;  /* 0x0012300001107983 */ /* 0x000ee80000100a00 */
[----:B------:R0:W3:Y:S04]  /*39000*/  LDG.E.U16 R27, [R12.64] ;  /* 0x000000060c1b7981 */ /* 0x0000e8000c1e1500 */
[----:B----4-:R1:W-:Y:S04]  /*39010*/  STL [R1+0x70c], R7 ;  /* 0x00070c0701007387 */ /* 0x0103e80000100800 */
[----:B-1----:R3:W4:Y:S04]  /*39020*/  LDG.E.U16 R7, [R10.64] ;  /* 0x000000060a077981 */ /* 0x002728000c1e1500 */
[----:B--2---:R1:W-:Y:S04]  /*39030*/  STL [R1+0x708], R4 ;  /* 0x0007080401007387 */ /* 0x0043e80000100800 */
[----:B-1----:R1:W2:Y:S01]  /*39040*/  LDG.E.U16 R4, [R8.64] ;  /* 0x0000000608047981 */ /* 0x0022a2000c1e1500 */
[----:B0-----:R-:W-:-:S04]  /*39050*/  IMAD.WIDE R12, R0, 0x2, R24 ;  /* 0x00000002000c7825 */ /* 0x001fc800078e0218 */
[C---:B---3--:R-:W-:Y:S01]  /*39060*/  IMAD.WIDE R10, R0.reuse, 0x2, R22 ;  /* 0x00000002000a7825 */ /* 0x048fe200078e0216 */
[----:B------:R0:W3:Y:S04]  /*39070*/  LDG.E.U16 R25, [R12.64] ;  /* 0x000000060c197981 */ /* 0x0000e8000c1e1500 */
[----:B------:R-:W3:Y:S04]  /*39080*/  LDL.64 R22, [R1+0x1218] ;  /* 0x0012180001167983 */ /* 0x000ee80000100a00 */
[----:B------:R0:W-:Y:S01]  /*39090*/  STL [R1+0x704], R27 ;  /* 0x0007041b01007387 */ /* 0x0001e20000100800 */
[----:B-1----:R-:W-:-:S03]  /*390a0*/  IMAD.WIDE R8, R0, 0x2, R20 ;  /* 0x0000000200087825 */ /* 0x002fc600078e0214 */
[----:B0-----:R-:W3:Y:S04]  /*390b0*/  LDL.64 R26, [R1+0x1210] ;  /* 0x00121000011a7983 */ /* 0x001ee80000100a00 */
[----:B----4-:R0:W-:Y:S04]  /*390c0*/  STL [R1+0x700], R7 ;  /* 0x0007000701007387 */ /* 0x0101e80000100800 */
[----:B0-----:R0:W4:Y:S04]  /*390d0*/  LDG.E.U16 R7, [R10.64] ;  /* 0x000000060a077981 */ /* 0x001128000c1e1500 */
[----:B--2---:R1:W-:Y:S01]  /*390e0*/  STL [R1+0x6fc], R4 ;  /* 0x0006fc0401007387 */ /* 0x0043e20000100800 */
[----:B------:R-:W-:-:S03]  /*390f0*/  IMAD.WIDE R12, R0, 0x2, R18 ;  /* 0x00000002000c7825 */ /* 0x000fc600078e0212 */
[----:B------:R-:W2:Y:S04]  /*39100*/  LDL.64 R20, [R1+0x1208] ;  /* 0x0012080001147983 */ /* 0x000ea80000100a00 */
[----:B-1----:R1:W2:Y:S01]  /*39110*/  LDG.E.U16 R4, [R8.64] ;  /* 0x0000000608047981 */ /* 0x0022a2000c1e1500 */
[----:B0-----:R-:W-:-:S03]  /*39120*/  IMAD.WIDE R10, R0, 0x2, R16 ;  /* 0x00000002000a7825 */ /* 0x001fc600078e0210 */
[----:B---3--:R0:W-:Y:S04]  /*39130*/  STL [R1+0x6f8], R25 ;  /* 0x0006f81901007387 */ /* 0x0081e80000100800 */
[----:B------:R-:W3:Y:S01]  /*39140*/  LDL.64 R18, [R1+0x11f8] ;  /* 0x0011f80001127983 */ /* 0x000ee20000100a00 */
[----:B-1----:R-:W-:-:S03]  /*39150*/  IMAD.WIDE R8, R0, 0x2, R14 ;  /* 0x0000000200087825 */ /* 0x002fc600078e020e */
[----:B------:R1:W3:Y:S04]  /*39160*/  LDG.E.U16 R15, [R12.64] ;  /* 0x000000060c0f7981 */ /* 0x0002e8000c1e1500 */
[----:B0-----:R-:W3:Y:S04]  /*39170*/  LDL.64 R24, [R1+0x1200] ;  /* 0x0012000001187983 */ /* 0x001ee80000100a00 */
[----:B-1----:R-:W3:Y:S04]  /*39180*/  LDL.64 R12, [R1+0x1220] ;  /* 0x00122000010c7983 */ /* 0x002ee80000100a00 */
[----:B----4-:R0:W-:Y:S04]  /*39190*/  STL [R1+0x6f4], R7 ;  /* 0x0006f40701007387 */ /* 0x0101e80000100800 */
[----:B0-----:R0:W4:Y:S04]  /*391a0*/  LDG.E.U16 R7, [R10.64] ;  /* 0x000000060a077981 */ /* 0x001128000c1e1500 */
[----:B--2---:R1:W-:Y:S01]  /*391b0*/  STL [R1+0x6f0], R4 ;  /* 0x0006f00401007387 */ /* 0x0043e20000100800 */
[----:B0-----:R-:W-:-:S03]  /*391c0*/  IMAD.WIDE R10, R0, 0x2, R22 ;  /* 0x00000002000a7825 */ /* 0x001fc600078e0216 */
[----:B------:R-:W2:Y:S04]  /*391d0*/  LDL.64 R16, [R1+0x11f0] ;  /* 0x0011f00001107983 */ /* 0x000ea80000100a00 */
[----:B-1----:R0:W2:Y:S04]  /*391e0*/  LDG.E.U16 R4, [R8.64] ;  /* 0x0000000608047981 */ /* 0x0020a8000c1e1500 */
[----:B---3--:R1:W-:Y:S04]  /*391f0*/  STL [R1+0x6ec], R15 ;  /* 0x0006ec0f01007387 */ /* 0x0083e80000100800 */
[----:B------:R-:W3:Y:S01]  /*39200*/  LDL.64 R22, [R1+0x11e0] ;  /* 0x0011e00001167983 */ /* 0x000ee20000100a00 */
[----:B0-----:R-:W-:-:S03]  /*39210*/  IMAD.WIDE R8, R0, 0x2, R26 ;  /* 0x0000000200087825 */ /* 0x001fc600078e021a */
[----:B------:R0:W3:Y:S01]  /*39220*/  LDG.E.U16 R27, [R10.64] ;  /* 0x000000060a1b7981 */ /* 0x0000e2000c1e1500 */
[----:B------:R-:W-:-:S03]  /*39230*/  IMAD.WIDE R12, R0, 0x2, R12 ;  /* 0x00000002000c7825 */ /* 0x000fc600078e020c */
[----:B-1----:R-:W3:Y:S04]  /*39240*/  LDL.64 R14, [R1+0x11e8] ;  /* 0x0011e800010e7983 */ /* 0x002ee80000100a00 */
[----:B------:R1:W3:Y:S02]  /*39250*/  LDG.E.U16 R26, [R12.64] ;  /* 0x000000060c1a7981 */ /* 0x0002e4000c1e1500 */
[C---:B-1----:R-:W-:Y:S02]  /*39260*/  IMAD.WIDE R12, R0.reuse, 0x2, R20 ;  /* 0x00000002000c7825 */ /* 0x042fe400078e0214 */
[----:B----4-:R1:W-:Y:S04]  /*39270*/  STL [R1+0x6e8], R7 ;  /* 0x0006e80701007387 */ /* 0x0103e80000100800 */
[----:B------:R-:W4:Y:S04]  /*39280*/  LDL.64 R20, [R1+0x11d8] ;  /* 0x0011d80001147983 */ /* 0x000f280000100a00 */
[----:B-1----:R1:W4:Y:S04]  /*39290*/  LDG.E.U16 R7, [R8.64] ;  /* 0x0000000608077981 */ /* 0x002328000c1e1500 */
[----:B--2---:R2:W-:Y:S04]  /*392a0*/  STL [R1+0x6e4], R4 ;  /* 0x0006e40401007387 */ /* 0x0045e80000100800 */
[----:B--2---:R2:W4:Y:S01]  /*392b0*/  LDG.E.U16 R4, [R12.64] ;  /* 0x000000060c047981 */ /* 0x004522000c1e1500 */
[----:B0-----:R-:W-:-:S04]  /*392c0*/  IMAD.WIDE R10, R0, 0x2, R24 ;  /* 0x00000002000a7825 */ /* 0x001fc800078e0218 */
[C---:B-1----:R-:W-:Y:S01]  /*392d0*/  IMAD.WIDE R8, R0.reuse, 0x2, R18 ;  /* 0x0000000200087825 */ /* 0x042fe200078e0212 */
[----:B------:R3:W4:Y:S03]  /*392e0*/  LDG.E.U16 R24, [R10.64] ;  /* 0x000000060a187981 */ /* 0x000726000c1e1500 */
[C---:B--2---:R-:W-:Y:S01]  /*392f0*/  IMAD.WIDE R12, R0.reuse, 0x2, R16 ;  /* 0x00000002000c7825 */ /* 0x044fe200078e0210 */
[----:B------:R-:W2:Y:S04]  /*39300*/  LDL.64 R18, [R1+0x11c8] ;  /* 0x0011c80001127983 */ /* 0x000ea80000100a00 */
[----:B------:R-:W2:Y:S01]  /*39310*/  LDL.64 R16, [R1+0x11c0] ;  /* 0x0011c00001107983 */ /* 0x000ea20000100a00 */
[----:B---3--:R-:W-:-:S03]  /*39320*/  IMAD.WIDE R10, R0, 0x2, R14 ;  /* 0x00000002000a7825 */ /* 0x008fc600078e020e */
[----:B------:R-:W3:Y:S04]  /*39330*/  LDL.64 R14, [R1+0x11b8] ;  /* 0x0011b800010e7983 */ /* 0x000ee80000100a00 */
[----:B------:R-:W-:Y:S04]  /*39340*/  STL [R1+0xcc], R27 ;  /* 0x0000cc1b01007387 */ /* 0x000fe80000100800 */
[----:B------:R0:W-:Y:S04]  /*39350*/  STL [R1+0x6e0], R26 ;  /* 0x0006e01a01007387 */ /* 0x0001e80000100800 */
[----:B------:R1:W3:Y:S04]  /*39360*/  LDG.E.U16 R25, [R8.64] ;  /* 0x0000000608197981 */ /* 0x0002e8000c1e1500 */
[----:B0-----:R-:W3:Y:S01]  /*39370*/  LDL.64 R26, [R1+0x11b0] ;  /* 0x0011b000011a7983 */ /* 0x001ee20000100a00 */
[----:B-1----:R-:W-:-:S03]  /*39380*/  IMAD.WIDE R8, R0, 0x2, R22 ;  /* 0x0000000200087825 */ /* 0x002fc600078e0216 */
[----:B------:R0:W3:Y:S04]  /*39390*/  LDG.E.U16 R23, [R12.64] ;  /* 0x000000060c177981 */ /* 0x0000e8000c1e1500 */
[----:B----4-:R1:W-:Y:S04]  /*393a0*/  STL [R1+0xc8], R7 ;  /* 0x0000c80701007387 */ /* 0x0103e80000100800 */
[----:B-1----:R1:W4:Y:S04]  /*393b0*/  LDG.E.U16 R7, [R10.64] ;  /* 0x000000060a077981 */ /* 0x002328000c1e1500 */
[----:B-1----:R-:W4:Y:S04]  /*393c0*/  LDL.64 R10, [R1+0x11d0] ;  /* 0x0011d000010a7983 */ /* 0x002f280000100a00 */
[----:B------:R1:W-:Y:S04]  /*393d0*/  STL [R1+0xc4], R4 ;  /* 0x0000c40401007387 */ /* 0x0003e80000100800 */
[----:B-1----:R2:W4:Y:S01]  /*393e0*/  LDG.E.U16 R4, [R8.64] ;  /* 0x0000000608047981 */ /* 0x002522000c1e1500 */
[----:B0-----:R-:W-:-:S06]  /*393f0*/  IMAD.WIDE R12, R0, 0x2, R20 ;  /* 0x00000002000c7825 */ /* 0x001fcc00078e0214 */
[----:B------:R-:W4:Y:S01]  /*39400*/  LDG.E.U16 R13, [R12.64] ;  /* 0x000000060c0d7981 */ /* 0x000f22000c1e1500 */
[----:B--2---:R-:W-:-:S03]  /*39410*/  IMAD.WIDE R8, R0, 0x2, R18 ;  /* 0x0000000200087825 */ /* 0x004fc600078e0212 */
[----:B---3--:R-:W-:Y:S04]  /*39420*/  STL [R1+0xbc], R25 ;  /* 0x0000bc1901007387 */ /* 0x008fe80000100800 */
[----:B------:R0:W-:Y:S04]  /*39430*/  STL [R1+0xc0], R24 ;  /* 0x0000c01801007387 */ /* 0x0001e80000100800 */
[----:B0-----:R-:W2:Y:S04]  /*39440*/  LDL.64 R24, [R1+0x11a8] ;  /* 0x0011a80001187983 */ /* 0x001ea80000100a00 */
[----:B------:R0:W-:Y:S04]  /*39450*/  STL [R1+0xb8], R23 ;  /* 0x0000b81701007387 */ /* 0x0001e80000100800 */
[----:B------:R-:W3:Y:S04]  /*39460*/  LDL.64 R20, [R1+0x1198] ;  /* 0x0011980001147983 */ /* 0x000ee80000100a00 */
[----:B0-----:R-:W2:Y:S04]  /*39470*/  LDL.64 R22, [R1+0x11a0] ;  /* 0x0011a00001167983 */ /* 0x001ea80000100a00 */
[----:B----4-:R0:W-:Y:S04]  /*39480*/  STL [R1+0xb4], R7 ;  /* 0x0000b40701007387 */ /* 0x0101e80000100800 */
[----:B------:R-:W4:Y:S01]  /*39490*/  LDL.64 R18, [R1+0x1190] ;  /* 0x0011900001127983 */ /* 0x000f220000100a00 */
[----:B------:R-:W-:-:S05]  /*394a0*/  IMAD.WIDE R10, R0, 0x2, R10 ;  /* 0x00000002000a7825 */ /* 0x000fca00078e020a */
[----:B0-----:R0:W2:Y:S04]  /*394b0*/  LDG.E.U16 R7, [R10.64] ;  /* 0x000000060a077981 */ /* 0x0010a8000c1e1500 */
[----:B------:R1:W-:Y:S04]  /*394c0*/  STL [R1+0xb0], R4 ;  /* 0x0000b00401007387 */ /* 0x0003e80000100800 */
[----:B-1----:R1:W3:Y:S01]  /*394d0*/  LDG.E.U16 R4, [R8.64] ;  /* 0x0000000608047981 */ /* 0x0022e2000c1e1500 */
[----:B0-----:R-:W-:-:S03]  /*394e0*/  IMAD.WIDE R10, R0, 0x2, R14 ;  /* 0x00000002000a7825 */ /* 0x001fc600078e020e */
[----:B------:R0:W-:Y:S04]  /*394f0*/  STL [R1+0xac], R13 ;  /* 0x0000ac0d01007387 */ /* 0x0001e80000100800 */
[----:B------:R-:W4:Y:S01]  /*39500*/  LDL.64 R14, [R1+0x1180] ;  /* 0x00118000010e7983 */ /* 0x000f220000100a00 */
[----:B-1----:R-:W-:-:S04]  /*39510*/  IMAD.WIDE R8, R0, 0x2, R26 ;  /* 0x0000000200087825 */ /* 0x002fc800078e021a */
[C---:B0-----:R-:W-:Y:S02]  /*39520*/  IMAD.WIDE R12, R0.reuse, 0x2, R16 ;  /* 0x00000002000c7825 */ /* 0x041fe400078e0210 */
[----:B------:R-:W4:Y:S04]  /*39530*/  LDL.64 R16, [R1+0x1188] ;  /* 0x0011880001107983 */ /* 0x000f280000100a00 */
[----:B------:R0:W4:Y:S04]  /*39540*/  LDG.E.U16 R27, [R12.64] ;  /* 0x000000060c1b7981 */ /* 0x000128000c1e1500 */
[----:B--2---:R1:W-:Y:S04]  /*39550*/  STL [R1+0xa8], R7 ;  /* 0x0000a80701007387 */ /* 0x0043e80000100800 */
[----:B-1----:R1:W2:Y:S04]  /*39560*/  LDG.E.U16 R7, [R10.64] ;  /* 0x000000060a077981 */ /* 0x0022a8000c1e1500 */
[----:B---3--:R3:W-:Y:S04]  /*39570*/  STL [R1+0xa4], R4 ;  /* 0x0000a40401007387 */ /* 0x0087e80000100800 */
[----:B---3--:R3:W2:Y:S01]  /*39580*/  LDG.E.U16 R4, [R8.64] ;  /* 0x0000000608047981 */ /* 0x0086a2000c1e1500 */
[----:B0-----:R-:W-:-:S04]  /*39590*/  IMAD.WIDE R12, R0, 0x2, R24 ;  /* 0x00000002000c7825 */ /* 0x001fc800078e0218 */
[----:B-1----:R-:W-:-:S04]  /*395a0*/  IMAD.WIDE R10, R0, 0x2, R22 ;  /* 0x00000002000a7825 */ /* 0x002fc800078e0216 */
[C---:B---3--:R-:W-:Y:S01]  /*395b0*/  IMAD.WIDE R8, R0.reuse, 0x2, R20 ;  /* 0x0000000200087825 */ /* 0x048fe200078e0214 */
[----:B----4-:R0:W-:Y:S04]  /*395c0*/  STL [R1+0xa0], R27 ;  /* 0x0000a01b01007387 */ /* 0x0101e80000100800 */
[----:B------:R1:W3:Y:S04]  /*395d0*/  LDG.E.U16 R21, [R12.64] ;  /* 0x000000060c157981 */ /* 0x0002e8000c1e1500 */
[----:B0-----:R-:W4:Y:S04]  /*395e0*/  LDL.64 R26, [R1+0x1168] ;  /* 0x00116800011a7983 */ /* 0x001f280000100a00 */
[----:B--2---:R0:W-:Y:S04]  /*395f0*/  STL [R1+0x9c], R7 ;  /* 0x00009c0701007387 */ /* 0x0041e80000100800 */
[----:B0-----:R0:W2:Y:S04]  /*39600*/  LDG.E.U16 R7, [R10.64] ;  /* 0x000000060a077981 */ /* 0x0010a8000c1e1500 */
[----:B------:R3:W-:Y:S01]  /*39610*/  STL [R1+0x98], R4 ;  /* 0x0000980401007387 */ /* 0x0007e20000100800 */
[----:B-1----:R-:W-:-:S03]  /*39620*/  IMAD.WIDE R12, R0, 0x2, R18 ;  /* 0x00000002000c7825 */ /* 0x002fc600078e0212 */
[----:B------:R-:W4:Y:S01]  /*39630*/  LDL.64 R24, [R1+0x1160] ;  /* 0x0011600001187983 */ /* 0x000f220000100a00 */
[----:B0-----:R-:W-:-:S03]  /*39640*/  IMAD.WIDE R10, R0, 0x2, R16 ;  /* 0x00000002000a7825 */ /* 0x001fc600078e0210 */
[----:B------:R-:W4:Y:S04]  /*39650*/  LDL.64 R22, [R1+0x1158] ;  /* 0x0011580001167983 */ /* 0x000f280000100a00 */
[----:B---3--:R0:W3:Y:S04]  /*39660*/  LDG.E.U16 R4, [R8.64] ;  /* 0x0000000608047981 */ /* 0x0080e8000c1e1500 */
[----:B------:R1:W-:Y:S01]  /*39670*/  STL [R1+0x94], R21 ;  /* 0x0000941501007387 */ /* 0x0003e20000100800 */
[----:B0-----:R-:W-:-:S03]  /*39680*/  IMAD.WIDE R8, R0, 0x2, R14 ;  /* 0x0000000200087825 */ /* 0x001fc600078e020e */
[----:B------:R0:W4:Y:S04]  /*39690*/  LDG.E.U16 R15, [R12.64] ;  /* 0x000000060c0f7981 */ /* 0x000128000c1e1500 */
[----:B-1----:R-:W4:Y:S04]  /*396a0*/  LDL.64 R20, [R1+0x1150] ;  /* 0x0011500001147983 */ /* 0x002f280000100a00 */
[----:B0-----:R-:W4:Y:S04]  /*396b0*/  LDL.64 R12, [R1+0x1178] ;  /* 0x00117800010c7983 */ /* 0x001f280000100a00 */
[----:B--2---:R0:W-:Y:S04]  /*396c0*/  STL [R1+0x90], R7 ;  /* 0x0000900701007387 */ /* 0x0041e80000100800 */
[----:B------:R-:W2:Y:S04]  /*396d0*/  LDL.64 R18, [R1+0x1148] ;  /* 0x0011480001127983 */ /* 0x000ea80000100a00 */
[----:B------:R-:W2:Y:S04]  /*396e0*/  LDL.64 R16, [R1+0x1140] ;  /* 0x0011400001107983 */ /* 0x000ea80000100a00 */
[----:B0-----:R0:W2:Y:S04]  /*396f0*/  LDG.E.U16 R7, [R10.64] ;  /* 0x000000060a077981 */ /* 0x0010a8000c1e1500 */
[----:B0-----:R-:W2:Y:S04]  /*39700*/  LDL.64 R10, [R1+0x1170] ;  /* 0x00117000010a7983 */ /* 0x001ea80000100a00 */
[----:B---3--:R0:W-:Y:S04]  /*39710*/  STL [R1+0x8c], R4 ;  /* 0x00008c0401007387 */ /* 0x0081e80000100800 */
[----:B0-----:R0:W3:Y:S04]  /*39720*/  LDG.E.U16 R4, [R8.64] ;  /* 0x0000000608047981 */ /* 0x0010e8000c1e1500 */
[----:B----4-:R1:W-:Y:S01]  /*39730*/  STL [R1+0x88], R15 ;  /* 0x0000880f01007387 */ /* 0x0103e20000100800 */
[----:B------:R-:W-:-:S03]  /*39740*/  IMAD.WIDE R12, R0, 0x2, R12 ;  /* 0x00000002000c7825 */ /* 0x000fc600078e020c */
[----:B-1----:R-:W4:Y:S01]  /*39750*/  LDL.64 R14, [R1+0x1138] ;  /* 0x00113800010e7983 */ /* 0x002f220000100a00 */
[----:B0-----:R-:W-:-:S05]  /*39760*/  IMAD.WIDE R8, R0, 0x2, R26 ;  /* 0x0000000200087825 */ /* 0x001fca00078e021a */
[----:B------:R0:W4:Y:S04]  /*39770*/  LDG.E.U16 R27, [R8.64] ;  /* 0x00000006081b7981 */ /* 0x000128000c1e1500 */
[----:B--2---:R1:W-:Y:S01]  /*39780*/  STL [R1+0x84], R7 ;  /* 0x0000840701007387 */ /* 0x0043e20000100800 */
[----:B------:R-:W-:-:S03]  /*39790*/  IMAD.WIDE R10, R0, 0x2, R10 ;  /* 0x00000002000a7825 */ /* 0x000fc600078e020a */
[----:B-1----:R1:W2:Y:S04]  /*397a0*/  LDG.E.U16 R7, [R12.64] ;  /* 0x000000060c077981 */ /* 0x0022a8000c1e1500 */
[----:B---3--:R3:W-:Y:S04]  /*397b0*/  STL [R1+0x80], R4 ;  /* 0x0000800401007387 */ /* 0x0087e80000100800 */
[----:B---3--:R3:W4:Y:S01]  /*397c0*/  LDG.E.U16 R4, [R10.64] ;  /* 0x000000060a047981 */ /* 0x008722000c1e1500 */
[----:B-1----:R-:W-:-:S04]  /*397d0*/  IMAD.WIDE R12, R0, 0x2, R24 ;  /* 0x00000002000c7825 */ /* 0x002fc800078e0218 */
[C---:B0-----:R-:W-:Y:S01]  /*397e0*/  IMAD.WIDE R8, R0.reuse, 0x2, R20 ;  /* 0x0000000200087825 */ /* 0x041fe200078e0214 */
[----:B------:R0:W4:Y:S04]  /*397f0*/  LDG.E.U16 R26, [R12.64] ;  /* 0x000000060c1a7981 */ /* 0x000128000c1e1500 */
[----:B------:R-:W4:Y:S01]  /*39800*/  LDL.64 R20, [R1+0x1120] ;  /* 0x0011200001147983 */ /* 0x000f220000100a00 */
[----:B---3--:R-:W-:-:S04]  /*39810*/  IMAD.WIDE R10, R0, 0x2, R22 ;  /* 0x00000002000a7825 */ /* 0x008fc800078e0216 */
[C---:B0-----:R-:W-:Y:S01]  /*39820*/  IMAD.WIDE R12, R0.reuse, 0x2, R18 ;  /* 0x00000002000c7825 */ /* 0x041fe200078e0212 */
[----:B--2---:R0:W-:Y:S04]  /*39830*/  STL [R1+0x7c], R7 ;  /* 0x00007c0701007387 */ /* 0x0041e80000100800 */
[----:B0-----:R0:W2:Y:S04]  /*39840*/  LDG.E.U16 R7, [R10.64] ;  /* 0x000000060a077981 */ /* 0x0010a8000c1e1500 */
[----:B----4-:R1:W-:Y:S04]  /*39850*/  STL [R1+0x78], R4 ;  /* 0x0000780401007387 */ /* 0x0103e80000100800 */
[----:B------:R-:W3:Y:S04]  /*39860*/  LDL.64 R18, [R1+0x1118] ;  /* 0x0011180001127983 */ /* 0x000ee80000100a00 */
[----:B------:R-:W4:Y:S04]  /*39870*/  LDL.64 R24, [R1+0x1110] ;  /* 0x0011100001187983 */ /* 0x000f280000100a00 */
[----:B------:R-:W2:Y:S04]  /*39880*/  LDL.64 R22, [R1+0x1108] ;  /* 0x0011080001167983 */ /* 0x000ea80000100a00 */
[----:B------:R1:W-:Y:S01]  /*39890*/  STL [R1+0x74], R27 ;  /* 0x0000741b01007387 */ /* 0x0003e20000100800 */
[----:B0-----:R-:W-:-:S03]  /*398a0*/  IMAD.WIDE R10, R0, 0x2, R16 ;  /* 0x00000002000a7825 */ /* 0x001fc600078e0210 */
[----:B-1----:R0:W2:Y:S04]  /*398b0*/  LDG.E.U16 R4, [R8.64] ;  /* 0x0000000608047981 */ /* 0x0020a8000c1e1500 */
[----:B------:R1:W2:Y:S04]  /*398c0*/  LDG.E.U16 R27, [R12.64] ;  /* 0x000000060c1b7981 */ /* 0x0002a8000c1e1500 */
[----:B-1----:R-:W3:Y:S04]  /*398d0*/  LDL.64 R12, [R1+0x1130] ;  /* 0x00113000010c7983 */ /* 0x002ee80000100a00 */
[----:B--2---:R-:W-:Y:S04]  /*398e0*/  STL [R1+0x2a68], R27 ;  /* 0x002a681b01007387 */ /* 0x004fe80000100800 */
[----:B------:R1:W-:Y:S04]  /*398f0*/  STL [R1+0x70], R26 ;  /* 0x0000701a01007387 */ /* 0x0003e80000100800 */
[----:B-1----:R-:W2:Y:S04]  /*39900*/  LDL.64 R26, [R1+0x1128] ;  /* 0x00112800011a7983 */ /* 0x002ea80000100a00 */
[----:B------:R1:W-:Y:S04]  /*39910*/  STL [R1+0x6c], R7 ;  /* 0x00006c0701007387 */ /* 0x0003e80000100800 */
[----:B-1----:R2:W4:Y:S01]  /*39920*/  LDG.E.U16 R7, [R10.64] ;  /* 0x000000060a077981 */ /* 0x002522000c1e1500 */
[----:B0-----:R-:W-:-:S03]  /*39930*/  IMAD.WIDE R8, R0, 0x2, R14 ;  /* 0x0000000200087825 */ /* 0x001fc600078e020e */
[----:B------:R0:W-:Y:S01]  /*39940*/  STL [R1+0x68], R4 ;  /* 0x0000680401007387 */ /* 0x0001e20000100800 */
[----:B---3--:R-:W-:-:S03]  /*39950*/  IMAD.WIDE R12, R0, 0x2, R12 ;  /* 0x00000002000c7825 */ /* 0x008fc600078e020c */
[----:B------:R-:W3:Y:S04]  /*39960*/  LDL.64 R14, [R1+0x10f8] ;  /* 0x0010f800010e7983 */ /* 0x000ee80000100a00 */
[----:B------:R-:W3:Y:S04]  /*39970*/  LDL.64 R16, [R1+0x1100] ;  /* 0x0011000001107983 */ /* 0x000ee80000100a00 */
[----:B0-----:R0:W3:Y:S02]  /*39980*/  LDG.E.U16 R4, [R8.64] ;  /* 0x0000000608047981 */ /* 0x0010e4000c1e1500 */
[----:B0-----:R-:W-:-:S02]  /*39990*/  IMAD.WIDE R8, R0, 0x2, R20 ;  /* 0x0000000200087825 */ /* 0x001fc400078e0214 */
[----:B------:R-:W3:Y:S02]  /*399a0*/  LDL.64 R20, [R1+0x10f0] ;  /* 0x0010f00001147983 */ /* 0x000ee40000100a00 */
[C---:B--2---:R-:W-:Y:S02]  /*399b0*/  IMAD.WIDE R10, R0.reuse, 0x2, R26 ;  /* 0x00000002000a7825 */ /* 0x044fe400078e021a */
[----:B------:R0:W2:Y:S04]  /*399c0*/  LDG.E.U16 R26, [R12.64] ;  /* 0x000000060c1a7981 */ /* 0x0000a8000c1e1500 */
[----:B------:R1:W2:Y:S04]  /*399d0*/  LDG.E.U16 R27, [R10.64] ;  /* 0x000000060a1b7981 */ /* 0x0002a8000c1e1500 */
[----:B----4-:R4:W-:Y:S04]  /*399e0*/  STL [R1+0x60], R7 ;  /* 0x0000600701007387 */ /* 0x0109e80000100800 */
[----:B----4-:R4:W2:Y:S01]  /*399f0*/  LDG.E.U16 R7, [R8.64] ;  /* 0x0000000608077981 */ /* 0x0108a2000c1e1500 */
[----:B-1----:R-:W-:-:S04]  /*39a00*/  IMAD.WIDE R10, R0, 0x2, R24 ;  /* 0x00000002000a7825 */ /* 0x002fc800078e0218 */
[C---:B0-----:R-:W-:Y:S02]  /*39a10*/  IMAD.WIDE R12, R0.reuse, 0x2, R18 ;  /* 0x00000002000c7825 */ /* 0x041fe400078e0212 */
[----:B------:R-:W2:Y:S02]  /*39a20*/  LDL.64 R18, [R1+0x10e8] ;  /* 0x0010e80001127983 */ /* 0x000ea40000100a00 */
[C---:B----4-:R-:W-:Y:S02]  /*39a30*/  IMAD.WIDE R8, R0.reuse, 0x2, R22 ;  /* 0x0000000200087825 */ /* 0x050fe400078e0216 */
[----:B---3--:R0:W-:Y:S04]  /*39a40*/  STL [R1+0x5c], R4 ;  /* 0x00005c0401007387 */ /* 0x0081e80000100800 */
[----:B------:R1:W3:Y:S04]  /*39a50*/  LDG.E.U16 R22, [R10.64] ;  /* 0x000000060a167981 */ /* 0x0002e8000c1e1500 */
[----:B------:R-:W4:Y:S04]  /*39a60*/  LDL.64 R24, [R1+0x10d8] ;  /* 0x0010d80001187983 */ /* 0x000f280000100a00 */
[----:B0-----:R0:W3:Y:S01]  /*39a70*/  LDG.E.U16 R4, [R12.64] ;  /* 0x000000060c047981 */ /* 0x0010e2000c1e1500 */
[----:B-1----:R-:W-:-:S03]  /*39a80*/  IMAD.WIDE R10, R0, 0x2, R14 ;  /* 0x00000002000a7825 */ /* 0x002fc600078e020e */
[----:B------:R1:W4:Y:S01]  /*39a90*/  LDG.E.U16 R23, [R8.64] ;  /* 0x0000000608177981 */ /* 0x000322000c1e1500 */
[----:B0-----:R-:W-:-:S04]  /*39aa0*/  IMAD.WIDE R12, R0, 0x2, R16 ;  /* 0x00000002000c7825 */ /* 0x001fc800078e0210 */
[C---:B-1----:R-:W-:Y:S02]  /*39ab0*/  IMAD.WIDE R8, R0.reuse, 0x2, R20 ;  /* 0x0000000200087825 */ /* 0x042fe400078e0214 */
[----:B------:R-:W4:Y:S04]  /*39ac0*/  LDG.E.U16 R21, [R12.64] ;  /* 0x000000060c157981 */ /* 0x000f28000c1e1500 */
[----:B--2---:R-:W-:Y:S04]  /*39ad0*/  STL [R1+0x54], R27 ;  /* 0x0000541b01007387 */ /* 0x004fe80000100800 */
[----:B------:R0:W-:Y:S04]  /*39ae0*/  STL [R1+0x58], R26 ;  /* 0x0000581a01007387 */ /* 0x0001e80000100800 */
[----:B------:R-:W2:Y:S04]  /*39af0*/  LDL.64 R16, [R1+0x10c8] ;  /* 0x0010c80001107983 */ /* 0x000ea80000100a00 */
[----:B------:R-:W2:Y:S04]  /*39b00*/  LDL.64 R14, [R1+0x10c0] ;  /* 0x0010c000010e7983 */ /* 0x000ea80000100a00 */
[----:B0-----:R-:W2:Y:S04]  /*39b10*/  LDL.64 R26, [R1+0x10d0] ;  /* 0x0010d000011a7983 */ /* 0x001ea80000100a00 */
[----:B------:R0:W-:Y:S04]  /*39b20*/  STL [R1+0x50], R7 ;  /* 0x0000500701007387 */ /* 0x0001e80000100800 */
[----:B0-----:R0:W2:Y:S04]  /*39b30*/  LDG.E.U16 R7, [R10.64] ;  /* 0x000000060a077981 */ /* 0x0010a8000c1e1500 */
[----:B0-----:R-:W2:Y:S04]  /*39b40*/  LDL.64 R10, [R1+0x10e0] ;  /* 0x0010e000010a7983 */ /* 0x001ea80000100a00 */
[----:B---3--:R0:W-:Y:S04]  /*39b50*/  STL [R1+0x4c], R4 ;  /* 0x00004c0401007387 */ /* 0x0081e80000100800 */
[----:B----4-:R-:W-:Y:S04]  /*39b60*/  STL [R1+0x44], R23 ;  /* 0x0000441701007387 */ /* 0x010fe80000100800 */
[----:B0-----:R0:W3:Y:S04]  /*39b70*/  LDG.E.U16 R4, [R8.64] ;  /* 0x0000000608047981 */ /* 0x0010e8000c1e1500 */
[----:B------:R1:W-:Y:S01]  /*39b80*/  STL [R1+0x48], R22 ;  /* 0x0000481601007387 */ /* 0x0003e20000100800 */
[----:B0-----:R-:W-:-:S03]  /*39b90*/  IMAD.WIDE R8, R0, 0x2, R24 ;  /* 0x0000000200087825 */ /* 0x001fc600078e0218 */
[----:B-1----:R-:W4:Y:S04]  /*39ba0*/  LDL.64 R22, [R1+0x10b8] ;  /* 0x0010b80001167983 */ /* 0x002f280000100a00 */
[----:B------:R0:W-:Y:S04]  /*39bb0*/  STL [R1+0x40], R21 ;  /* 0x0000401501007387 */ /* 0x0001e80000100800 */
[----:B0-----:R-:W3:Y:S01]  /*39bc0*/  LDL.64 R20, [R1+0x10b0] ;  /* 0x0010b00001147983 */ /* 0x001ee20000100a00 */
[----:B--2---:R-:W-:-:S05]  /*39bd0*/  IMAD.WIDE R10, R0, 0x2, R10 ;  /* 0x00000002000a7825 */ /* 0x004fca00078e020a */
[----:B------:R0:W2:Y:S01]  /*39be0*/  LDG.E.U16 R24, [R10.64] ;  /* 0x000000060a187981 */ /* 0x0000a2000c1e1500 */
[----:B------:R-:W-:-:S03]  /*39bf0*/  IMAD.WIDE R12, R0, 0x2, R18 ;  /* 0x00000002000c7825 */ /* 0x000fc600078e0212 */
[----:B------:R-:W3:Y:S04]  /*39c00*/  LDL.64 R18, [R1+0x10a8] ;  /* 0x0010a80001127983 */ /* 0x000ee80000100a00 */
[----:B------:R1:W3:Y:S01]  /*39c10*/  LDG.E.U16 R25, [R12.64] ;  /* 0x000000060c197981 */ /* 0x0002e2000c1e1500 */
[----:B0-----:R-:W-:-:S04]  /*39c20*/  IMAD.WIDE R10, R0, 0x2, R16 ;  /* 0x00000002000a7825 */ /* 0x001fc800078e0210 */
[C---:B-1----:R-:W-:Y:S01]  /*39c30*/  IMAD.WIDE R12, R0.reuse, 0x2, R26 ;  /* 0x00000002000c7825 */ /* 0x042fe200078e021a */
[----:B--2---:R-:W-:Y:S04]  /*39c40*/  STL [R1+0x2a10], R24 ;  /* 0x002a101801007387 */ /* 0x004fe80000100800 */
[----:B------:R0:W-:Y:S04]  /*39c50*/  STL [R1+0x3c], R7 ;  /* 0x00003c0701007387 */ /* 0x0001e80000100800 */
[----:B------:R-:W2:Y:S04]  /*39c60*/  LDL.64 R16, [R1+0x10a0] ;  /* 0x0010a00001107983 */ /* 0x000ea80000100a00 */
[----:B---3--:R1:W-:Y:S04]  /*39c70*/  STL [R1+0x38], R4 ;  /* 0x0000380401007387 */ /* 0x0083e80000100800 */
[----:B0-----:R0:W3:Y:S04]  /*39c80*/  LDG.E.U16 R7, [R8.64] ;  /* 0x0000000608077981 */ /* 0x0010e8000c1e1500 */
[----:B------:R4:W2:Y:S04]  /*39c90*/  LDG.E.U16 R24, [R12.64] ;  /* 0x000000060c187981 */ /* 0x0008a8000c1e1500 */
[----:B-1----:R1:W2:Y:S02]  /*39ca0*/  LDG.E.U16 R4, [R10.64] ;  /* 0x000000060a047981 */ /* 0x0022a4000c1e1500 */
[----:B-1----:R-:W-:-:S05]  /*39cb0*/  IMAD.WIDE R10, R0, 0x2, R20 ;  /* 0x00000002000a7825 */ /* 0x002fca00078e0214 */
[----:B------:R1:W2:Y:S01]  /*39cc0*/  LDG.E.U16 R26, [R10.64] ;  /* 0x000000060a1a7981 */ /* 0x0002a2000c1e1500 */
[----:B0-----:R-:W-:-:S03]  /*39cd0*/  IMAD.WIDE R8, R0, 0x2, R14 ;  /* 0x0000000200087825 */ /* 0x001fc600078e020e */
[----:B------:R0:W-:Y:S01]  /*39ce0*/  STL [R1+0x34], R25 ;  /* 0x0000341901007387 */ /* 0x0001e20000100800 */
[----:B----4-:R-:W-:-:S03]  /*39cf0*/  IMAD.WIDE R12, R0, 0x2, R22 ;  /* 0x00000002000c7825 */ /* 0x010fc600078e0216 */
[----:B------:R-:W4:Y:S04]  /*39d00*/  LDL.64 R14, [R1+0x1090] ;  /* 0x00109000010e7983 */ /* 0x000f280000100a00 */
[----:B0-----:R0:W4:Y:S02]  /*39d10*/  LDG.E.U16 R25, [R8.64] ;  /* 0x0000000608197981 */ /* 0x001124000c1e1500 */
[C---:B0-----:R-:W-:Y:S02]  /*39d20*/  IMAD.WIDE R8, R0.reuse, 0x2, R18 ;  /* 0x0000000200087825 */ /* 0x041fe400078e0212 */
[----:B---3--:R0:W-:Y:S04]  /*39d30*/  STL [R1+0x2c], R7 ;  /* 0x00002c0701007387 */ /* 0x0081e80000100800 */
[----:B------:R-:W3:Y:S04]  /*39d40*/  LDL.64 R22, [R1+0x1080] ;  /* 0x0010800001167983 */ /* 0x000ee80000100a00 */
[----:B------:R-:W3:Y:S04]  /*39d50*/  LDL.64 R20, [R1+0x1078] ;  /* 0x0010780001147983 */ /* 0x000ee80000100a00 */
[----:B-1----:R-:W3:Y:S04]  /*39d60*/  LDL.64 R10, [R1+0x1098] ;  /* 0x00109800010a7983 */ /* 0x002ee80000100a00 */
[----:B0-----:R0:W3:Y:S04]  /*39d70*/  LDG.E.U16 R7, [R12.64] ;  /* 0x000000060c077981 */ /* 0x0010e8000c1e1500 */
[----:B--2---:R1:W-:Y:S04]  /*39d80*/  STL [R1+0x2a14], R26 ;  /* 0x002a141a01007387 */ /* 0x0043e80000100800 */
[----:B-1----:R-:W2:Y:S04]  /*39d90*/  LDL.64 R26, [R1+0x1088] ;  /* 0x00108800011a7983 */ /* 0x002ea80000100a00 */
[----:B------:R1:W-:Y:S04]  /*39da0*/  STL [R1+0x28], R24 ;  /* 0x0000281801007387 */ /* 0x0003e80000100800 */
[----:B-1----:R4:W2:Y:S01]  /*39db0*/  LDG.E.U16 R24, [R8.64] ;  /* 0x0000000608187981 */ /* 0x0028a2000c1e1500 */
[----:B0-----:R-:W-:-:S04]  /*39dc0*/  IMAD.WIDE R12, R0, 0x2, R16 ;  /* 0x00000002000c7825 */ /* 0x001fc800078e0210 */
[C---:B----4-:R-:W-:Y:S01]  /*39dd0*/  IMAD.WIDE R8, R0.reuse, 0x2, R14 ;  /* 0x0000000200087825 */ /* 0x050fe200078e020e */
[----:B--2---:R-:W-:Y:S04]  /*39de0*/  STL [R1+0x2a6c], R24 ;  /* 0x002a6c1801007387 */ /* 0x004fe80000100800 */
[----:B------:R-:W-:Y:S04]  /*39df0*/  STL [R1+0x24], R4 ;  /* 0x0000240401007387 */ /* 0x000fe80000100800 */
[----:B------:R-:W2:Y:S04]  /*39e00*/  LDL.64 R18, [R1+0x1070] ;  /* 0x0010700001127983 */ /* 0x000ea80000100a00 */
[----:B------:R-:W4:Y:S04]  /*39e10*/  LDL.64 R16, [R1+0x1068] ;  /* 0x0010680001107983 */ /* 0x000f280000100a00 */
[----:B------:R-:W2:Y:S04]  /*39e20*/  LDL.64 R14, [R1+0x1060] ;  /* 0x00106000010e7983 */ /* 0x000ea80000100a00 */
[----:B------:R0:W-:Y:S04]  /*39e30*/  STL [R1+0x20], R25 ;  /* 0x0000201901007387 */ /* 0x0001e80000100800 */
[----:B0-----:R0:W2:Y:S02]  /*39e40*/  LDG.E.U16 R25, [R12.64] ;  /* 0x000000060c197981 */ /* 0x0010a4000c1e1500 */
[----:B0-----:R-:W-:-:S02]  /*39e50*/  IMAD.WIDE R12, R0, 0x2, R26 ;  /* 0x00000002000c7825 */ /* 0x001fc400078e021a */
[----:B--2---:R0:W-:Y:S04]  /*39e60*/  STL [R1+0x2a18], R25 ;  /* 0x002a181901007387 */ /* 0x0041e80000100800 */
[----:B0-----:R-:W2:Y:S01]  /*39e70*/  LDG.E.U16 R25, [R12.64] ;  /* 0x000000060c197981 */ /* 0x001ea2000c1e1500 */
[----:B---3--:R-:W-:Y:S01]  /*39e80*/  IMAD.WIDE R10, R0, 0x2, R10 ;  /* 0x00000002000a7825 */ /* 0x008fe200078e020a */
[----:B------:R-:W-:Y:S02]  /*39e90*/  LOP3.LUT R29, R29, 0x1c, RZ, 0xc0, !PT ;  /* 0x0000001c1d1d7812 */ /* 0x000fe400078ec0ff */
[----:B------:R0:W-:Y:S02]  /*39ea0*/  STL [R1+0x1c], R7 ;  /* 0x00001c0701007387 */ /* 0x0001e40000100800 */
[----:B------:R-:W-:-:S02]  /*39eb0*/  LEA.HI R29, R29, 0x40, RZ, 0x1e ;  /* 0x000000401d1d7811 */ /* 0x000fc400078ff0ff */
[----:B------:R1:W3:Y:S04]  /*39ec0*/  LDG.E.U16 R24, [R10.64] ;  /* 0x000000060a187981 */ /* 0x0002e8000c1e1500 */
[----:B------:R4:W2:Y:S04]  /*39ed0*/  LDS R4, [R29.X16+0x20000] ;  /* 0x020000001d047984 */ /* 0x0008a8000000c800 */
[----:B0-----:R0:W3:Y:S01]  /*39ee0*/  LDG.E.U16 R7, [R8.64] ;  /* 0x0000000608077981 */ /* 0x0010e2000c1e1500 */
[----:B-1----:R-:W-:-:S04]  /*39ef0*/  IMAD.WIDE R10, R0, 0x2, R22 ;  /* 0x00000002000a7825 */ /* 0x002fc800078e0216 */
[----:B0-----:R-:W-:-:S05]  /*39f00*/  IMAD.WIDE R8, R0, 0x2, R20 ;  /* 0x0000000200087825 */ /* 0x001fca00078e0214 */
[----:B----4-:R0:W4:Y:S02]  /*39f10*/  LDG.E.U16 R29, [R8.64] ;  /* 0x00000006081d7981 */ /* 0x010124000c1e1500 */
[----:B0-----:R-:W-:-:S05]  /*39f20*/  IMAD.WIDE R8, R0, 0x2, R16 ;  /* 0x0000000200087825 */ /* 0x001fca00078e0210 */
[----:B------:R0:W3:Y:S04]  /*39f30*/  LDG.E.U16 R22, [R8.64] ;  /* 0x0000000608167981 */ /* 0x0000e8000c1e1500 */
[----:B--2---:R1:W-:Y:S04]  /*39f40*/  STL [R1+0x2a70], R25 ;  /* 0x002a701901007387 */ /* 0x0043e80000100800 */
[----:B-1----:R1:W2:Y:S02]  /*39f50*/  LDG.E.U16 R25, [R10.64] ;  /* 0x000000060a197981 */ /* 0x0022a4000c1e1500 */
[----:B-1----:R-:W-:-:S05]  /*39f60*/  IMAD.WIDE R10, R0, 0x2, R18 ;  /* 0x00000002000a7825 */ /* 0x002fca00078e0212 */
[----:B------:R-:W2:Y:S01]  /*39f70*/  LDG.E.U16 R23, [R10.64] ;  /* 0x000000060a177981 */ /* 0x000ea2000c1e1500 */
[----:B0-----:R-:W-:-:S03]  /*39f80*/  IMAD.WIDE R8, R0, 0x2, R14 ;  /* 0x0000000200087825 */ /* 0x001fc600078e020e */
[----:B----4-:R-:W-:Y:S04]  /*39f90*/  STL [R1+0x2a74], R29 ;  /* 0x002a741d01007387 */ /* 0x010fe80000100800 */
[----:B------:R-:W4:Y:S04]  /*39fa0*/  LDG.E.U16 R21, [R8.64] ;  /* 0x0000000608157981 */ /* 0x000f28000c1e1500 */
[----:B--2---:R-:W-:Y:S04]  /*39fb0*/  STL [R1+0x2a1c], R23 ;  /* 0x002a1c1701007387 */ /* 0x004fe80000100800 */
[----:B---3--:R-:W-:Y:S04]  /*39fc0*/  STL [R1+0x2a78], R22 ;  /* 0x002a781601007387 */ /* 0x008fe80000100800 */
[----:B------:R-:W2:Y:S04]  /*39fd0*/  LDL.LU R20, [R1+0x1030] ;  /* 0x0010300001147983 */ /* 0x000ea80000300800 */
[----:B------:R-:W3:Y:S04]  /*39fe0*/  LDL.64 R26, [R1+0x1058] ;  /* 0x00105800011a7983 */ /* 0x000ee80000100a00 */
[----:B------:R0:W-:Y:S04]  /*39ff0*/  STL [R1+0xc], R24 ;  /* 0x00000c1801007387 */ /* 0x0001e80000100800 */
        /* <DEDUP_REMOVED lines=13> */
[----:B------:R0:W-:Y:S04]  /*3a0d0*/  STL [R1+0x8], R7 ;  /* 0x0000080701007387 */ /* 0x0001e80000100800 */
[----:B0-----:R-:W3:Y:S04]  /*3a0e0*/  LDL.LU R7, [R1+0xae4] ;  /* 0x000ae40001077983 */ /* 0x001ee80000300800 */
[----:B----4-:R-:W-:Y:S01]  /*3a0f0*/  STL [R1+0x2a20], R21 ;  /* 0x002a201501007387 */ /* 0x010fe20000100800 */
[----:B--2---:R-:W-:-:S02]  /*3a100*/  FFMA R20, R5, R20, R4 ;  /* 0x0000001405147223 */ /* 0x004fc40000000004 */
[----:B---3--:R-:W-:-:S03]  /*3a110*/  IMAD.WIDE R8, R0, 0x2, R26 ;  /* 0x0000000200087825 */ /* 0x008fc600078e021a */
[----:B------:R0:W-:Y:S04]  /*3a120*/  STL [R1+0x1030], R20 ;  /* 0x0010301401007387 */ /* 0x0001e80000100800 */
[----:B0-----:R0:W2:Y:S04]  /*3a130*/  LDG.E.U16 R20, [R8.64] ;  /* 0x0000000608147981 */ /* 0x0010a8000c1e1500 */
[----:B------:R-:W-:Y:S01]  /*3a140*/  STL [R1], R25 ;  /* 0x0000001901007387 */ /* 0x000fe20000100800 */
[C---:B0-----:R-:W-:Y:S02]  /*3a150*/  FMUL R8, R5.reuse, R24 ;  /* 0x0000001805087220 */ /* 0x041fe40000400000 */
[----:B------:R-:W-:-:S02]  /*3a160*/  FMUL R9, R5, R23 ;  /* 0x0000001705097220 */ /* 0x000fc40000400000 */
[C---:B------:R-:W-:Y:S02]  /*3a170*/  FMUL R4, R5.reuse, R22 ;  /* 0x0000001605047220 */ /* 0x040fe40000400000 */
[C---:B------:R-:W-:Y:S02]  /*3a180*/  FMUL R13, R5.reuse, R13 ;  /* 0x0000000d050d7220 */ /* 0x040fe40000400000 */
[C---:B------:R-:W-:Y:S01]  /*3a190*/  FMUL R7, R5.reuse, R7 ;  /* 0x0000000705077220 */ /* 0x040fe20000400000 */
[----:B--2---:R-:W-:Y:S04]  /*3a1a0*/  STL [R1+0x2a64], R20 ;  /* 0x002a641401007387 */ /* 0x004fe80000100800 */
[----:B------:R0:W-:Y:S04]  /*3a1b0*/  STL [R1+0x1b0], R8 ;  /* 0x0001b00801007387 */ /* 0x0001e80000100800 */
[----:B------:R1:W-:Y:S04]  /*3a1c0*/  STL [R1+0x1b4], R9 ;  /* 0x0001b40901007387 */ /* 0x0003e80000100800 */
[----:B------:R2:W-:Y:S01]  /*3a1d0*/  STL [R1+0x1a0], R4 ;  /* 0x0001a00401007387 */ /* 0x0005e20000100800 */
[----:B0-----:R-:W-:-:S02]  /*3a1e0*/  FMUL R8, R5, R19 ;  /* 0x0000001305087220 */ /* 0x001fc40000400000 */
[----:B-1----:R-:W-:-:S03]  /*3a1f0*/  FMUL R9, R5, R18 ;  /* 0x0000001205097220 */ /* 0x002fc60000400000 */
[----:B------:R0:W-:Y:S01]  /*3a200*/  STL [R1+0x1a4], R8 ;  /* 0x0001a40801007387 */ /* 0x0001e20000100800 */
[----:B--2---:R-:W-:-:S03]  /*3a210*/  FMUL R4, R5, R17 ;  /* 0x0000001105047220 */ /* 0x004fc60000400000 */
[----:B------:R1:W-:Y:S04]  /*3a220*/  STL [R1+0x190], R9 ;  /* 0x0001900901007387 */ /* 0x0003e80000100800 */
[----:B------:R2:W-:Y:S01]  /*3a230*/  STL [R1+0x194], R4 ;  /* 0x0001940401007387 */ /* 0x0005e20000100800 */
[C---:B0-----:R-:W-:Y:S02]  /*3a240*/  FMUL R8, R5.reuse, R16 ;  /* 0x0000001005087220 */ /* 0x041fe40000400000 */
[----:B-1----:R-:W-:-:S03]  /*3a250*/  FMUL R9, R5, R15 ;  /* 0x0000000f05097220 */ /* 0x002fc60000400000 */
[----:B------:R0:W-:Y:S01]  /*3a260*/  STL [R1+0x180], R8 ;  /* 0x0001800801007387 */ /* 0x0001e20000100800 */
[----:B--2---:R-:W-:-:S03]  /*3a270*/  FMUL R4, R5, R14 ;  /* 0x0000000e05047220 */ /* 0x004fc60000400000 */
[----:B------:R-:W-:Y:S01]  /*3a280*/  STL [R1+0x184], R9 ;  /* 0x0001840901007387 */ /* 0x000fe20000100800 */
[----:B0-----:R-:W-:-:S03]  /*3a290*/  FMUL R8, R5, R10 ;  /* 0x0000000a05087220 */ /* 0x001fc60000400000 */
[----:B------:R-:W2:Y:S04]  /*3a2a0*/  LDL.LU R10, [R1+0xad0] ;  /* 0x000ad000010a7983 */ /* 0x000ea80000300800 */
[----:B------:R0:W-:Y:S04]  /*3a2b0*/  STL [R1+0x170], R4 ;  /* 0x0001700401007387 */ /* 0x0001e80000100800 */
[----:B0-----:R-:W3:Y:S01]  /*3a2c0*/  LDL.LU R4, [R1+0xad4] ;  /* 0x000ad40001047983 */ /* 0x001ee20000300800 */
[----:B------:R-:W-:-:S03]  /*3a2d0*/  FMUL R9, R5, R12 ;  /* 0x0000000c05097220 */ /* 0x000fc60000400000 */
[----:B------:R0:W-:Y:S04]  /*3a2e0*/  STL [R1+0x174], R8 ;  /* 0x0001740801007387 */ /* 0x0001e80000100800 */
[----:B------:R1:W-:Y:S01]  /*3a2f0*/  STL [R1+0x160], R13 ;  /* 0x0001600d01007387 */ /* 0x0003e20000100800 */
[----:B0-----:R-:W-:-:S03]  /*3a300*/  FMUL R8, R5, R11 ;  /* 0x0000000b05087220 */ /* 0x001fc60000400000 */
[----:B------:R0:W-:Y:S04]  /*3a310*/  STL [R1+0x164], R9 ;  /* 0x0001640901007387 */ /* 0x0001e80000100800 */
[----:B------:R-:W4:Y:S04]  /*3a320*/  LDL.LU R21, [R1+0xac0] ;  /* 0x000ac00001157983 */ /* 0x000f280000300800 */
[----:B------:R0:W-:Y:S04]  /*3a330*/  STL [R1+0x150], R8 ;  /* 0x0001500801007387 */ /* 0x0001e80000100800 */
[----:B------:R-:W4:Y:S04]  /*3a340*/  LDL.LU R20, [R1+0xac4] ;  /* 0x000ac40001147983 */ /* 0x000f280000300800 */
[----:B------:R0:W-:Y:S04]  /*3a350*/  STL [R1+0x154], R7 ;  /* 0x0001540701007387 */ /* 0x0001e80000100800 */
[----:B------:R-:W4:Y:S04]  /*3a360*/  LDL.LU R19, [R1+0xab0] ;  /* 0x000ab00001137983 */ /* 0x000f280000300800 */
[----:B------:R-:W4:Y:S04]  /*3a370*/  LDL.LU R18, [R1+0xab4] ;  /* 0x000ab40001127983 */ /* 0x000f280000300800 */
[----:B------:R-:W4:Y:S04]  /*3a380*/  LDL.LU R17, [R1+0xaa0] ;  /* 0x000aa00001117983 */ /* 0x000f280000300800 */
[----:B------:R-:W4:Y:S04]  /*3a390*/  LDL.LU R16, [R1+0xaa4] ;  /* 0x000aa40001107983 */ /* 0x000f280000300800 */
[----:B------:R-:W4:Y:S04]  /*3a3a0*/  LDL.LU R15, [R1+0xa90] ;  /* 0x000a9000010f7983 */ /* 0x000f280000300800 */
[----:B------:R-:W4:Y:S04]  /*3a3b0*/  LDL.LU R14, [R1+0xa94] ;  /* 0x000a9400010e7983 */ /* 0x000f280000300800 */
[----:B-1----:R-:W4:Y:S04]  /*3a3c0*/  LDL.LU R13, [R1+0xa80] ;  /* 0x000a8000010d7983 */ /* 0x002f280000300800 */
[----:B0-----:R-:W4:Y:S04]  /*3a3d0*/  LDL.LU R9, [R1+0xa84] ;  /* 0x000a840001097983 */ /* 0x001f280000300800 */
[----:B------:R-:W4:Y:S04]  /*3a3e0*/  LDL.LU R8, [R1+0xa70] ;  /* 0x000a700001087983 */ /* 0x000f280000300800 */
[----:B------:R-:W4:Y:S04]  /*3a3f0*/  LDL.LU R7, [R1+0xa74] ;  /* 0x000a740001077983 */ /* 0x000f280000300800 */
[----:B------:R-:W4:Y:S01]  /*3a400*/  LDL.LU R12, [R1+0xa60] ;  /* 0x000a6000010c7983 */ /* 0x000f220000300800 */
[----:B--2---:R-:W-:-:S05]  /*3a410*/  FMUL R10, R5, R10 ;  /* 0x0000000a050a7220 */ /* 0x004fca0000400000 */
[----:B------:R0:W-:Y:S04]  /*3a420*/  STL [R1+0x140], R10 ;  /* 0x0001400a01007387 */ /* 0x0001e80000100800 */
[----:B------:R-:W2:Y:S01]  /*3a430*/  LDL.LU R11, [R1+0xa64] ;  /* 0x000a6400010b7983 */ /* 0x000ea20000300800 */
[----:B---3--:R-:W-:-:S05]  /*3a440*/  FMUL R4, R5, R4 ;  /* 0x0000000405047220 */ /* 0x008fca0000400000 */
[----:B------:R1:W-:Y:S04]  /*3a450*/  STL [R1+0x144], R4 ;  /* 0x0001440401007387 */ /* 0x0003e80000100800 */
[----:B0-----:R-:W3:Y:S04]  /*3a460*/  LDL.LU R10, [R1+0xa50] ;  /* 0x000a5000010a7983 */ /* 0x001ee80000300800 */
[----:B-1----:R-:W3:Y:S01]  /*3a470*/  LDL.LU R4, [R1+0xa54] ;  /* 0x000a540001047983 */ /* 0x002ee20000300800 */
[C---:B----4-:R-:W-:Y:S02]  /*3a480*/  FMUL R21, R5.reuse, R21 ;  /* 0x0000001505157220 */ /* 0x050fe40000400000 */
        /* <DEDUP_REMOVED lines=20> */
[----:B0-----:R-:W-:-:S03]  /*3a5d0*/  FMUL R13, R5, R7 ;  /* 0x00000007050d7220 */ /* 0x001fc60000400000 */
[----:B------:R-:W4:Y:S04]  /*3a5e0*/  LDL.LU R7, [R1+0x1034] ;  /* 0x0010340001077983 */ /* 0x000f280000300800 */
[----:B------:R0:W-:Y:S04]  /*3a5f0*/  STL [R1+0x1e0], R8 ;  /* 0x0001e00801007387 */ /* 0x0001e80000100800 */
[----:B0-----:R-:W4:Y:S04]  /*3a600*/  LDL.64 R8, [R1+0x1050] ;  /* 0x0010500001087983 */ /* 0x001f280000100a00 */
[----:B------:R-:W0:Y:S01]  /*3a610*/  S2R R19, SR_TID.X ;  /* 0x0000000000137919 */ /* 0x000e220000002100 */
[----:B------:R-:W-:-:S03]  /*3a620*/  FMUL R12, R5, R12 ;  /* 0x0000000c050c7220 */ /* 0x000fc60000400000 */
[----:B------:R1:W-:Y:S04]  /*3a630*/  STL [R1+0x1e4], R13 ;  /* 0x0001e40d01007387 */ /* 0x0003e80000100800 */
[----:B------:R0:W-:Y:S02]  /*3a640*/  STL [R1+0x1d0], R12 ;  /* 0x0001d00c01007387 */ /* 0x0001e40000100800 */
[----:B0-----:R-:W-:-:S04]  /*3a650*/  LOP3.LUT R19, R19, 0x1c, RZ, 0xc0, !PT ;  /* 0x0000001c13137812 */ /* 0x001fc800078ec0ff */
[----:B------:R-:W-:Y:S01]  /*3a660*/  LEA.HI R19, R19, 0x48, RZ, 0x1e ;  /* 0x0000004813137811 */ /* 0x000fe200078ff0ff */
[----:B--2---:R-:W-:-:S05]  /*3a670*/  FMUL R11, R5, R11 ;  /* 0x0000000b050b7220 */ /* 0x004fca0000400000 */
[----:B------:R0:W-:Y:S04]  /*3a680*/  STL [R1+0x1d4], R11 ;  /* 0x0001d40b01007387 */ /* 0x0001e80000100800 */
[----:B------:R-:W2:Y:S01]  /*3a690*/  LDL.LU R20, [R1+0xb48] ;  /* 0x000b480001147983 */ /* 0x000ea20000300800 */
[C---:B---3--:R-:W-:Y:S02]  /*3a6a0*/  FMUL R10, R5.reuse, R10 ;  /* 0x0000000a050a7220 */ /* 0x048fe40000400000 */
[----:B------:R-:W-:-:S03]  /*3a6b0*/  FMUL R4, R5, R4 ;  /* 0x0000000405047220 */ /* 0x000fc60000400000 */
[----:B------:R3:W-:Y:S04]  /*3a6c0*/  STL [R1+0x1c0], R10 ;  /* 0x0001c00a01007387 */ /* 0x0007e80000100800 */
[----:B------:R-:W-:Y:S04]  /*3a6d0*/  STL [R1+0x1c4], R4 ;  /* 0x0001c40401007387 */ /* 0x000fe80000100800 */
[----:B------:R-:W4:Y:S04]  /*3a6e0*/  LDS R4, [R19.X16+0x20000] ;  /* 0x0200000013047984 */ /* 0x000f28000000c800 */
[----:B------:R-:W2:Y:S04]  /*3a6f0*/  LDL.LU R18, [R1+0xb4c] ;  /* 0x000b4c0001127983 */ /* 0x000ea80000300800 */
[----:B------:R-:W2:Y:S04]  /*3a700*/  LDL.LU R17, [R1+0xb38] ;  /* 0x000b380001117983 */ /* 0x000ea80000300800 */
[----:B------:R-:W2:Y:S04]  /*3a710*/  LDL.LU R16, [R1+0xb3c] ;  /* 0x000b3c0001107983 */ /* 0x000ea80000300800 */
[----:B------:R-:W2:Y:S04]  /*3a720*/  LDL.LU R15, [R1+0xb28] ;  /* 0x000b2800010f7983 */ /* 0x000ea80000300800 */
[----:B------:R-:W2:Y:S04]  /*3a730*/  LDL.LU R14, [R1+0xb2c] ;  /* 0x000b2c00010e7983 */ /* 0x000ea80000300800 */
[----:B-1----:R-:W2:Y:S04]  /*3a740*/  LDL.LU R13, [R1+0xb18] ;  /* 0x000b1800010d7983 */ /* 0x002ea80000300800 */
[----:B------:R-:W2:Y:S04]  /*3a750*/  LDL.LU R12, [R1+0xb1c] ;  /* 0x000b1c00010c7983 */ /* 0x000ea80000300800 */
[----:B0-----:R-:W2:Y:S04]  /*3a760*/  LDL.LU R11, [R1+0xb08] ;  /* 0x000b0800010b7983 */ /* 0x001ea80000300800 */
[----:B---3--:R-:W3:Y:S01]  /*3a770*/  LDL.LU R10, [R1+0xb0c] ;  /* 0x000b0c00010a7983 */ /* 0x008ee20000300800 */
[----:B----4-:R-:W-:-:S02]  /*3a780*/  FFMA R7, R6, R7, R4 ;  /* 0x0000000706077223 */ /* 0x010fc40000000004 */
[----:B------:R-:W-:Y:S02]  /*3a790*/  IMAD.WIDE R4, R0, 0x2, R8 ;  /* 0x0000000200047825 */ /* 0x000fe400078e0208 */
[----:B------:R-:W4:Y:S04]  /*3a7a0*/  LDL.LU R9, [R1+0xaf8] ;  /* 0x000af80001097983 */ /* 0x000f280000300800 */
[----:B------:R2:W3:Y:S04]  /*3a7b0*/  LDG.E.U16 R19, [R4.64] ;  /* 0x0000000604137981 */ /* 0x0004e8000c1e1500 */
[----:B------:R-:W4:Y:S04]  /*3a7c0*/  LDL.LU R8, [R1+0xafc] ;  /* 0x000afc0001087983 */ /* 0x000f280000300800 */
[----:B------:R0:W-:Y:S04]  /*3a7d0*/  STL [R1+0x1034], R7 ;  /* 0x0010340701007387 */ /* 0x0001e80000100800 */
[----:B0-----:R-:W4:Y:S04]  /*3a7e0*/  LDL.LU R7, [R1+0xae8] ;  /* 0x000ae80001077983 */ /* 0x001f280000300800 */
[----:B------:R-:W4:Y:S01]  /*3a7f0*/  LDL.LU R0, [R1+0xaec] ;  /* 0x000aec0001007983 */ /* 0x000f220000300800 */
[----:B--2---:R-:W-:-:S02]  /*3a800*/  FMUL R4, R6, R20 ;  /* 0x0000001406047220 */ /* 0x004fc40000400000 */
[C---:B------:R-:W-:Y:S02]  /*3a810*/  FMUL R18, R6.reuse, R18 ;  /* 0x0000001206127220 */ /* 0x040fe40000400000 */
[C---:B------:R-:W-:Y:S02]  /*3a820*/  FMUL R5, R6.reuse, R17 ;  /* 0x0000001106057220 */ /* 0x040fe40000400000 */
[C---:B------:R-:W-:Y:S02]  /*3a830*/  FMUL R15, R6.reuse, R15 ;  /* 0x0000000f060f7220 */ /* 0x040fe40000400000 */
[C---:B------:R-:W-:Y:S01]  /*3a840*/  FMUL R12, R6.reuse, R12 ;  /* 0x0000000c060c7220 */ /* 0x040fe20000400000 */
[----:B---3--:R-:W-:Y:S04]  /*3a850*/  STL [R1+0x2a24], R19 ;  /* 0x002a241301007387 */ /* 0x008fe80000100800 */
[----:B------:R0:W-:Y:S04]  /*3a860*/  STL [R1+0x1b8], R4 ;  /* 0x0001b80401007387 */ /* 0x0001e80000100800 */
[----:B------:R-:W-:Y:S04]  /*3a870*/  STL [R1+0x1bc], R18 ;  /* 0x0001bc1201007387 */ /* 0x000fe80000100800 */
[----:B------:R1:W-:Y:S01]  /*3a880*/  STL [R1+0x1a8], R5 ;  /* 0x0001a80501007387 */ /* 0x0003e20000100800 */
[----:B0-----:R-:W-:-:S05]  /*3a890*/  FMUL R4, R6, R16 ;  /* 0x0000001006047220 */ /* 0x001fca0000400000 */
[----:B------:R0:W-:Y:S01]  /*3a8a0*/  STL [R1+0x1ac], R4 ;  /* 0x0001ac0401007387 */ /* 0x0001e20000100800 */
[----:B-1----:R-:W-:-:S03]  /*3a8b0*/  FMUL R5, R6, R14 ;  /* 0x0000000e06057220 */ /* 0x002fc60000400000 */
[----:B------:R-:W-:Y:S04]  /*3a8c0*/  STL [R1+0x198], R15 ;  /* 0x0001980f01007387 */ /* 0x000fe80000100800 */
[----:B------:R1:W-:Y:S01]  /*3a8d0*/  STL [R1+0x19c], R5 ;  /* 0x00019c0501007387 */ /* 0x0003e20000100800 */
[----:B0-----:R-:W-:-:S05]  /*3a8e0*/  FMUL R4, R6, R13 ;  /* 0x0000000d06047220 */ /* 0x001fca0000400000 */
[----:B------:R0:W-:Y:S01]  /*3a8f0*/  STL [R1+0x188], R4 ;  /* 0x0001880401007387 */ /* 0x0001e20000100800 */
[----:B-1----:R-:W-:-:S03]  /*3a900*/  FMUL R5, R6, R11 ;  /* 0x0000000b06057220 */ /* 0x002fc60000400000 */
[----:B------:R-:W-:Y:S04]  /*3a910*/  STL [R1+0x18c], R12 ;  /* 0x00018c0c01007387 */ /* 0x000fe80000100800 */
[----:B------:R-:W2:Y:S01]  /*3a920*/  LDL.LU R19, [R1+0xad8] ;  /* 0x000ad80001137983 */ /* 0x000ea20000300800 */
[----:B0-----:R-:W-:-:S03]  /*3a930*/  FMUL R4, R6, R10 ;  /* 0x0000000a06047220 */ /* 0x001fc60000400000 */
[----:B------:R4:W-:Y:S04]  /*3a940*/  STL [R1+0x178], R5 ;  /* 0x0001780501007387 */ /* 0x0009e80000100800 */
[----:B------:R0:W-:Y:S04]  /*3a950*/  STL [R1+0x17c], R4 ;  /* 0x00017c0401007387 */ /* 0x0001e80000100800 */
[----:B------:R-:W3:Y:S01]  /*3a960*/  LDL.LU R18, [R1+0xadc] ;  /* 0x000adc0001127983 */ /* 0x000ee20000300800 */
[C---:B----4-:R-:W-:Y:S02]  /*3a970*/  FMUL R5, R6.reuse, R9 ;  /* 0x0000000906057220 */ /* 0x050fe40000400000 */
[----:B0-----:R-:W-:-:S03]  /*3a980*/  FMUL R4, R6, R8 ;  /* 0x0000000806047220 */ /* 0x001fc60000400000 */
[----:B------:R0:W-:Y:S04]  /*3a990*/  STL [R1+0x168], R5 ;  /* 0x0001680501007387 */ /* 0x0001e80000100800 */
[----:B0-----:R-:W4:Y:S04]  /*3a9a0*/  LDL.LU R5, [R1+0xac8] ;  /* 0x000ac80001057983 */ /* 0x001f280000300800 */
[----:B------:R0:W-:Y:S04]  /*3a9b0*/  STL [R1+0x16c], R4 ;  /* 0x00016c0401007387 */ /* 0x0001e80000100800 */
[----:B0-----:R-:W4:Y:S01]  /*3a9c0*/  LDL.LU R4, [R1+0xacc] ;  /* 0x000acc0001047983 */ /* 0x001f220000300800 */
[----:B------:R-:W-:-:S02]  /*3a9d0*/  FMUL R7, R6, R7 ;  /* 0x0000000706077220 */ /* 0x000fc40000400000 */
[C---:B------:R-:W-:Y:S01]  /*3a9e0*/  FMUL R0, R6.reuse, R0 ;  /* 0x0000000006007220 */ /* 0x040fe20000400000 */
        /* <DEDUP_REMOVED lines=12> */
[----:B0-----:R-:W4:Y:S04]  /*3aab0*/  LDL.LU R7, [R1+0xa68] ;  /* 0x000a680001077983 */ /* 0x001f280000300800 */
[----:B-1----:R-:W4:Y:S01]  /*3aac0*/  LDL.LU R0, [R1+0xa6c] ;  /* 0x000a6c0001007983 */ /* 0x002f220000300800 */
[----:B--2---:R-:W-:-:S05]  /*3aad0*/  FMUL R21, R6, R19 ;  /* 0x0000001306157220 */ /* 0x004fca0000400000 */
[----:B------:R-:W-:Y:S01]  /*3aae0*/  STL [R1+0x148], R21 ;  /* 0x0001481501007387 */ /* 0x000fe20000100800 */
[----:B---3--:R-:W-:-:S05]  /*3aaf0*/  FMUL R20, R6, R18 ;  /* 0x0000001206147220 */ /* 0x008fca0000400000 */
[----:B------:R-:W-:Y:S01]  /*3ab00*/  STL [R1+0x14c], R20 ;  /* 0x00014c1401007387 */ /* 0x000fe20000100800 */
[----:B----4-:R-:W-:-:S03]  /*3ab10*/  FMUL R19, R6, R5 ;  /* 0x0000000506137220 */ /* 0x010fc60000400000 */
[----:B------:R-:W2:Y:S04]  /*3ab20*/  LDL.LU R5, [R1+0xa58] ;  /* 0x000a580001057983 */ /* 0x000ea80000300800 */
[----:B------:R-:W-:Y:S01]  /*3ab30*/  STL [R1+0x138], R19 ;  /* 0x0001381301007387 */ /* 0x000fe20000100800 */
[----:B------:R-:W-:-:S03]  /*3ab40*/  FMUL R18, R6, R4 ;  /* 0x0000000406127220 */ /* 0x000fc60000400000 */
[----:B------:R-:W3:Y:S01]  /*3ab50*/  LDL.LU R4, [R1+0xa5c] ;  /* 0x000a5c0001047983 */ /* 0x000ee20000300800 */
[----:B------:R-:W-:-:S03]  /*3ab60*/  FMUL R17, R6, R17 ;  /* 0x0000001106117220 */ /* 0x000fc60000400000 */
[----:B------:R-:W-:Y:S01]  /*3ab70*/  STL [R1+0x13c], R18 ;  /* 0x00013c1201007387 */ /* 0x000fe20000100800 */
[----:B------:R-:W-:-:S03]  /*3ab80*/  FMUL R16, R6, R16 ;  /* 0x0000001006107220 */ /* 0x000fc60000400000 */
[----:B------:R0:W-:Y:S01]  /*3ab90*/  STL [R1+0x228], R17 ;  /* 0x0002281101007387 */ /* 0x0001e20000100800 */
[----:B------:R-:W-:-:S03]  /*3aba0*/  FMUL R15, R6, R15 ;  /* 0x0000000f060f7220 */ /* 0x000fc60000400000 */
[----:B------:R1:W-:Y:S01]  /*3abb0*/  STL [R1+0x22c], R16 ;  /* 0x00022c1001007387 */ /* 0x0003e20000100800 */
        /* <DEDUP_REMOVED lines=21> */
[----:B0-----:R-:W4:Y:S04]  /*3ad10*/  LDL.LU R0, [R1+0xba4] ;  /* 0x000ba40001007983 */ /* 0x001f280000300800 */
[----:B------:R-:W4:Y:S04]  /*3ad20*/  LDL.LU R15, [R1+0xb90] ;  /* 0x000b9000010f7983 */ /* 0x000f280000300800 */
[----:B------:R-:W4:Y:S01]  /*3ad30*/  LDL.LU R14, [R1+0xb94] ;  /* 0x000b9400010e7983 */ /* 0x000f220000300800 */
[----:B--2---:R-:W-:-:S05]  /*3ad40*/  FMUL R5, R6, R5 ;  /* 0x0000000506057220 */ /* 0x004fca0000400000 */
[----:B------:R0:W-:Y:S04]  /*3ad50*/  STL [R1+0x1c8], R5 ;  /* 0x0001c80501007387 */ /* 0x0001e80000100800 */
[----:B------:R-:W2:Y:S01]  /*3ad60*/  LDL.LU R12, [R1+0xb80] ;  /* 0x000b8000010c7983 */ /* 0x000ea20000300800 */
[----:B---3--:R-:W-:-:S05]  /*3ad70*/  FMUL R4, R6, R4 ;  /* 0x0000000406047220 */ /* 0x008fca0000400000 */
[----:B------:R-:W-:Y:S04]  /*3ad80*/  STL [R1+0x1cc], R4 ;  /* 0x0001cc0401007387 */ /* 0x000fe80000100800 */
[----:B------:R-:W3:Y:S04]  /*3ad90*/  LDL.LU R11, [R1+0xb84] ;  /* 0x000b8400010b7983 */ /* 0x000ee80000300800 */
[----:B------:R-:W3:Y:S04]  /*3ada0*/  LDL.LU R10, [R1+0xb70] ;  /* 0x000b7000010a7983 */ /* 0x000ee80000300800 */
[----:B------:R-:W3:Y:S04]  /*3adb0*/  LDL.LU R9, [R1+0xb74] ;  /* 0x000b740001097983 */ /* 0x000ee80000300800 */
[----:B------:R-:W3:Y:S04]  /*3adc0*/  LDL.LU R13, [R1+0xb60] ;  /* 0x000b6000010d7983 */ /* 0x000ee80000300800 */
[----:B------:R-:W3:Y:S04]  /*3add0*/  LDL.LU R8, [R1+0xb64] ;  /* 0x000b640001087983 */ /* 0x000ee80000300800 */
[----:B------:R-:W3:Y:S04]  /*3ade0*/  LDL.LU R7, [R1+0xc40] ;  /* 0x000c400001077983 */ /* 0x000ee80000300800 */
[----:B0-----:R-:W3:Y:S01]  /*3adf0*/  LDL.LU R5, [R1+0xc44] ;  /* 0x000c440001057983 */ /* 0x001ee20000300800 */
[----:B------:R-:W-:-:S05]  /*3ae00*/  LEA.HI R18, R28, 0x50, RZ, 0x1e ;  /* 0x000000501c127811 */ /* 0x000fca00078ff0ff */
[----:B------:R-:W4:Y:S02]  /*3ae10*/  LDS R4, [R18.X16+0x20000] ;  /* 0x0200000012047984 */ /* 0x000f24000000c800 */
[----:B----4-:R-:W-:-:S05]  /*3ae20*/  FFMA R17, R3, R17, R4 ;  /* 0x0000001103117223 */ /* 0x010fca0000000004 */
[----:B------:R0:W-:Y:S01]  /*3ae30*/  STL [R1+0x1038], R17 ;  /* 0x0010381101007387 */ /* 0x0001e20000100800 */
[C---:B------:R-:W-:Y:S02]  /*3ae40*/  FMUL R15, R3.reuse, R15 ;  /* 0x0000000f030f7220 */ /* 0x040fe40000400000 */
[C---:B------:R-:W-:Y:S01]  /*3ae50*/  FMUL R14, R3.reuse, R14 ;  /* 0x0000000e030e7220 */ /* 0x040fe20000400000 */
[----:B------:R-:W4:Y:S01]  /*3ae60*/  LDL.LU R6, [R1+0xc30] ;  /* 0x000c300001067983 */ /* 0x000f220000300800 */
[C---:B0-----:R-:W-:Y:S02]  /*3ae70*/  FMUL R17, R3.reuse, R16 ;  /* 0x0000001003117220 */ /* 0x041fe40000400000 */
[----:B------:R-:W-:-:S03]  /*3ae80*/  FMUL R16, R3, R0 ;  /* 0x0000000003107220 */ /* 0x000fc60000400000 */
[----:B------:R-:W-:Y:S04]  /*3ae90*/  STL [R1+0x120], R17 ;  /* 0x0001201101007387 */ /* 0x000fe80000100800 */
[----:B------:R-:W4:Y:S04]  /*3aea0*/  LDL.LU R0, [R1+0xc34] ;  /* 0x000c340001007983 */ /* 0x000f280000300800 */
[----:B------:R-:W-:Y:S04]  /*3aeb0*/  STL [R1+0x124], R16 ;  /* 0x0001241001007387 */ /* 0x000fe80000100800 */
[----:B------:R-:W-:Y:S04]  /*3aec0*/  STL [R1+0x110], R15 ;  /* 0x0001100f01007387 */ /* 0x000fe80000100800 */
[----:B------:R-:W-:Y:S01]  /*3aed0*/  STL [R1+0x114], R14 ;  /* 0x0001140e01007387 */ /* 0x000fe20000100800 */
[----:B--2---:R-:W-:-:S05]  /*3aee0*/  FMUL R12, R3, R12 ;  /* 0x0000000c030c7220 */ /* 0x004fca0000400000 */
[----:B------:R0:W-:Y:S01]  /*3aef0*/  STL [R1+0x100], R12 ;  /* 0x0001000c01007387 */ /* 0x0001e20000100800 */
[C---:B---3--:R-:W-:Y:S02]  /*3af00*/  FMUL R11, R3.reuse, R11 ;  /* 0x0000000b030b7220 */ /* 0x048fe40000400000 */
[----:B------:R-:W-:-:S03]  /*3af10*/  FMUL R10, R3, R10 ;  /* 0x0000000a030a7220 */ /* 0x000fc60000400000 */
[----:B------:R1:W-:Y:S01]  /*3af20*/  STL [R1+0x104], R11 ;  /* 0x0001040b01007387 */ /* 0x0003e20000100800 */
[----:B------:R-:W-:-:S03]  /*3af30*/  FMUL R9, R3, R9 ;  /* 0x0000000903097220 */ /* 0x000fc60000400000 */
[----:B0-----:R-:W2:Y:S04]  /*3af40*/  LDL.LU R12, [R1+0xc20] ;  /* 0x000c2000010c7983 */ /* 0x001ea80000300800 */
[----:B------:R0:W-:Y:S04]  /*3af50*/  STL [R1+0xf0], R10 ;  /* 0x0000f00a01007387 */ /* 0x0001e80000100800 */
[----:B-1----:R-:W3:Y:S04]  /*3af60*/  LDL.LU R11, [R1+0xc24] ;  /* 0x000c2400010b7983 */ /* 0x002ee80000300800 */
[----:B------:R1:W-:Y:S04]  /*3af70*/  STL [R1+0xf4], R9 ;  /* 0x0000f40901007387 */ /* 0x0003e80000100800 */
[----:B0-----:R-:W3:Y:S01]  /*3af80*/  LDL.LU R10, [R1+0xc10] ;  /* 0x000c1000010a7983 */ /* 0x001ee20000300800 */
[----:B------:R-:W-:-:S02]  /*3af90*/  FMUL R14, R3, R13 ;  /* 0x0000000d030e7220 */ /* 0x000fc40000400000 */
[C---:B------:R-:W-:Y:S01]  /*3afa0*/  FMUL R8, R3.reuse, R8 ;  /* 0x0000000803087220 */ /* 0x040fe20000400000 */
[----:B-1----:R-:W3:Y:S01]  /*3afb0*/  LDL.LU R9, [R1+0xc14] ;  /* 0x000c140001097983 */ /* 0x002ee20000300800 */
[----:B------:R-:W-:-:S03]  /*3afc0*/  FMUL R13, R3, R7 ;  /* 0x00000007030d7220 */ /* 0x000fc60000400000 */
[----:B------:R-:W-:Y:S04]  /*3afd0*/  STL [R1+0xe0], R14 ;  /* 0x0000e00e01007387 */ /* 0x000fe80000100800 */
[----:B------:R0:W-:Y:S01]  /*3afe0*/  STL [R1+0xe4], R8 ;  /* 0x0000e40801007387 */ /* 0x0001e20000100800 */
[----:B------:R-:W-:-:S03]  /*3aff0*/  FMUL R7, R3, R5 ;  /* 0x0000000503077220 */ /* 0x000fc60000400000 */
[----:B0-----:R-:W3:Y:S04]  /*3b000*/  LDL.LU R8, [R1+0xc00] ;  /* 0x000c000001087983 */ /* 0x001ee80000300800 */
[----:B------:R0:W-:Y:S04]  /*3b010*/  STL [R1+0xd0], R13 ;  /* 0x0000d00d01007387 */ /* 0x0001e80000100800 */
[----:B------:R-:W3:Y:S04]  /*3b020*/  LDL.LU R5, [R1+0xc04] ;  /* 0x000c040001057983 */ /* 0x000ee80000300800 */
[----:B------:R1:W-:Y:S04]  /*3b030*/  STL [R1+0xd4], R7 ;  /* 0x0000d40701007387 */ /* 0x0003e80000100800 */
[----:B------:R-:W3:Y:S01]  /*3b040*/  LDL.LU R15, [R1+0xbf0] ;  /* 0x000bf000010f7983 */ /* 0x000ee20000300800 */
[----:B----4-:R-:W-:-:S05]  /*3b050*/  FMUL R6, R3, R6 ;  /* 0x0000000603067220 */ /* 0x010fca0000400000 */
[----:B------:R4:W-:Y:S04]  /*3b060*/  STL [R1+0x640], R6 ;  /* 0x0006400601007387 */ /* 0x0009e80000100800 */
[----:B------:R-:W3:Y:S01]  /*3b070*/  LDL.LU R14, [R1+0xbf4] ;  /* 0x000bf400010e7983 */ /* 0x000ee20000300800 */
[----:B------:R-:W-:-:S05]  /*3b080*/  FMUL R0, R3, R0 ;  /* 0x0000000003007220 */ /* 0x000fca0000400000 */
[----:B------:R4:W-:Y:S04]  /*3b090*/  STL [R1+0x644], R0 ;  /* 0x0006440001007387 */ /* 0x0009e80000100800 */
[----:B0-----:R-:W3:Y:S04]  /*3b0a0*/  LDL.LU R13, [R1+0xbe0] ;  /* 0x000be000010d7983 */ /* 0x001ee80000300800 */
[----:B-1----:R-:W3:Y:S04]  /*3b0b0*/  LDL.LU R7, [R1+0xbe4] ;  /* 0x000be40001077983 */ /* 0x002ee80000300800 */
[----:B----4-:R-:W4:Y:S04]  /*3b0c0*/  LDL.LU R6, [R1+0xbd0] ;  /* 0x000bd00001067983 */ /* 0x010f280000300800 */
[----:B------:R-:W4:Y:S01]  /*3b0d0*/  LDL.LU R0, [R1+0xbd4] ;  /* 0x000bd40001007983 */ /* 0x000f220000300800 */
[----:B--2---:R-:W-:-:S02]  /*3b0e0*/  FMUL R12, R3, R12 ;  /* 0x0000000c030c7220 */ /* 0x004fc40000400000 */
[----:B---3--:R-:W-:-:S03]  /*3b0f0*/  FMUL R11, R3, R11 ;  /* 0x0000000b030b7220 */ /* 0x008fc60000400000 */
[----:B------:R0:W-:Y:S04]  /*3b100*/  STL [R1+0x650], R12 ;  /* 0x0006500c01007387 */ /* 0x0001e80000100800 */
[----:B------:R1:W-:Y:S01]  /*3b110*/  STL [R1+0x654], R11 ;  /* 0x0006540b01007387 */ /* 0x0003e20000100800 */
[----:B------:R-:W-:-:S03]  /*3b120*/  FMUL R10, R3, R10 ;  /* 0x0000000a030a7220 */ /* 0x000fc60000400000 */
[----:B0-----:R-:W2:Y:S01]  /*3b130*/  LDL.LU R12, [R1+0xbc0] ;  /* 0x000bc000010c7983 */ /* 0x001ea20000300800 */
[----:B------:R-:W-:-:S03]  /*3b140*/  FMUL R9, R3, R9 ;  /* 0x0000000903097220 */ /* 0x000fc60000400000 */
[----:B------:R0:W-:Y:S04]  /*3b150*/  STL [R1+0x660], R10 ;  /* 0x0006600a01007387 */ /* 0x0001e80000100800 */
[----:B-1----:R-:W3:Y:S04]  /*3b160*/  LDL.LU R11, [R1+0xbc4] ;  /* 0x000bc400010b7983 */ /* 0x002ee80000300800 */
[----:B------:R1:W-:Y:S04]  /*3b170*/  STL [R1+0x664], R9 ;  /* 0x0006640901007387 */ /* 0x0003e80000100800 */
[----:B0-----:R-:W3:Y:S01]  /*3b180*/  LDL.LU R10, [R1+0xbb0] ;  /* 0x000bb000010a7983 */ /* 0x001ee20000300800 */
[----:B------:R-:W-:-:S03]  /*3b190*/  FMUL R17, R3, R8 ;  /* 0x0000000803117220 */ /* 0x000fc60000400000 */
[----:B-1----:R-:W3:Y:S04]  /*3b1a0*/  LDL.LU R9, [R1+0xbb4] ;  /* 0x000bb40001097983 */ /* 0x002ee80000300800 */
[----:B------:R-:W3:Y:S01]  /*3b1b0*/  LDL.LU R8, [R1+0xb50] ;  /* 0x000b500001087983 */ /* 0x000ee20000300800 */
[----:B------:R-:W-:-:S03]  /*3b1c0*/  FMUL R16, R3, R5 ;  /* 0x0000000503107220 */ /* 0x000fc60000400000 */
[----:B------:R-:W-:Y:S04]  /*3b1d0*/  STL [R1+0x670], R17 ;  /* 0x0006701101007387 */ /* 0x000fe80000100800 */
[----:B------:R-:W3:Y:S01]  /*3b1e0*/  LDL.LU R5, [R1+0xb54] ;  /* 0x000b540001057983 */ /* 0x000ee20000300800 */
[----:B------:R-:W-:-:S03]  /*3b1f0*/  FMUL R15, R3, R15 ;  /* 0x0000000f030f7220 */ /* 0x000fc60000400000 */
[----:B------:R-:W-:Y:S04]  /*3b200*/  STL [R1+0x674], R16 ;  /* 0x0006741001007387 */ /* 0x000fe80000100800 */
[----:B------:R-:W-:Y:S01]  /*3b210*/  STL [R1+0x680], R15 ;  /* 0x0006800f01007387 */ /* 0x000fe20000100800 */
[----:B------:R-:W-:-:S05]  /*3b220*/  FMUL R14, R3, R14 ;  /* 0x0000000e030e7220 */ /* 0x000fca0000400000 */
[----:B------:R-:W-:Y:S01]  /*3b230*/  STL [R1+0x684], R14 ;  /* 0x0006840e01007387 */ /* 0x000fe20000100800 */
[C---:B------:R-:W-:Y:S02]  /*3b240*/  FMUL R13, R3.reuse, R13 ;  /* 0x0000000d030d7220 */ /* 0x040fe40000400000 */
[----:B------:R-:W-:-:S03]  /*3b250*/  FMUL R7, R3, R7 ;  /* 0x0000000703077220 */ /* 0x000fc60000400000 */
[----:B------:R-:W-:Y:S01]  /*3b260*/  STL [R1+0x690], R13 ;  /* 0x0006900d01007387 */ /* 0x000fe20000100800 */
[----:B----4-:R-:W-:-:S03]  /*3b270*/  FMUL R6, R3, R6 ;  /* 0x0000000603067220 */ /* 0x010fc60000400000 */
[----:B------:R0:W-:Y:S01]  /*3b280*/  STL [R1+0x694], R7 ;  /* 0x0006940701007387 */ /* 0x0001e20000100800 */
[----:B------:R-:W-:-:S03]  /*3b290*/  FMUL R0, R3, R0 ;  /* 0x0000000003007220 */ /* 0x000fc60000400000 */
[----:B0-----:R-:W4:Y:S04]  /*3b2a0*/  LDL.LU R7, [R1+0x103c] ;  /* 0x00103c0001077983 */ /* 0x001f280000300800 */
[----:B------:R0:W-:Y:S04]  /*3b2b0*/  STL [R1+0x6a0], R6 ;  /* 0x0006a00601007387 */ /* 0x0001e80000100800 */
[----:B0-----:R-:W4:Y:S04]  /*3b2c0*/  LDL.LU R6, [R1+0xba8] ;  /* 0x000ba80001067983 */ /* 0x001f280000300800 */
[----:B------:R0:W-:Y:S04]  /*3b2d0*/  STL [R1+0x6a4], R0 ;  /* 0x0006a40001007387 */ /* 0x0001e80000100800 */
[----:B0-----:R-:W4:Y:S04]  /*3b2e0*/  LDL.LU R0, [R1+0xbac] ;  /* 0x000bac0001007983 */ /* 0x001f280000300800 */
[----:B------:R-:W4:Y:S01]  /*3b2f0*/  LDL.LU R14, [R1+0xb98] ;  /* 0x000b9800010e7983 */ /* 0x000f220000300800 */
[----:B--2---:R-:W-:-:S02]  /*3b300*/  FMUL R12, R3, R12 ;  /* 0x0000000c030c7220 */ /* 0x004fc40000400000 */
[----:B---3--:R-:W-:-:S03]  /*3b310*/  FMUL R11, R3, R11 ;  /* 0x0000000b030b7220 */ /* 0x008fc60000400000 */
[----:B------:R0:W-:Y:S04]  /*3b320*/  STL [R1+0x6b0], R12 ;  /* 0x0006b00c01007387 */ /* 0x0001e80000100800 */
[----:B------:R1:W-:Y:S01]  /*3b330*/  STL [R1+0x6b4], R11 ;  /* 0x0006b40b01007387 */ /* 0x0003e20000100800 */
[----:B------:R-:W-:-:S03]  /*3b340*/  FMUL R10, R3, R10 ;  /* 0x0000000a030a7220 */ /* 0x000fc60000400000 */
[----:B------:R-:W2:Y:S01]  /*3b350*/  LDL.LU R13, [R1+0xb9c] ;  /* 0x000b9c00010d7983 */ /* 0x000ea20000300800 */
[----:B------:R-:W-:-:S03]  /*3b360*/  FMUL R9, R3, R9 ;  /* 0x0000000903097220 */ /* 0x000fc60000400000 */
[----:B------:R3:W-:Y:S01]  /*3b370*/  STL [R1+0x6c0], R10 ;  /* 0x0006c00a01007387 */ /* 0x0007e20000100800 */
[----:B------:R-:W-:-:S03]  /*3b380*/  FMUL R8, R3, R8 ;  /* 0x0000000803087220 */ /* 0x000fc60000400000 */
[----:B0-----:R-:W2:Y:S04]  /*3b390*/  LDL.LU R12, [R1+0xb88] ;  /* 0x000b8800010c7983 */ /* 0x001ea80000300800 */
[----:B------:R0:W-:Y:S01]  /*3b3a0*/  STL [R1+0x6c4], R9 ;  /* 0x0006c40901007387 */ /* 0x0001e20000100800 */
[----:B------:R-:W-:-:S03]  /*3b3b0*/  FMUL R3, R3, R5 ;  /* 0x0000000503037220 */ /* 0x000fc60000400000 */
[----:B------:R-:W2:Y:S01]  /*3b3c0*/  LDL.LU R5, [R1+0xb8c] ;  /* 0x000b8c0001057983 */ /* 0x000ea20000300800 */
[----:B------:R-:W-:-:S05]  /*3b3d0*/  LEA.HI R28, R28, 0x58, RZ, 0x1e ;  /* 0x000000581c1c7811 */ /* 0x000fca00078ff0ff */
[----:B------:R-:W4:Y:S04]  /*3b3e0*/  LDS R4, [R28.X16+0x20000] ;  /* 0x020000001c047984 */ /* 0x000f28000000c800 */
[----:B------:R0:W-:Y:S04]  /*3b3f0*/  STL [R1+0x6d0], R8 ;  /* 0x0006d00801007387 */ /* 0x0001e80000100800 */
[----:B-1----:R-:W2:Y:S04]  /*3b400*/  LDL.LU R11, [R1+0xb78] ;  /* 0x000b7800010b7983 */ /* 0x002ea80000300800 */
[----:B------:R1:W-:Y:S04]  /*3b410*/  STL [R1+0x6d4], R3 ;  /* 0x0006d40301007387 */ /* 0x0003e80000100800 */
[----:B---3--:R-:W3:Y:S04]  /*3b420*/  LDL.LU R10, [R1+0xb7c] ;  /* 0x000b7c00010a7983 */ /* 0x008ee80000300800 */
[----:B0-----:R-:W3:Y:S04]  /*3b430*/  LDL.LU R9, [R1+0xb68] ;  /* 0x000b680001097983 */ /* 0x001ee80000300800 */
[----:B------:R-:W3:Y:S01]  /*3b440*/  LDL.LU R8, [R1+0xb6c] ;  /* 0x000b6c0001087983 */ /* 0x000ee20000300800 */
[----:B----4-:R-:W-:-:S05]  /*3b450*/  FFMA R7, R2, R7, R4 ;  /* 0x0000000702077223 */ /* 0x010fca0000000004 */
[----:B------:R0:W-:Y:S01]  /*3b460*/  STL [R1+0x103c], R7 ;  /* 0x00103c0701007387 */ /* 0x0001e20000100800 */
[----:B-1----:R-:W-:-:S03]  /*3b470*/  FMUL R3, R2, R6 ;  /* 0x0000000602037220 */ /* 0x002fc60000400000 */
[----:B0-----:R-:W4:Y:S04]  /*3b480*/  LDL.LU R7, [R1+0xc48] ;  /* 0x000c480001077983 */ /* 0x001f280000300800 */
[----:B------:R0:W-:Y:S01]  /*3b490*/  STL [R1+0x128], R3 ;  /* 0x0001280301007387 */ /* 0x0001e20000100800 */
[----:B------:R-:W-:-:S03]  /*3b4a0*/  FMUL R0, R2, R0 ;  /* 0x0000000002007220 */ /* 0x000fc60000400000 */
[----:B0-----:R-:W4:Y:S01]  /*3b4b0*/  LDL.LU R3, [R1+0xc4c] ;  /* 0x000c4c0001037983 */ /* 0x001f220000300800 */
[----:B------:R-:W-:-:S03]  /*3b4c0*/  FMUL R4, R2, R14 ;  /* 0x0000000e02047220 */ /* 0x000fc60000400000 */
[----:B------:R0:W-:Y:S04]  /*3b4d0*/  STL [R1+0x12c], R0 ;  /* 0x00012c0001007387 */ /* 0x0001e80000100800 */
[----:B------:R-:W4:Y:S04]  /*3b4e0*/  LDL.LU R6, [R1+0xc38] ;  /* 0x000c380001067983 */ /* 0x000f280000300800 */
[----:B0-----:R-:W4:Y:S01]  /*3b4f0*/  LDL.LU R0, [R1+0xc3c] ;  /* 0x000c3c0001007983 */ /* 0x001f220000300800 */
[----:B--2---:R-:W-:-:S05]  /*3b500*/  FMUL R28, R2, R13 ;  /* 0x0000000d021c7220 */ /* 0x004fca0000400000 */
[----:B------:R-:W-:Y:S04]  /*3b510*/  STL [R1+0x24c8], R28 ;  /* 0x0024c81c01007387 */ /* 0x000fe80000100800 */
[----:B------:R0:W-:Y:S01]  /*3b520*/  STL [R1+0x118], R4 ;  /* 0x0001180401007387 */ /* 0x0001e20000100800 */
[C---:B------:R-:W-:Y:S02]  /*3b530*/  FMUL R12, R2.reuse, R12 ;  /* 0x0000000c020c7220 */ /* 0x040fe40000400000 */
[----:B0-----:R-:W-:Y:S02]  /*3b540*/  FMUL R4, R2, R5 ;  /* 0x0000000502047220 */ /* 0x001fe40000400000 */
[----:B------:R-:W2:Y:S04]  /*3b550*/  LDL.LU R5, [R1+0xc28] ;  /* 0x000c280001057983 */ /* 0x000ea80000300800 */
[----:B------:R-:W-:Y:S04]  /*3b560*/  STL [R1+0x108], R12 ;  /* 0x0001080c01007387 */ /* 0x000fe80000100800 */
[----:B------:R0:W-:Y:S04]  /*3b570*/  STL [R1+0x10c], R4 ;  /* 0x00010c0401007387 */ /* 0x0001e80000100800 */
[----:B0-----:R-:W2:Y:S04]  /*3b580*/  LDL.LU R4, [R1+0xc2c] ;  /* 0x000c2c0001047983 */ /* 0x001ea80000300800 */
[----:B------:R-:W0:Y:S02]  /*3b590*/  S2R R17, SR_TID.X ;  /* 0x0000000000117919 */ /* 0x000e240000002100 */
[----:B0-----:R-:W-:-:S04]  /*3b5a0*/  LOP3.LUT R17, R17, 0x1c, RZ, 0xc0, !PT ;  /* 0x0000001c11117812 */ /* 0x001fc800078ec0ff */
[----:B------:R-:W-:-:S05]  /*3b5b0*/  LEA.HI R17, R17, 0x60, RZ, 0x1e ;  /* 0x0000006011117811 */ /* 0x000fca00078ff0ff */
[----:B------:R-:W0:Y:S01]  /*3b5c0*/  LDS R18, [R17.X16+0x20000] ;  /* 0x0200000011127984 */ /* 0x000e22000000c800 */
[C---:B------:R-:W-:Y:S02]  /*3b5d0*/  FMUL R11, R2.reuse, R11 ;  /* 0x0000000b020b7220 */ /* 0x040fe40000400000 */
[C---:B---3--:R-:W-:Y:S02]  /*3b5e0*/  FMUL R10, R2.reuse, R10 ;  /* 0x0000000a020a7220 */ /* 0x048fe40000400000 */
[C---:B------:R-:W-:Y:S01]  /*3b5f0*/  FMUL R9, R2.reuse, R9 ;  /* 0x0000000902097220 */ /* 0x040fe20000400000 */
[----:B------:R-:W-:Y:S01]  /*3b600*/  STL [R1+0xf8], R11 ;  /* 0x0000f80b01007387 */ /* 0x000fe20000100800 */
[----:B------:R-:W-:-:S03]  /*3b610*/  FMUL R8, R2, R8 ;  /* 0x0000000802087220 */ /* 0x000fc60000400000 */
[----:B------:R-:W-:Y:S04]  /*3b620*/  STL [R1+0xfc], R10 ;  /* 0x0000fc0a01007387 */ /* 0x000fe80000100800 */
[----:B------:R-:W3:Y:S04]  /*3b630*/  LDL.LU R15, [R1+0xc18] ;  /* 0x000c1800010f7983 */ /* 0x000ee80000300800 */
[----:B------:R4:W-:Y:S04]  /*3b640*/  STL [R1+0xe8], R9 ;  /* 0x0000e80901007387 */ /* 0x0009e80000100800 */
[----:B------:R1:W-:Y:S01]  /*3b650*/  STL [R1+0xec], R8 ;  /* 0x0000ec0801007387 */ /* 0x0003e20000100800 */
[----:B----4-:R-:W-:-:S02]  /*3b660*/  FMUL R9, R2, R7 ;  /* 0x0000000702097220 */ /* 0x010fc40000400000 */
[C---:B-1----:R-:W-:Y:S01]  /*3b670*/  FMUL R8, R2.reuse, R3 ;  /* 0x0000000302087220 */ /* 0x042fe20000400000 */
[----:B0-----:R-:W-:Y:S04]  /*3b680*/  STL [R1+0x2a84], R18 ;  /* 0x002a841201007387 */ /* 0x001fe80000100800 */
[----:B------:R-:W3:Y:S04]  /*3b690*/  LDL.LU R7, [R1+0xc1c] ;  /* 0x000c1c0001077983 */ /* 0x000ee80000300800 */
[----:B------:R-:W-:Y:S04]  /*3b6a0*/  STL [R1+0xd8], R9 ;  /* 0x0000d80901007387 */ /* 0x000fe80000100800 */
[----:B------:R-:W3:Y:S04]  /*3b6b0*/  LDL.LU R3, [R1+0xc08] ;  /* 0x000c080001037983 */ /* 0x000ee80000300800 */
[----:B------:R0:W-:Y:S02]  /*3b6c0*/  STL [R1+0xdc], R8 ;  /* 0x0000dc0801007387 */ /* 0x0001e40000100800 */
[----:B0-----:R-:W-:-:S02]  /*3b6d0*/  FMUL R8, R2, R6 ;  /* 0x0000000602087220 */ /* 0x001fc40000400000 */
[C---:B------:R-:W-:Y:S02]  /*3b6e0*/  FMUL R6, R2.reuse, R0 ;  /* 0x0000000002067220 */ /* 0x040fe40000400000 */
[----:B------:R-:W3:Y:S04]  /*3b6f0*/  LDL.LU R0, [R1+0xc0c] ;  /* 0x000c0c0001007983 */ /* 0x000ee80000300800 */
[----:B------:R0:W-:Y:S04]  /*3b700*/  STL [R1+0x648], R8 ;  /* 0x0006480801007387 */ /* 0x0001e80000100800 */
[----:B------:R-:W3:Y:S04]  /*3b710*/  LDL.LU R14, [R1+0xbf8] ;  /* 0x000bf800010e7983 */ /* 0x000ee80000300800 */
[----:B------:R1:W-:Y:S04]  /*3b720*/  STL [R1+0x64c], R6 ;  /* 0x00064c0601007387 */ /* 0x0003e80000100800 */
[----:B------:R-:W3:Y:S01]  /*3b730*/  LDL.LU R13, [R1+0xbfc] ;  /* 0x000bfc00010d7983 */ /* 0x000ee20000300800 */
[----:B--2---:R-:W-:-:S05]  /*3b740*/  FMUL R5, R2, R5 ;  /* 0x0000000502057220 */ /* 0x004fca0000400000 */
[----:B------:R2:W-:Y:S04]  /*3b750*/  STL [R1+0x658], R5 ;  /* 0x0006580501007387 */ /* 0x0005e80000100800 */
[----:B------:R-:W4:Y:S01]  /*3b760*/  LDL.LU R12, [R1+0xbe8] ;  /* 0x000be800010c7983 */ /* 0x000f220000300800 */
[----:B------:R-:W-:-:S05]  /*3b770*/  FMUL R4, R2, R4 ;  /* 0x0000000402047220 */ /* 0x000fca0000400000 */
[----:B------:R0:W-:Y:S04]  /*3b780*/  STL [R1+0x65c], R4 ;  /* 0x00065c0401007387 */ /* 0x0001e80000100800 */
[----:B------:R-:W4:Y:S04]  /*3b790*/  LDL.LU R11, [R1+0xbec] ;  /* 0x000bec00010b7983 */ /* 0x000f280000300800 */
[----:B------:R-:W4:Y:S04]  /*3b7a0*/  LDL.LU R10, [R1+0xbd8] ;  /* 0x000bd800010a7983 */ /* 0x000f280000300800 */
[----:B------:R-:W4:Y:S04]  /*3b7b0*/  LDL.LU R9, [R1+0xbdc] ;  /* 0x000bdc0001097983 */ /* 0x000f280000300800 */
[----:B0-----:R-:W4:Y:S04]  /*3b7c0*/  LDL.LU R8, [R1+0xbc8] ;  /* 0x000bc80001087983 */ /* 0x001f280000300800 */
[----:B-1----:R-:W4:Y:S04]  /*3b7d0*/  LDL.LU R6, [R1+0xbcc] ;  /* 0x000bcc0001067983 */ /* 0x002f280000300800 */
[----:B--2---:R-:W2:Y:S04]  /*3b7e0*/  LDL.LU R5, [R1+0xbb8] ;  /* 0x000bb80001057983 */ /* 0x004ea80000300800 */
[----:B------:R-:W2:Y:S01]  /*3b7f0*/  LDL.LU R4, [R1+0xbbc] ;  /* 0x000bbc0001047983 */ /* 0x000ea20000300800 */
[----:B---3--:R-:W-:-:S02]  /*3b800*/  FMUL R15, R2, R15 ;  /* 0x0000000f020f7220 */ /* 0x008fc40000400000 */
[C---:B------:R-:W-:Y:S02]  /*3b810*/  FMUL R28, R2.reuse, R7 ;  /* 0x00000007021c7220 */ /* 0x040fe40000400000 */
[----:B------:R-:W3:Y:S04]  /*3b820*/  LDL.LU R7, [R1+0xee4] ;  /* 0x000ee40001077983 */ /* 0x000ee80000300800 */
[----:B------:R0:W-:Y:S01]  /*3b830*/  STL [R1+0x668], R15 ;  /* 0x0006680f01007387 */ /* 0x0001e20000100800 */
[----:B------:R-:W-:-:S03]  /*3b840*/  FMUL R16, R2, R3 ;  /* 0x0000000302107220 */ /* 0x000fc60000400000 */
[----:B------:R-:W3:Y:S04]  /*3b850*/  LDL.LU R17, [R1+0xee8] ;  /* 0x000ee80001117983 */ /* 0x000ee80000300800 */
[----:B------:R1:W-:Y:S04]  /*3b860*/  STL [R1+0x24cc], R28 ;  /* 0x0024cc1c01007387 */ /* 0x0003e80000100800 */
[----:B------:R-:W3:Y:S04]  /*3b870*/  LDL.LU R3, [R1+0xb58] ;  /* 0x000b580001037983 */ /* 0x000ee80000300800 */
[----:B------:R-:W-:Y:S01]  /*3b880*/  STL [R1+0x678], R16 ;  /* 0x0006781001007387 */ /* 0x000fe20000100800 */
[----:B0-----:R-:W-:-:S03]  /*3b890*/  FMUL R15, R2, R0 ;  /* 0x00000000020f7220 */ /* 0x001fc60000400000 */
[----:B------:R-:W3:Y:S04]  /*3b8a0*/  LDL.LU R0, [R1+0xb5c] ;  /* 0x000b5c0001007983 */ /* 0x000ee80000300800 */
[----:B------:R-:W-:Y:S01]  /*3b8b0*/  STL [R1+0x67c], R15 ;  /* 0x00067c0f01007387 */ /* 0x000fe20000100800 */
[C---:B------:R-:W-:Y:S02]  /*3b8c0*/  FMUL R14, R2.reuse, R14 ;  /* 0x0000000e020e7220 */ /* 0x040fe40000400000 */
[----:B-1----:R-:W-:-:S05]  /*3b8d0*/  FMUL R28, R2, R13 ;  /* 0x0000000d021c7220 */ /* 0x002fca0000400000 */
[----:B------:R0:W-:Y:S04]  /*3b8e0*/  STL [R1+0x24d0], R28 ;  /* 0x0024d01c01007387 */ /* 0x0001e80000100800 */
[----:B------:R-:W-:Y:S01]  /*3b8f0*/  STL [R1+0x688], R14 ;  /* 0x0006880e01007387 */ /* 0x000fe20000100800 */
[C---:B----4-:R-:W-:Y:S02]  /*3b900*/  FMUL R12, R2.reuse, R12 ;  /* 0x0000000c020c7220 */ /* 0x050fe40000400000 */
[----:B0-----:R-:W-:-:S05]  /*3b910*/  FMUL R28, R2, R11 ;  /* 0x0000000b021c7220 */ /* 0x001fca0000400000 */
[----:B------:R0:W-:Y:S01]  /*3b920*/  STL [R1+0x24d4], R28 ;  /* 0x0024d41c01007387 */ /* 0x0001e20000100800 */
[----:B------:R-:W-:-:S03]  /*3b930*/  FMUL R10, R2, R10 ;  /* 0x0000000a020a7220 */ /* 0x000fc60000400000 */
[----:B------:R-:W-:Y:S01]  /*3b940*/  STL [R1+0x698], R12 ;  /* 0x0006980c01007387 */ /* 0x000fe20000100800 */
[C---:B------:R-:W-:Y:S02]  /*3b950*/  FMUL R8, R2.reuse, R8 ;  /* 0x0000000802087220 */ /* 0x040fe40000400000 */
[C---:B0-----:R-:W-:Y:S02]  /*3b960*/  FMUL R28, R2.reuse, R9 ;  /* 0x00000009021c7220 */ /* 0x041fe40000400000 */
[----:B------:R-:W-:-:S03]  /*3b970*/  FMUL R6, R2, R6 ;  /* 0x0000000602067220 */ /* 0x000fc60000400000 */
[----:B------:R-:W-:Y:S01]  /*3b980*/  STL [R1+0x24d8], R28 ;  /* 0x0024d81c01007387 */ /* 0x000fe20000100800 */
[----:B--2---:R-:W-:-:S03]  /*3b990*/  FMUL R5, R2, R5 ;  /* 0x0000000502057220 */ /* 0x004fc60000400000 */
[----:B------:R-:W-:Y:S04]  /*3b9a0*/  STL [R1+0x6a8], R10 ;  /* 0x0006a80a01007387 */ /* 0x000fe80000100800 */
[----:B------:R-:W-:Y:S04]  /*3b9b0*/  STL [R1+0x6b8], R8 ;  /* 0x0006b80801007387 */ /* 0x000fe80000100800 */
[----:B------:R-:W-:Y:S04]  /*3b9c0*/  STL [R1+0x6bc], R6 ;  /* 0x0006bc0601007387 */ /* 0x000fe80000100800 */
[----:B------:R-:W2:Y:S04]  /*3b9d0*/  LDL.LU R18, [R1+0xedc] ;  /* 0x000edc0001127983 */ /* 0x000ea80000300800 */
[----:B------:R-:W-:Y:S04]  /*3b9e0*/  STL [R1+0x6c8], R5 ;  /* 0x0006c80501007387 */ /* 0x000fe80000100800 */
[----:B------:R-:W2:Y:S01]  /*3b9f0*/  LDL.LU R16, [R1+0xee0] ;  /* 0x000ee00001107983 */ /* 0x000ea20000300800 */
[----:B------:R-:W-:-:S05]  /*3ba00*/  FMUL R4, R2, R4 ;  /* 0x0000000402047220 */ /* 0x000fca0000400000 */
[----:B------:R-:W-:Y:S01]  /*3ba10*/  STL [R1+0x6cc], R4 ;  /* 0x0006cc0401007387 */ /* 0x000fe20000100800 */
[C---:B---3--:R-:W-:Y:S02]  /*3ba20*/  FMUL R3, R2.reuse, R3 ;  /* 0x0000000302037220 */ /* 0x048fe40000400000 */
[----:B------:R-:W-:Y:S02]  /*3ba30*/  FMUL R2, R2, R0 ;  /* 0x0000000002027220 */ /* 0x000fe40000400000 */
[----:B------:R-:W3:Y:S04]  /*3ba40*/  LDL.LU R0, [R1+0xed4] ;  /* 0x000ed40001007983 */ /* 0x000ee80000300800 */
[----:B------:R-:W-:Y:S04]  /*3ba50*/  STL [R1+0x6d8], R3 ;  /* 0x0006d80301007387 */ /* 0x000fe80000100800 */
[----:B------:R-:W3:Y:S04]  /*3ba60*/  LDL.LU R15, [R1+0xed8] ;  /* 0x000ed800010f7983 */ /* 0x000ee80000300800 */
[----:B------:R0:W-:Y:S04]  /*3ba70*/  STL [R1+0x6dc], R2 ;  /* 0x0006dc0201007387 */ /* 0x0001e80000100800 */
[----:B------:R-:W4:Y:S04]  /*3ba80*/  LDL.LU R14, [R1+0xed0] ;  /* 0x000ed000010e7983 */ /* 0x000f280000300800 */
[----:B------:R-:W4:Y:S04]  /*3ba90*/  LDL.LU R13, [R1+0xec8] ;  /* 0x000ec800010d7983 */ /* 0x000f280000300800 */
[----:B0-----:R-:W4:Y:S04]  /*3baa0*/  LDL.LU R2, [R1+0xebc] ;  /* 0x000ebc0001027983 */ /* 0x001f280000300800 */
[----:B------:R-:W4:Y:S04]  /*3bab0*/  LDL.LU R12, [R1+0xec0] ;  /* 0x000ec000010c7983 */ /* 0x000f280000300800 */
[----:B------:R-:W4:Y:S04]  /*3bac0*/  LDL.LU R28, [R1+0xeb4] ;  /* 0x000eb400011c7983 */ /* 0x000f280000300800 */
[----:B------:R-:W4:Y:S04]  /*3bad0*/  LDL.LU R11, [R1+0xeb8] ;  /* 0x000eb800010b7983 */ /* 0x000f280000300800 */
[----:B------:R-:W4:Y:S04]  /*3bae0*/  LDL.LU R4, [R1+0xeac] ;  /* 0x000eac0001047983 */ /* 0x000f280000300800 */
[----:B------:R-:W4:Y:S04]  /*3baf0*/  LDL.LU R10, [R1+0xeb0] ;  /* 0x000eb000010a7983 */ /* 0x000f280000300800 */
[----:B------:R-:W4:Y:S01]  /*3bb00*/  LDL.LU R3, [R1+0xea4] ;  /* 0x000ea40001037983 */ /* 0x000f220000300800 */
[----:B------:R-:W-:-:S03]  /*3bb10*/  F2FP.PACK_AB R17, R7, R17 ;  /* 0x000000110711723e */ /* 0x000fc600000000ff */
        /* <DEDUP_REMOVED lines=15> */
[----:B------:R0:W-:Y:S04]  /*3bc10*/  STL [R1+0x2a28], R17 ;  /* 0x002a281101007387 */ /* 0x0001e80000100800 */
[----:B0-----:R-:W4:Y:S01]  /*3bc20*/  LDL.LU R17, [R1+0xec4] ;  /* 0x000ec40001117983 */ /* 0x001f220000300800 */
[----:B--2---:R-:W-:-:S03]  /*3bc30*/  F2FP.PACK_AB R16, R18, R16 ;  /* 0x000000101210723e */ /* 0x004fc600000000ff */
[----:B------:R-:W2:Y:S04]  /*3bc40*/  LDL.LU R18, [R1+0x2a84] ;  /* 0x002a840001127983 */ /* 0x000ea80000300800 */
[----:B------:R0:W-:Y:S04]  /*3bc50*/  STL [R1+0x2a2c], R16 ;  /* 0x002a2c1001007387 */ /* 0x0001e80000100800 */
[----:B0-----:R-:W2:Y:S01]  /*3bc60*/  LDL.LU R16, [R1+0xecc] ;  /* 0x000ecc0001107983 */ /* 0x001ea20000300800 */
[----:B---3--:R-:W-:-:S03]  /*3bc70*/  F2FP.PACK_AB R15, R0, R15 ;  /* 0x0000000f000f723e */ /* 0x008fc600000000ff */
[----:B------:R-:W3:Y:S04]  /*3bc80*/  LDL.LU R0, [R1+0x2a80] ;  /* 0x002a800001007983 */ /* 0x000ee80000300800 */
[----:B------:R-:W-:Y:S01]  /*3bc90*/  STL [R1+0x2a30], R15 ;  /* 0x002a300f01007387 */ /* 0x000fe20000100800 */
[----:B----4-:R-:W-:Y:S02]  /*3bca0*/  F2FP.PACK_AB R12, R2, R12 ;  /* 0x0000000c020c723e */ /* 0x010fe400000000ff */
[----:B------:R-:W-:Y:S02]  /*3bcb0*/  F2FP.PACK_AB R11, R28, R11 ;  /* 0x0000000b1c0b723e */ /* 0x000fe400000000ff */
[----:B------:R-:W-:Y:S02]  /*3bcc0*/  F2FP.PACK_AB R10, R4, R10 ;  /* 0x0000000a040a723e */ /* 0x000fe400000000ff */
[----:B------:R-:W-:-:S02]  /*3bcd0*/  F2FP.PACK_AB R13, R17, R13 ;  /* 0x0000000d110d723e */ /* 0x000fc400000000ff */
[----:B--2---:R-:W-:-:S05]  /*3bce0*/  F2FP.PACK_AB R14, R16, R14 ;  /* 0x0000000e100e723e */ /* 0x004fca00000000ff */
[----:B------:R-:W-:Y:S04]  /*3bcf0*/  STL [R1+0x2a34], R14 ;  /* 0x002a340e01007387 */ /* 0x000fe80000100800 */
[----:B------:R-:W-:Y:S04]  /*3bd00*/  STL [R1+0x2a38], R13 ;  /* 0x002a380d01007387 */ /* 0x000fe80000100800 */
[----:B------:R-:W-:Y:S04]  /*3bd10*/  STL [R1+0x2a3c], R12 ;  /* 0x002a3c0c01007387 */ /* 0x000fe80000100800 */
[----:B------:R-:W-:Y:S04]  /*3bd20*/  STL [R1+0x2a40], R11 ;  /* 0x002a400b01007387 */ /* 0x000fe80000100800 */
[----:B------:R0:W-:Y:S04]  /*3bd30*/  STL [R1+0x2a44], R10 ;  /* 0x002a440a01007387 */ /* 0x0001e80000100800 */
[----:B0-----:R-:W2:Y:S01]  /*3bd40*/  LDL.LU R10, [R1+0x1040] ;  /* 0x00104000010a7983 */ /* 0x001ea20000300800 */
[----:B------:R-:W-:-:S02]  /*3bd50*/  F2FP.PACK_AB R8, R6, R8 ;  /* 0x000000080608723e */ /* 0x000fc400000000ff */
[----:B------:R-:W-:Y:S02]  /*3bd60*/  F2FP.PACK_AB R6, R5, R20 ;  /* 0x000000140506723e */ /* 0x000fe400000000ff */
[----:B------:R-:W-:Y:S02]  /*3bd70*/  F2FP.PACK_AB R5, R21, R27 ;  /* 0x0000001b1505723e */ /* 0x000fe400000000ff */
[----:B------:R-:W0:Y:S01]  /*3bd80*/  S2R R27, SR_TID.X ;  /* 0x00000000001b7919 */ /* 0x000e220000002100 */
[----:B------:R-:W-:Y:S02]  /*3bd90*/  F2FP.PACK_AB R9, R3, R9 ;  /* 0x000000090309723e */ /* 0x000fe400000000ff */
[----:B------:R-:W-:Y:S02]  /*3bda0*/  F2FP.PACK_AB R7, R19, R7 ;  /* 0x000000071307723e */ /* 0x000fe400000000ff */
[----:B------:R-:W-:Y:S01]  /*3bdb0*/  F2FP.PACK_AB R4, R22, R23 ;  /* 0x000000171604723e */ /* 0x000fe200000000ff */
[----:B------:R-:W-:Y:S01]  /*3bdc0*/  STL [R1+0x2a48], R9 ;  /* 0x002a480901007387 */ /* 0x000fe20000100800 */
[----:B------:R-:W-:-:S02]  /*3bdd0*/  F2FP.PACK_AB R3, R29, R25 ;  /* 0x000000191d03723e */ /* 0x000fc400000000ff */
[----:B------:R-:W-:Y:S01]  /*3bde0*/  F2FP.PACK_AB R2, R24, R26 ;  /* 0x0000001a1802723e */ /* 0x000fe200000000ff */
[----:B------:R-:W-:Y:S04]  /*3bdf0*/  STL [R1+0x2a4c], R8 ;  /* 0x002a4c0801007387 */ /* 0x000fe80000100800 */
[----:B------:R-:W-:Y:S04]  /*3be00*/  STL [R1+0x2a50], R7 ;  /* 0x002a500701007387 */ /* 0x000fe80000100800 */
[----:B------:R-:W-:Y:S01]  /*3be10*/  STL [R1+0x2a54], R6 ;  /* 0x002a540601007387 */ /* 0x000fe20000100800 */
[----:B0-----:R-:W-:-:S03]  /*3be20*/  LOP3.LUT R27, R27, 0x1c, RZ, 0xc0, !PT ;  /* 0x0000001c1b1b7812 */ /* 0x001fc600078ec0ff */
[----:B------:R-:W-:Y:S01]  /*3be30*/  STL [R1+0x2a58], R5 ;  /* 0x002a580501007387 */ /* 0x000fe20000100800 */
[----:B------:R-:W-:-:S03]  /*3be40*/  LEA.HI R27, R27, 0x68, RZ, 0x1e ;  /* 0x000000681b1b7811 */ /* 0x000fc600078ff0ff */
[----:B------:R-:W-:Y:S04]  /*3be50*/  STL [R1+0x2a5c], R4 ;  /* 0x002a5c0401007387 */ /* 0x000fe80000100800 */
[----:B------:R-:W-:Y:S04]  /*3be60*/  STL [R1+0x2a60], R3 ;  /* 0x002a600301007387 */ /* 0x000fe80000100800 */
[----:B------:R0:W-:Y:S04]  /*3be70*/  STL [R1+0x2a7c], R2 ;  /* 0x002a7c0201007387 */ /* 0x0001e80000100800 */
[----:B---3--:R-:W-:Y:S04]  /*3be80*/  STL [R1+0x236c], R0 ;  /* 0x00236c0001007387 */ /* 0x008fe80000100800 */
[----:B------:R-:W1:Y:S01]  /*3be90*/  S2R R29, SR_TID.X ;  /* 0x00000000001d7919 */ /* 0x000e620000002100 */
[----:B--2---:R-:W-:-:S03]  /*3bea0*/  FFMA R10, R0, R10, R18 ;  /* 0x0000000a000a7223 */ /* 0x004fc60000000012 */
[----:B------:R-:W2:Y:S04]  /*3beb0*/  LDS R0, [R27.X16+0x20000] ;  /* 0x020000001b007984 */ /* 0x000ea8000000c800 */
[----:B------:R3:W-:Y:S04]  /*3bec0*/  STL [R1+0x1040], R10 ;  /* 0x0010400a01007387 */ /* 0x0007e80000100800 */
[----:B0-----:R-:W4:Y:S04]  /*3bed0*/  LDL.LU R2, [R1+0xfb8] ;  /* 0x000fb80001027983 */ /* 0x001f280000300800 */
[----:B--2---:R-:W-:Y:S04]  /*3bee0*/  STL [R1+0xe70], R0 ;  /* 0x000e700001007387 */ /* 0x004fe80000100800 */
[----:B------:R-:W2:Y:S01]  /*3bef0*/  LDL.LU R27, [R1+0xfb0] ;  /* 0x000fb000011b7983 */ /* 0x000ea20000300800 */
[----:B-1----:R-:W-:-:S03]  /*3bf00*/  LOP3.LUT R25, R29, 0x1c, RZ, 0xc0, !PT ;  /* 0x0000001c1d197812 */ /* 0x002fc600078ec0ff */
[----:B------:R-:W0:Y:S01]  /*3bf10*/  S2R R24, SR_TID.X ;  /* 0x0000000000187919 */ /* 0x000e220000002100 */
[----:B------:R-:W-:-:S03]  /*3bf20*/  LEA.HI R25, R25, 0x70, RZ, 0x1e ;  /* 0x0000007019197811 */ /* 0x000fc600078ff0ff */
[----:B------:R-:W2:Y:S04]  /*3bf30*/  LDL.LU R3, [R1+0xfa8] ;  /* 0x000fa80001037983 */ /* 0x000ea80000300800 */
[----:B------:R-:W1:Y:S04]  /*3bf40*/  LDS R0, [R25.X16+0x20000] ;  /* 0x0200000019007984 */ /* 0x000e68000000c800 */
[----:B------:R-:W2:Y:S04]  /*3bf50*/  LDL.LU R4, [R1+0xfa0] ;  /* 0x000fa00001047983 */ /* 0x000ea80000300800 */
[----:B------:R-:W2:Y:S04]  /*3bf60*/  LDL.LU R5, [R1+0xf98] ;  /* 0x000f980001057983 */ /* 0x000ea80000300800 */
[----:B------:R-:W2:Y:S04]  /*3bf70*/  LDL.LU R6, [R1+0xf90] ;  /* 0x000f900001067983 */ /* 0x000ea80000300800 */
[----:B------:R-:W2:Y:S01]  /*3bf80*/  LDL.LU R7, [R1+0xf88] ;  /* 0x000f880001077983 */ /* 0x000ea20000300800 */
[----:B0-----:R-:W-:-:S03]  /*3bf90*/  SHF.R.S32.HI R20, RZ, 0x6, R24 ;  /* 0x00000006ff147819 */ /* 0x001fc60000011418 */
[----:B------:R-:W2:Y:S01]  /*3bfa0*/  LDL.LU R8, [R1+0xf80] ;  /* 0x000f800001087983 */ /* 0x000ea20000300800 */
[----:B------:R-:W-:-:S03]  /*3bfb0*/  LOP3.LUT R24, R24, 0x1c, RZ, 0xc0, !PT ;  /* 0x0000001c18187812 */ /* 0x000fc600078ec0ff */
[----:B------:R-:W2:Y:S04]  /*3bfc0*/  LDL.LU R9, [R1+0xf78] ;  /* 0x000f780001097983 */ /* 0x000ea80000300800 */
[----:B---3--:R-:W3:Y:S04]  /*3bfd0*/  LDL.LU R10, [R1+0xf70] ;  /* 0x000f7000010a7983 */ /* 0x008ee80000300800 */
[----:B------:R-:W3:Y:S04]  /*3bfe0*/  LDL.LU R11, [R1+0xf68] ;  /* 0x000f6800010b7983 */ /* 0x000ee80000300800 */
[----:B------:R-:W3:Y:S01]  /*3bff0*/  LDL.LU R12, [R1+0xf60] ;  /* 0x000f6000010c7983 */ /* 0x000ee20000300800 */
[----:B------:R-:W-:-:S03]  /*3c000*/  LEA.HI R18, R24, 0x78, RZ, 0x1e ;  /* 0x0000007818127811 */ /* 0x000fc600078ff0ff */
[----:B------:R-:W3:Y:S04]  /*3c010*/  LDL.LU R13, [R1+0xf58] ;  /* 0x000f5800010d7983 */ /* 0x000ee80000300800 */
[----:B------:R-:W3:Y:S04]  /*3c020*/  LDL.LU R14, [R1+0xf50] ;  /* 0x000f5000010e7983 */ /* 0x000ee80000300800 */
[----:B------:R-:W3:Y:S04]  /*3c030*/  LDL.LU R15, [R1+0xf48] ;  /* 0x000f4800010f7983 */ /* 0x000ee80000300800 */
[----:B------:R-:W3:Y:S04]  /*3c040*/  LDL.LU R21, [R1+0xf40] ;  /* 0x000f400001157983 */ /* 0x000ee80000300800 */
[----:B------:R-:W3:Y:S04]  /*3c050*/  LDL.LU R26, [R1+0xf38] ;  /* 0x000f3800011a7983 */ /* 0x000ee80000300800 */
[----:B------:R-:W3:Y:S04]  /*3c060*/  LDL.LU R16, [R1+0xf30] ;  /* 0x000f300001107983 */ /* 0x000ee80000300800 */
[----:B------:R-:W3:Y:S04]  /*3c070*/  LDL.LU R17, [R1+0x918] ;  /* 0x0009180001117983 */ /* 0x000ee80000300800 */
[----:B-1----:R-:W-:Y:S04]  /*3c080*/  STL [R1+0xd7c], R0 ;  /* 0x000d7c0001007387 */ /* 0x002fe80000100800 */
[----:B------:R-:W0:Y:S01]  /*3c090*/  LDS R0, [R18.X16+0x20000] ;  /* 0x0200000012007984 */ /* 0x000e22000000c800 */
[----:B------:R-:W-:-:S02]  /*3c0a0*/  SGXT R20, R20, 0x1 ;  /* 0x000000011414781a */ /* 0x000fc40000000200 */
[----:B------:R-:W-:Y:S01]  /*3c0b0*/  SHF.L.U32 R29, R29, 0x1, RZ ;  /* 0x000000011d1d7819 */ /* 0x000fe200000006ff */
[----:B------:R-:W3:Y:S01]  /*3c0c0*/  LDL.LU R28, [R1+0x910] ;  /* 0x00091000011c7983 */ /* 0x000ee20000300800 */
[----:B------:R-:W-:-:S03]  /*3c0d0*/  LOP3.LUT R20, R20, 0x90, RZ, 0xc0, !PT ;  /* 0x0000009014147812 */ /* 0x000fc600078ec0ff */
[----:B------:R-:W3:Y:S01]  /*3c0e0*/  LDL.LU R19, [R1+0x754] ;  /* 0x0007540001137983 */ /* 0x000ee20000300800 */
[----:B------:R-:W-:-:S03]  /*3c0f0*/  LOP3.LUT R20, R20, 0x7e, R29, 0x78, !PT ;  /* 0x0000007e14147812 */ /* 0x000fc600078e781d */
[----:B------:R-:W-:Y:S06]  /*3c100*/  BAR.SYNC.DEFER_BLOCKING 0x0 ;  /* 0x0000000000007b1d */ /* 0x000fec0000010000 */
[----:B------:R-:W3:Y:S04]  /*3c110*/  LDL.LU R22, [R1+0x74c] ;  /* 0x00074c0001167983 */ /* 0x000ee80000300800 */
[----:B------:R-:W3:Y:S04]  /*3c120*/  LDL.LU R23, [R1+0x744] ;  /* 0x0007440001177983 */ /* 0x000ee80000300800 */
[----:B------:R-:W3:Y:S04]  /*3c130*/  LDL.LU R29, [R1+0x73c] ;  /* 0x00073c00011d7983 */ /* 0x000ee80000300800 */
[----:B------:R-:W3:Y:S04]  /*3c140*/  LDL.LU R25, [R1+0x734] ;  /* 0x0007340001197983 */ /* 0x000ee80000300800 */
[----:B------:R-:W3:Y:S04]  /*3c150*/  LDL.LU R24, [R1+0x72c] ;  /* 0x00072c0001187983 */ /* 0x000ee80000300800 */
[----:B0-----:R-:W-:Y:S04]  /*3c160*/  STL [R1+0xd78], R0 ;  /* 0x000d780001007387 */ /* 0x001fe80000100800 */
[----:B----4-:R-:W-:Y:S04]  /*3c170*/  STS.U16 [R20+0x20000], R2 ;  /* 0x0200000214007388 */ /* 0x010fe80000000400 */
[----:B--2---:R0:W-:Y:S04]  /*3c180*/  STS.U16 [R20+0x20200], R27 ;  /* 0x0202001b14007388 */ /* 0x0041e80000000400 */
[----:B0-----:R-:W2:Y:S04]  /*3c190*/  LDL.LU R27, [R1+0x724] ;  /* 0x00072400011b7983 */ /* 0x001ea80000300800 */
[----:B------:R-:W-:Y:S04]  /*3c1a0*/  STS.U16 [R20+0x20400], R3 ;  /* 0x0204000314007388 */ /* 0x000fe80000000400 */
[----:B------:R-:W-:Y:S04]  /*3c1b0*/  STS.U16 [R20+0x20600], R4 ;  /* 0x0206000414007388 */ /* 0x000fe80000000400 */
[----:B------:R-:W-:Y:S04]  /*3c1c0*/  STS.U16 [R20+0x20800], R5 ;  /* 0x0208000514007388 */ /* 0x000fe80000000400 */
[----:B------:R-:W-:Y:S04]  /*3c1d0*/  STS.U16 [R20+0x20a00], R6 ;  /* 0x020a000614007388 */ /* 0x000fe80000000400 */
[----:B------:R-:W-:Y:S04]  /*3c1e0*/  STS.U16 [R20+0x20c00], R7 ;  /* 0x020c000714007388 */ /* 0x000fe80000000400 */
[----:B------:R-:W-:Y:S04]  /*3c1f0*/  STS.U16 [R20+0x20e00], R8 ;  /* 0x020e000814007388 */ /* 0x000fe80000000400 */
[----:B------:R-:W-:Y:S04]  /*3c200*/  STS.U16 [R20+0x21000], R9 ;  /* 0x0210000914007388 */ /* 0x000fe80000000400 */
[----:B---3--:R-:W-:Y:S04]  /*3c210*/  STS.U16 [R20+0x21200], R10 ;  /* 0x0212000a14007388 */ /* 0x008fe80000000400 */
[----:B------:R-:W-:Y:S04]  /*3c220*/  STS.U16 [R20+0x21400], R11 ;  /* 0x0214000b14007388 */ /* 0x000fe80000000400 */
[----:B------:R-:W-:Y:S04]  /*3c230*/  STS.U16 [R20+0x21600], R12 ;  /* 0x0216000c14007388 */ /* 0x000fe80000000400 */
[----:B------:R-:W-:Y:S04]  /*3c240*/  STS.U16 [R20+0x21800], R13 ;  /* 0x0218000d14007388 */ /* 0x000fe80000000400 */
[----:B------:R-:W-:Y:S04]  /*3c250*/  STS.U16 [R20+0x21a00], R14 ;  /* 0x021a000e14007388 */ /* 0x000fe80000000400 */
[----:B------:R-:W-:Y:S04]  /*3c260*/  STS.U16 [R20+0x21c00], R15 ;  /* 0x021c000f14007388 */ /* 0x000fe80000000400 */
[----:B------:R0:W-:Y:S04]  /*3c270*/  STS.U16 [R20+0x21e00], R21 ;  /* 0x021e001514007388 */ /* 0x0001e80000000400 */
[----:B------:R1:W-:Y:S04]  /*3c280*/  STS.U16 [R20+0x22000], R26 ;  /* 0x0220001a14007388 */ /* 0x0003e80000000400 */
[----:B------:R-:W-:Y:S04]  /*3c290*/  STS.U16 [R20+0x22200], R16 ;  /* 0x0222001014007388 */ /* 0x000fe80000000400 */
[----:B------:R-:W-:Y:S04]  /*3c2a0*/  STS.U16 [R20+0x22400], R17 ;  /* 0x0224001114007388 */ /* 0x000fe80000000400 */
[----:B0-----:R-:W3:Y:S04]  /*3c2b0*/  LDL.LU R21, [R1+0x71c] ;  /* 0x00071c0001157983 */ /* 0x001ee80000300800 */
[----:B-1----:R-:W4:Y:S04]  /*3c2c0*/  LDL.LU R26, [R1+0x714] ;  /* 0x00071400011a7983 */ /* 0x002f280000300800 */
[----:B------:R-:W-:Y:S04]  /*3c2d0*/  STS.U16 [R20+0x22600], R28 ;  /* 0x0226001c14007388 */ /* 0x000fe80000000400 */
[----:B------:R-:W-:Y:S04]  /*3c2e0*/  STS.U16 [R20+0x22800], R19 ;  /* 0x0228001314007388 */ /* 0x000fe80000000400 */
[----:B------:R-:W4:Y:S04]  /*3c2f0*/  LDL.LU R2, [R1+0x70c] ;  /* 0x00070c0001027983 */ /* 0x000f280000300800 */
[----:B------:R0:W-:Y:S04]  /*3c300*/  STS.U16 [R20+0x22a00], R22 ;  /* 0x022a001614007388 */ /* 0x0001e80000000400 */
[----:B------:R-:W-:Y:S04]  /*3c310*/  STS.U16 [R20+0x22c00], R23 ;  /* 0x022c001714007388 */ /* 0x000fe80000000400 */
[----:B------:R1:W-:Y:S04]  /*3c320*/  STS.U16 [R20+0x22e00], R29 ;  /* 0x022e001d14007388 */ /* 0x0003e80000000400 */
[----:B0-----:R-:W4:Y:S04]  /*3c330*/  LDL.LU R22, [R1+0x704] ;  /* 0x0007040001167983 */ /* 0x001f280000300800 */
[----:B------:R0:W-:Y:S04]  /*3c340*/  STS.U16 [R20+0x23000], R25 ;  /* 0x0230001914007388 */ /* 0x0001e80000000400 */
[----:B-1----:R-:W4:Y:S04]  /*3c350*/  LDL.LU R29, [R1+0x6fc] ;  /* 0x0006fc00011d7983 */ /* 0x002f280000300800 */
[----:B------:R-:W4:Y:S04]  /*3c360*/  LDL.LU R23, [R1+0x6f4] ;  /* 0x0006f40001177983 */ /* 0x000f280000300800 */
[----:B------:R1:W-:Y:S04]  /*3c370*/  STS.U16 [R20+0x23200], R24 ;  /* 0x0232001814007388 */ /* 0x0003e80000000400 */
[----:B0-----:R-:W4:Y:S04]  /*3c380*/  LDL.LU R25, [R1+0x6ec] ;  /* 0x0006ec0001197983 */ /* 0x001f280000300800 */
[----:B-1----:R-:W4:Y:S04]  /*3c390*/  LDL.LU R24, [R1+0x6e4] ;  /* 0x0006e40001187983 */ /* 0x002f280000300800 */
[----:B--2---:R0:W-:Y:S04]  /*3c3a0*/  STS.U16 [R20+0x23400], R27 ;  /* 0x0234001b14007388 */ /* 0x0041e80000000400 */
[----:B0-----:R-:W2:Y:S04]  /*3c3b0*/  LDL.LU R27, [R1+0xcc] ;  /* 0x0000cc00011b7983 */ /* 0x001ea80000300800 */
        /* <DEDUP_REMOVED lines=18> */
[----:B---3--:R0:W-:Y:S04]  /*3c4e0*/  STS.U16 [R20+0x23600], R21 ;  /* 0x0236001514007388 */ /* 0x0081e80000000400 */
[----:B------:R-:W3:Y:S04]  /*3c4f0*/  LDL.LU R19, [R1+0x2c] ;  /* 0x00002c0001137983 */ /* 0x000ee80000300800 */
[----:B----4-:R1:W-:Y:S04]  /*3c500*/  STS.U16 [R20+0x23800], R26 ;  /* 0x0238001a14007388 */ /* 0x0103e80000000400 */
[----:B0-----:R-:W4:Y:S04]  /*3c510*/  LDL.LU R21, [R1+0x24] ;  /* 0x0000240001157983 */ /* 0x001f280000300800 */
        /* <DEDUP_REMOVED lines=12> */
[----:B-1----:R-:W3:Y:S04]  /*3c5e0*/  LDL.LU R24, [R1+0x2a6c] ;  /* 0x002a6c0001187983 */ /* 0x002ee80000300800 */
        /* <DEDUP_REMOVED lines=14> */
[----:B--2---:R0:W-:Y:S04]  /*3c6d0*/  STS.U16 [R20+0x26000], R27 ;  /* 0x0260001b14007388 */ /* 0x0041e80000000400 */
[----:B------:R-:W-:Y:S04]  /*3c6e0*/  STS.U16 [R20+0x26200], R13 ;  /* 0x0262000d14007388 */ /* 0x000fe80000000400 */
[----:B------:R-:W-:Y:S04]  /*3c6f0*/  STS.U16 [R20+0x26400], R14 ;  /* 0x0264000e14007388 */ /* 0x000fe80000000400 */
[----:B------:R-:W-:Y:S04]  /*3c700*/  STS.U16 [R20+0x26600], R15 ;  /* 0x0266000f14007388 */ /* 0x000fe80000000400 */
[----:B------:R-:W-:Y:S04]  /*3c710*/  STS.U16 [R20+0x26800], R16 ;  /* 0x0268001014007388 */ /* 0x000fe80000000400 */
[----:B------:R-:W-:Y:S04]  /*3c720*/  STS.U16 [R20+0x26a00], R17 ;  /* 0x026a001114007388 */ /* 0x000fe80000000400 */
[----:B------:R-:W-:Y:S04]  /*3c730*/  STS.U16 [R20+0x26c00], R28 ;  /* 0x026c001c14007388 */ /* 0x000fe80000000400 */
[----:B---3--:R-:W-:Y:S04]  /*3c740*/  STS.U16 [R20+0x26e00], R19 ;  /* 0x026e001314007388 */ /* 0x008fe80000000400 */
[----:B----4-:R-:W-:Y:S04]  /*3c750*/  STS.U16 [R20+0x27000], R21 ;  /* 0x0270001514007388 */ /* 0x010fe80000000400 */
[----:B------:R-:W-:Y:S04]  /*3c760*/  STS.U16 [R20+0x27200], R26 ;  /* 0x0272001a14007388 */ /* 0x000fe80000000400 */
[----:B------:R-:W-:Y:S04]  /*3c770*/  STS.U16 [R20+0x27400], R24 ;  /* 0x0274001814007388 */ /* 0x000fe80000000400 */
[----:B------:R-:W-:Y:S04]  /*3c780*/  STS.U16 [R20+0x27600], R23 ;  /* 0x0276001714007388 */ /* 0x000fe80000000400 */
[----:B------:R-:W-:Y:S04]  /*3c790*/  STS.U16 [R20+0x27800], R25 ;  /* 0x0278001914007388 */ /* 0x000fe80000000400 */
[----:B------:R-:W-:Y:S04]  /*3c7a0*/  STS.U16 [R20+0x27a00], R29 ;  /* 0x027a001d14007388 */ /* 0x000fe80000000400 */
[----:B------:R1:W-:Y:S04]  /*3c7b0*/  STS.U16 [R20+0x27c00], R22 ;  /* 0x027c001614007388 */ /* 0x0003e80000000400 */
[----:B0-----:R-:W2:Y:S04]  /*3c7c0*/  LDL R27, [R1+0xfc0] ;  /* 0x000fc000011b7983 */ /* 0x001ea80000100800 */
[----:B------:R-:W3:Y:S04]  /*3c7d0*/  LDL.LU R0, [R1+0xfac] ;  /* 0x000fac0001007983 */ /* 0x000ee80000300800 */
[----:B-1----:R-:W0:Y:S04]  /*3c7e0*/  S2R R22, SR_TID.X ;  /* 0x0000000000167919 */ /* 0x002e280000002100 */
[----:B------:R-:W4:Y:S04]  /*3c7f0*/  LDL.LU R26, [R1+0xfa4] ;  /* 0x000fa400011a7983 */ /* 0x000f280000300800 */
[----:B------:R-:W2:Y:S04]  /*3c800*/  LDL.LU R24, [R1+0xf9c] ;  /* 0x000f9c0001187983 */ /* 0x000ea80000300800 */
[----:B------:R-:W2:Y:S04]  /*3c810*/  LDL.LU R18, [R1+0xf94] ;  /* 0x000f940001127983 */ /* 0x000ea80000300800 */
[----:B------:R-:W2:Y:S04]  /*3c820*/  LDL.LU R3, [R1+0xf8c] ;  /* 0x000f8c0001037983 */ /* 0x000ea80000300800 */
[----:B------:R-:W2:Y:S04]  /*3c830*/  LDL.LU R4, [R1+0xf84] ;  /* 0x000f840001047983 */ /* 0x000ea80000300800 */
[----:B------:R-:W2:Y:S04]  /*3c840*/  LDL.LU R5, [R1+0xf7c] ;  /* 0x000f7c0001057983 */ /* 0x000ea80000300800 */
[----:B------:R-:W2:Y:S01]  /*3c850*/  LDL.LU R6, [R1+0xf74] ;  /* 0x000f740001067983 */ /* 0x000ea20000300800 */
[----:B0-----:R-:W-:-:S03]  /*3c860*/  IMAD.SHL.U32 R20, R22, 0x2, RZ ;  /* 0x0000000216147824 */ /* 0x001fc600078e00ff */
[----:B------:R-:W2:Y:S01]  /*3c870*/  LDL.LU R7, [R1+0xf6c] ;  /* 0x000f6c0001077983 */ /* 0x000ea20000300800 */
[----:B------:R-:W-:-:S03]  /*3c880*/  SHF.R.S32.HI R22, RZ, 0x6, R22 ;  /* 0x00000006ff167819 */ /* 0x000fc60000011416 */
[----:B------:R-:W2:Y:S04]  /*3c890*/  LDL.LU R8, [R1+0xf64] ;  /* 0x000f640001087983 */ /* 0x000ea80000300800 */
[----:B------:R-:W2:Y:S04]  /*3c8a0*/  LDL.LU R9, [R1+0xf5c] ;  /* 0x000f5c0001097983 */ /* 0x000ea80000300800 */
[----:B------:R-:W2:Y:S04]  /*3c8b0*/  LDL.LU R10, [R1+0xf54] ;  /* 0x000f5400010a7983 */ /* 0x000ea80000300800 */
[----:B------:R-:W2:Y:S01]  /*3c8c0*/  LDL.LU R11, [R1+0xf4c] ;  /* 0x000f4c00010b7983 */ /* 0x000ea20000300800 */
[----:B------:R-:W-:-:S03]  /*3c8d0*/  SGXT R22, R22, 0x1 ;  /* 0x000000011616781a */ /* 0x000fc60000000200 */
[----:B------:R-:W2:Y:S04]  /*3c8e0*/  LDL.LU R12, [R1+0xf44] ;  /* 0x000f4400010c7983 */ /* 0x000ea80000300800 */
[----:B------:R-:W2:Y:S04]  /*3c8f0*/  LDL.LU R13, [R1+0xf3c] ;  /* 0x000f3c00010d7983 */ /* 0x000ea80000300800 */
[----:B------:R-:W2:Y:S04]  /*3c900*/  LDL.LU R14, [R1+0xf34] ;  /* 0x000f3400010e7983 */ /* 0x000ea80000300800 */
[----:B------:R-:W2:Y:S01]  /*3c910*/  LDL.LU R15, [R1+0xf2c] ;  /* 0x000f2c00010f7983 */ /* 0x000ea20000300800 */
[----:B------:R-:W-:-:S03]  /*3c920*/  LOP3.LUT R22, R22, 0x90, RZ, 0xc0, !PT ;  /* 0x0000009016167812 */ /* 0x000fc600078ec0ff */
[----:B------:R-:W2:Y:S04]  /*3c930*/  LDL.LU R16, [R1+0x914] ;  /* 0x0009140001107983 */ /* 0x000ea80000300800 */
[----:B------:R-:W2:Y:S04]  /*3c940*/  LDL.LU R17, [R1+0x758] ;  /* 0x0007580001117983 */ /* 0x000ea80000300800 */
[----:B------:R-:W2:Y:S04]  /*3c950*/  LDL.LU R28, [R1+0x750] ;  /* 0x00075000011c7983 */ /* 0x000ea80000300800 */
[----:B------:R-:W2:Y:S01]  /*3c960*/  LDL.LU R19, [R1+0x748] ;  /* 0x0007480001137983 */ /* 0x000ea20000300800 */
[----:B------:R-:W-:-:S03]  /*3c970*/  LOP3.LUT R22, R22, 0x7e, R20, 0x78, !PT ;  /* 0x0000007e16167812 */ /* 0x000fc600078e7814 */
[----:B------:R-:W2:Y:S04]  /*3c980*/  LDL.LU R21, [R1+0x740] ;  /* 0x0007400001157983 */ /* 0x000ea80000300800 */
[----:B------:R-:W2:Y:S04]  /*3c990*/  LDL.LU R23, [R1+0x738] ;  /* 0x0007380001177983 */ /* 0x000ea80000300800 */
[----:B------:R-:W2:Y:S04]  /*3c9a0*/  LDL.LU R25, [R1+0x730] ;  /* 0x0007300001197983 */ /* 0x000ea80000300800 */
[----:B------:R-:W2:Y:S04]  /*3c9b0*/  LDL.LU R29, [R1+0xfb4] ;  /* 0x000fb400011d7983 */ /* 0x000ea80000300800 */
[----:B------:R-:W2:Y:S04]  /*3c9c0*/  LDL.LU R20, [R1+0x2a64] ;  /* 0x002a640001147983 */ /* 0x000ea80000300800 */
[----:B--2---:R-:W-:Y:S04]  /*3c9d0*/  STS.U16 [R22+0x27e00], R20 ;  /* 0x027e001416007388 */ /* 0x004fe80000000400 */
[----:B------:R-:W-:Y:S04]  /*3c9e0*/  STS.U16 [R27+0x20100], R29 ;  /* 0x0201001d1b007388 */ /* 0x000fe80000000400 */
[----:B---3--:R-:W-:Y:S04]  /*3c9f0*/  STS.U16 [R27+0x20300], R0 ;  /* 0x020300001b007388 */ /* 0x008fe80000000400 */
[----:B----4-:R0:W-:Y:S04]  /*3ca00*/  STS.U16 [R27+0x20500], R26 ;  /* 0x0205001a1b007388 */ /* 0x0101e80000000400 */
[----:B------:R1:W-:Y:S04]  /*3ca10*/  STS.U16 [R27+0x20700], R24 ;  /* 0x020700181b007388 */ /* 0x0003e80000000400 */
[----:B0-----:R-:W2:Y:S04]  /*3ca20*/  LDL.LU R26, [R1+0x728] ;  /* 0x00072800011a7983 */ /* 0x001ea80000300800 */
[----:B-1----:R-:W3:Y:S04]  /*3ca30*/  LDL.LU R24, [R1+0x720] ;  /* 0x0007200001187983 */ /* 0x002ee80000300800 */
[----:B------:R-:W-:Y:S04]  /*3ca40*/  STS.U16 [R27+0x20900], R18 ;  /* 0x020900121b007388 */ /* 0x000fe80000000400 */
[----:B------:R0:W-:Y:S04]  /*3ca50*/  STS.U16 [R27+0x20b00], R3 ;  /* 0x020b00031b007388 */ /* 0x0001e80000000400 */
[----:B------:R1:W-:Y:S04]  /*3ca60*/  STS.U16 [R27+0x20d00], R4 ;  /* 0x020d00041b007388 */ /* 0x0003e80000000400 */
[----:B------:R4:W-:Y:S04]  /*3ca70*/  STS.U16 [R27+0x20f00], R5 ;  /* 0x020f00051b007388 */ /* 0x0009e80000000400 */
        /* <DEDUP_REMOVED lines=8> */
[----:B------:R-:W3:Y:S04]  /*3cb00*/  LDL.LU R29, [R1+0x718] ;  /* 0x00071800011d7983 */ /* 0x000ee80000300800 */
[----:B------:R-:W-:Y:S04]  /*3cb10*/  STS.U16 [R27+0x22100], R14 ;  /* 0x0221000e1b007388 */ /* 0x000fe80000000400 */
[----:B------:R-:W3:Y:S04]  /*3cb20*/  LDL.LU R0, [R1+0x710] ;  /* 0x0007100001007983 */ /* 0x000ee80000300800 */
[----:B------:R-:W-:Y:S04]  /*3cb30*/  STS.U16 [R27+0x22300], R15 ;  /* 0x0223000f1b007388 */ /* 0x000fe80000000400 */
[----:B0-----:R-:W3:Y:S04]  /*3cb40*/  LDL.LU R3, [R1+0x708] ;  /* 0x0007080001037983 */ /* 0x001ee80000300800 */
[----:B------:R-:W-:Y:S04]  /*3cb50*/  STS.U16 [R27+0x22500], R16 ;  /* 0x022500101b007388 */ /* 0x000fe80000000400 */
[----:B-1----:R-:W3:Y:S04]  /*3cb60*/  LDL.LU R4, [R1+0x700] ;  /* 0x0007000001047983 */ /* 0x002ee80000300800 */
[----:B------:R-:W-:Y:S04]  /*3cb70*/  STS.U16 [R27+0x22700], R17 ;  /* 0x022700111b007388 */ /* 0x000fe80000000400 */
[----:B----4-:R-:W4:Y:S04]  /*3cb80*/  LDL.LU R5, [R1+0x6f8] ;  /* 0x0006f80001057983 */ /* 0x010f280000300800 */
[----:B------:R0:W-:Y:S04]  /*3cb90*/  STS.U16 [R27+0x22900], R28 ;  /* 0x0229001c1b007388 */ /* 0x0001e80000000400 */
[----:B------:R-:W4:Y:S04]  /*3cba0*/  LDL.LU R6, [R1+0x6f0] ;  /* 0x0006f00001067983 */ /* 0x000f280000300800 */
        /* <DEDUP_REMOVED lines=12> */
[----:B------:R0:W-:Y:S04]  /*3cc70*/  STS.U16 [R27+0x22b00], R19 ;  /* 0x022b00131b007388 */ /* 0x0001e80000000400 */
[----:B------:R-:W4:Y:S04]  /*3cc80*/  LDL.LU R17, [R1+0x78] ;  /* 0x0000780001117983 */ /* 0x000f280000300800 */
[----:B------:R1:W-:Y:S04]  /*3cc90*/  STS.U16 [R27+0x22d00], R21 ;  /* 0x022d00151b007388 */ /* 0x0003e80000000400 */
[----:B0-----:R-:W4:Y:S04]  /*3cca0*/  LDL.LU R19, [R1+0x70] ;  /* 0x0000700001137983 */ /* 0x001f280000300800 */
[----:B------:R0:W-:Y:S04]  /*3ccb0*/  STS.U16 [R27+0x22f00], R23 ;  /* 0x022f00171b007388 */ /* 0x0001e80000000400 */
[----:B-1----:R-:W4:Y:S04]  /*3ccc0*/  LDL.LU R21, [R1+0x68] ;  /* 0x0000680001157983 */ /* 0x002f280000300800 */
[----:B------:R1:W-:Y:S04]  /*3ccd0*/  STS.U16 [R27+0x23100], R25 ;  /* 0x023100191b007388 */ /* 0x0003e80000000400 */
[----:B0-----:R-:W4:Y:S04]  /*3cce0*/  LDL.LU R23, [R1+0x60] ;  /* 0x0000600001177983 */ /* 0x001f280000300800 */
[----:B-1----:R-:W4:Y:S04]  /*3ccf0*/  LDL.LU R25, [R1+0x58] ;  /* 0x0000580001197983 */ /* 0x002f280000300800 */
[----:B--2---:R0:W-:Y:S04]  /*3cd00*/  STS.U16 [R27+0x23300], R26 ;  /* 0x0233001a1b007388 */ /* 0x0041e80000000400 */
[----:B---3--:R1:W-:Y:S04]  /*3cd10*/  STS.U16 [R27+0x23500], R24 ;  /* 0x023500181b007388 */ /* 0x0083e80000000400 */
[----:B0-----:R-:W2:Y:S04]  /*3cd20*/  LDL.LU R26, [R1+0x50] ;  /* 0x00005000011a7983 */ /* 0x001ea80000300800 */
[----:B-1----:R-:W3:Y:S04]  /*3cd30*/  LDL.LU R24, [R1+0x48] ;  /* 0x0000480001187983 */ /* 0x002ee80000300800 */
[----:B------:R-:W3:Y:S04]  /*3cd40*/  LDL.LU R20, [R1+0x40] ;  /* 0x0000400001147983 */ /* 0x000ee80000300800 */
[----:B------:R-:W3:Y:S04]  /*3cd50*/  LDL.LU R22, [R1+0x38] ;  /* 0x0000380001167983 */ /* 0x000ee80000300800 */
[----:B------:R0:W-:Y:S04]  /*3cd60*/  STS.U16 [R27+0x23700], R29 ;  /* 0x0237001d1b007388 */ /* 0x0001e80000000400 */
        /* <DEDUP_REMOVED lines=8> */
[----:B------:R1:W-:Y:S04]  /*3cdf0*/  STS.U16 [R27+0x24100], R6 ;  /* 0x024100061b007388 */ /* 0x0003e80000000400 */
[----:B0-----:R-:W4:Y:S04]  /*3ce00*/  LDL.LU R5, [R1+0x2a58] ;  /* 0x002a580001057983 */ /* 0x001f280000300800 */
[----:B------:R0:W-:Y:S04]  /*3ce10*/  STS.U16 [R27+0x24300], R28 ;  /* 0x0243001c1b007388 */ /* 0x0001e80000000400 */
[----:B-1----:R-:W4:Y:S04]  /*3ce20*/  LDL.LU R6, [R1+0x2a54] ;  /* 0x002a540001067983 */ /* 0x002f280000300800 */
[----:B------:R1:W-:Y:S04]  /*3ce30*/  STS.U16 [R27+0x24500], R18 ;  /* 0x024500121b007388 */ /* 0x0003e80000000400 */
[----:B0-----:R-:W4:Y:S04]  /*3ce40*/  LDL.LU R28, [R1+0x8] ;  /* 0x00000800011c7983 */ /* 0x001f280000300800 */
[----:B------:R0:W-:Y:S04]  /*3ce50*/  STS.U16 [R27+0x24700], R7 ;  /* 0x024700071b007388 */ /* 0x0001e80000000400 */
[----:B-1----:R-:W4:Y:S04]  /*3ce60*/  LDL.LU R18, [R1] ;  /* 0x0000000001127983 */ /* 0x002f280000300800 */
[----:B------:R1:W-:Y:S04]  /*3ce70*/  STS.U16 [R27+0x24900], R8 ;  /* 0x024900081b007388 */ /* 0x0003e80000000400 */
[----:B0-----:R-:W4:Y:S04]  /*3ce80*/  LDL.LU R7, [R1+0x2a50] ;  /* 0x002a500001077983 */ /* 0x001f280000300800 */
[----:B------:R0:W-:Y:S04]  /*3ce90*/  STS.U16 [R27+0x24b00], R9 ;  /* 0x024b00091b007388 */ /* 0x0001e80000000400 */
        /* <DEDUP_REMOVED lines=25> */
[----:B0-----:R-:W4:Y:S04]  /*3d030*/  LDL.LU R25, [R1+0x2a18] ;  /* 0x002a180001197983 */ /* 0x001f280000300800 */
[----:B--2---:R0:W-:Y:S04]  /*3d040*/  STS.U16 [R27+0x26500], R26 ;  /* 0x0265001a1b007388 */ /* 0x0041e80000000400 */
[----:B---3--:R1:W-:Y:S04]  /*3d050*/  STS.U16 [R27+0x26700], R24 ;  /* 0x026700181b007388 */ /* 0x0083e80000000400 */
[----:B0-----:R-:W2:Y:S04]  /*3d060*/  LDL.LU R26, [R1+0x2a14] ;  /* 0x002a1400011a7983 */ /* 0x001ea80000300800 */
[----:B-1----:R-:W3:Y:S04]  /*3d070*/  LDL.LU R24, [R1+0x2a10] ;  /* 0x002a100001187983 */ /* 0x002ee80000300800 */
[----:B------:R-:W-:Y:S04]  /*3d080*/  STS.U16 [R27+0x26900], R20 ;  /* 0x026900141b007388 */ /* 0x000fe80000000400 */
[----:B------:R-:W-:Y:S04]  /*3d090*/  STS.U16 [R27+0x26b00], R22 ;  /* 0x026b00161b007388 */ /* 0x000fe80000000400 */
[----:B---3--:R0:W-:Y:S04]  /*3d0a0*/  STS.U16 [R27+0x26d00], R24 ;  /* 0x026d00181b007388 */ /* 0x0081e80000000400 */
[----:B------:R-:W-:Y:S04]  /*3d0b0*/  STS.U16 [R27+0x26f00], R29 ;  /* 0x026f001d1b007388 */ /* 0x000fe80000000400 */
[----:B------:R1:W-:Y:S04]  /*3d0c0*/  STS.U16 [R27+0x27100], R0 ;  /* 0x027100001b007388 */ /* 0x0003e80000000400 */
[----:B0-----:R-:W0:Y:S04]  /*3d0d0*/  S2R R24, SR_TID.X ;  /* 0x0000000000187919 */ /* 0x001e280000002100 */
[----:B-1----:R-:W1:Y:S04]  /*3d0e0*/  S2R R0, SR_TID.X ;  /* 0x0000000000007919 */ /* 0x002e680000002100 */
[----:B--2---:R0:W-:Y:S04]  /*3d0f0*/  STS.U16 [R27+0x27300], R26 ;  /* 0x0273001a1b007388 */ /* 0x0041e80000000400 */
[----:B----4-:R2:W-:Y:S04]  /*3d100*/  STS.U16 [R27+0x27500], R25 ;  /* 0x027500191b007388 */ /* 0x0105e80000000400 */
[----:B------:R1:W-:Y:S01]  /*3d110*/  STS.U16 [R27+0x27700], R28 ;  /* 0x0277001c1b007388 */ /* 0x0003e20000000400 */
[----:B0-----:R-:W-:-:S03]  /*3d120*/  LOP3.LUT R26, R24, 0x60, RZ, 0xc0, !PT ;  /* 0x00000060181a7812 */ /* 0x001fc600078ec0ff */
[----:B------:R0:W-:Y:S01]  /*3d130*/  STS.U16 [R27+0x27900], R18 ;  /* 0x027900121b007388 */ /* 0x0001e20000000400 */
[----:B--2---:R-:W-:Y:S02]  /*3d140*/  SHF.L.U32 R25, R24, 0x1, RZ ;  /* 0x0000000118197819 */ /* 0x004fe400000006ff */
[C---:B-1----:R-:W-:Y:S02]  /*3d150*/  LOP3.LUT R28, R0.reuse, 0x1c, RZ, 0xc0, !PT ;  /* 0x0000001c001c7812 */ /* 0x042fe400078ec0ff */
[----:B------:R-:W-:Y:S02]  /*3d160*/  LOP3.LUT R0, R0, 0x3, RZ, 0xc0, !PT ;  /* 0x0000000300007812 */ /* 0x000fe400078ec0ff */
[----:B0-----:R-:W-:Y:S02]  /*3d170*/  SHF.R.U32.HI R18, RZ, 0x1, R26 ;  /* 0x00000001ff127819 */ /* 0x001fe4000001161a */
[----:B------:R-:W-:Y:S02]  /*3d180*/  LEA R0, R28, R0, 0x2 ;  /* 0x000000001c007211 */ /* 0x000fe400078e10ff */
[----:B------:R-:W-:Y:S01]  /*3d190*/  LOP3.LUT R18, R18, 0x30, R25, 0x78, !PT ;  /* 0x0000003012127812 */ /* 0x000fe200078e7819 */
[----:B------:R-:W-:Y:S03]  /*3d1a0*/  STS.U16 [R27+0x27b00], R23 ;  /* 0x027b00171b007388 */ /* 0x000fe60000000400 */
[----:B------:R-:W-:Y:S01]  /*3d1b0*/  LEA R0, R0, R18, 0x2 ;  /* 0x0000001200007211 */ /* 0x000fe200078e10ff */
[----:B------:R-:W-:Y:S04]  /*3d1c0*/  STS.U16 [R27+0x27d00], R21 ;  /* 0x027d00151b007388 */ /* 0x000fe80000000400 */
[----:B------:R0:W-:Y:S04]  /*3d1d0*/  STS.U16 [R27+0x27f00], R19 ;  /* 0x027f00131b007388 */ /* 0x0001e80000000400 */
[----:B------:R-:W-:Y:S04]  /*3d1e0*/  STS [R0+0x28000], R17 ;  /* 0x0280001100007388 */ /* 0x000fe80000000800 */
[----:B0-----:R-:W0:Y:S04]  /*3d1f0*/  S2R R27, SR_TID.X ;  /* 0x00000000001b7919 */ /* 0x001e280000002100 */
[----:B------:R-:W-:Y:S04]  /*3d200*/  STS [R0+0x28200], R16 ;  /* 0x0282001000007388 */ /* 0x000fe80000000800 */
        /* <DEDUP_REMOVED lines=11> */
[----:B------:R-:W-:Y:S01]  /*3d2c0*/  STS [R0+0x29a00], R4 ;  /* 0x029a000400007388 */ /* 0x000fe20000000800 */
[----:B------:R-:W-:-:S03]  /*3d2d0*/  SHF.L.U32 R29, R24, 0x3, RZ ;  /* 0x00000003181d7819 */ /* 0x000fc600000006ff */
[----:B------:R-:W-:Y:S04]  /*3d2e0*/  STS [R0+0x29c00], R3 ;  /* 0x029c000300007388 */ /* 0x000fe80000000800 */
[----:B------:R-:W-:Y:S01]  /*3d2f0*/  STS [R0+0x29e00], R2 ;  /* 0x029e000200007388 */ /* 0x000fe20000000800 */
[----:B0-----:R-:W-:Y:S01]  /*3d300*/  IMAD.SHL.U32 R27, R27, 0x40, RZ ;  /* 0x000000401b1b7824 */ /* 0x001fe200078e00ff */
[----:B------:R-:W-:Y:S02]  /*3d310*/  LOP3.LUT R29, R29, 0x30, RZ, 0xc0, !PT ;  /* 0x000000301d1d7812 */ /* 0x000fe400078ec0ff */
[----:B------:R-:W-:Y:S02]  /*3d320*/  SHF.L.U32 R21, R24, 0x3, RZ ;  /* 0x0000000318157819 */ /* 0x000fe400000006ff */
[----:B------:R-:W-:-:S02]  /*3d330*/  LOP3.LUT R29, R29, 0x3c0, R27, 0xf8, !PT ;  /* 0x000003c01d1d7812 */ /* 0x000fc400078ef81b */
[----:B------:R-:W-:Y:S02]  /*3d340*/  LOP3.LUT R27, R24, 0x7, RZ, 0xc0, !PT ;  /* 0x00000007181b7812 */ /* 0x000fe400078ec0ff */
[----:B------:R-:W-:Y:S02]  /*3d350*/  LOP3.LUT R21, R21, 0x30, RZ, 0xc0, !PT ;  /* 0x0000003015157812 */ /* 0x000fe400078ec0ff */
[----:B------:R-:W-:Y:S02]  /*3d360*/  LEA R20, R27, R26, 0x2 ;  /* 0x0000001a1b147211 */ /* 0x000fe400078e10ff */
[----:B------:R-:W-:-:S05]  /*3d370*/  LOP3.LUT R21, R21, 0x30, R25, 0x78, !PT ;  /* 0x0000003015157812 */ /* 0x000fca00078e7819 */
[----:B------:R-:W-:Y:S01]  /*3d380*/  IMAD.U32 R20, R20, 0x10, R21 ;  /* 0x0000001014147824 */ /* 0x000fe200078e0015 */
[----:B------:R-:W-:Y:S06]  /*3d390*/  BAR.SYNC.DEFER_BLOCKING 0x0 ;  /* 0x0000000000007b1d */ /* 0x000fec0000010000 */
[----:B------:R-:W0:Y:S04]  /*3d3a0*/  LDSM.16.M88.4 R12, [R20+0x20000] ;  /* 0x02000000140c783b */ /* 0x000e280000000200 */
[----:B------:R-:W1:Y:S04]  /*3d3b0*/  LDSM.16.M88.4 R8, [R20+0x20800] ;  /* 0x020800001408783b */ /* 0x000e680000000200 */
[----:B0-----:R-:W-:Y:S04]  /*3d3c0*/  STL.64 [R1+0xc0], R12 ;  /* 0x0000c00c01007387 */ /* 0x001fe80000100a00 */
[----:B------:R-:W-:Y:S01]  /*3d3d0*/  STL.64 [R1+0xc8], R14 ;  /* 0x0000c80e01007387 */ /* 0x000fe20000100a00 */
[----:B-1----:R-:W-:-:S02]  /*3d3e0*/  MOV R5, R8 ;  /* 0x0000000800057202 */ /* 0x002fc40000000f00 */
[----:B------:R-:W-:Y:S01]  /*3d3f0*/  MOV R4, R9 ;  /* 0x0000000900047202 */ /* 0x000fe20000000f00 */
[----:B------:R-:W-:Y:S04]  /*3d400*/  STL.64 [R1+0xb0], R8 ;  /* 0x0000b00801007387 */ /* 0x000fe80000100a00 */
[----:B------:R-:W-:Y:S04]  /*3d410*/  STL.64 [R1+0xb8], R10 ;  /* 0x0000b80a01007387 */ /* 0x000fe80000100a00 */
[----:B------:R-:W0:Y:S04]  /*3d420*/  LDSM.16.M88.4 R8, [R20+0x21000] ;  /* 0x021000001408783b */ /* 0x000e280000000200 */
[----:B------:R-:W-:Y:S04]  /*3d430*/  LDSM.16.M88.4 R12, [R20+0x22800] ;  /* 0x02280000140c783b */ /* 0x000fe80000000200 */
[----:B0-----:R-:W-:Y:S01]  /*3d440*/  STL.64 [R1+0xa0], R8 ;  /* 0x0000a00801007387 */ /* 0x001fe20000100a00 */
[----:B------:R-:W-:Y:S01]  /*3d450*/  MOV R6, R8 ;  /* 0x0000000800067202 */ /* 0x000fe20000000f00 */
[----:B------:R-:W-:-:S02]  /*3d460*/  IMAD.MOV.U32 R3, RZ, RZ, R9 ;  /* 0x000000ffff037224 */ /* 0x000fc400078e0009 */
[----:B------:R-:W-:Y:S04]  /*3d470*/  STL.64 [R1+0xa8], R10 ;  /* 0x0000a80a01007387 */ /* 0x000fe80000100a00 */
[----:B------:R-:W0:Y:S01]  /*3d480*/  LDSM.16.M88.4 R8, [R20+0x22000] ;  /* 0x022000001408783b */ /* 0x000e220000000200 */
[----:B------:R-:W-:-:S03]  /*3d490*/  LOP3.LUT R29, R29, 0x10, R24, 0x78, !PT ;  /* 0x000000101d1d7812 */ /* 0x000fc600078e7818 */
[----:B------:R-:W1:Y:S04]  /*3d4a0*/  LDSM.16.M88.4 R24, [R20+0x21800] ;  /* 0x021800001418783b */ /* 0x000e680000000200 */
[----:B------:R-:W-:Y:S04]  /*3d4b0*/  LDSM.16.M88.4 R16, [R29+0x28000] ;  /* 0x028000001d10783b */ /* 0x000fe80000000200 */
[----:B0-----:R0:W-:Y:S01]  /*3d4c0*/  STL.64 [R1+0x80], R8 ;  /* 0x0000800801007387 */ /* 0x0011e20000100a00 */
[----:B------:R-:W-:Y:S02]  /*3d4d0*/  MOV R2, R8 ;  /* 0x0000000800027202 */ /* 0x000fe40000000f00 */
[----:B------:R-:W-:Y:S01]  /*3d4e0*/  MOV R0, R9 ;  /* 0x0000000900007202 */ /* 0x000fe20000000f00 */
[----:B------:R-:W-:Y:S04]  /*3d4f0*/  STL.64 [R1+0x88], R10 ;  /* 0x0000880a01007387 */ /* 0x000fe80000100a00 */
[----:B------:R-:W-:Y:S01]  /*3d500*/  STL.64 [R1+0x70], R12 ;  /* 0x0000700c01007387 */ /* 0x000fe20000100a00 */
[----:B0-----:R-:W-:-:S03]  /*3d510*/  MOV R9, R12 ;  /* 0x0000000c00097202 */ /* 0x001fc60000000f00 */
[----:B------:R-:W-:Y:S01]  /*3d520*/  STL.64 [R1+0x78], R14 ;  /* 0x0000780e01007387 */ /* 0x000fe20000100a00 */
[----:B------:R-:W-:-:S03]  /*3d530*/  IMAD.MOV.U32 R8, RZ, RZ, R13 ;  /* 0x000000ffff087224 */ /* 0x000fc600078e000d */
[----:B------:R-:W0:Y:S04]  /*3d540*/  LDSM.16.M88.4 R12, [R20+0x23000] ;  /* 0x02300000140c783b */ /* 0x000e280000000200 */
[----:B-1----:R-:W-:Y:S04]  /*3d550*/  STL.64 [R1+0x90], R24 ;  /* 0x0000901801007387 */ /* 0x002fe80000100a00 */
[----:B------:R-:W-:Y:S04]  /*3d560*/  STL.64 [R1+0x98], R26 ;  /* 0x0000981a01007387 */ /* 0x000fe80000100a00 */
[----:B0-----:R-:W-:Y:S04]  /*3d570*/  STL.64 [R1+0x60], R12 ;  /* 0x0000600c01007387 */ /* 0x001fe80000100a00 */
[----:B------:R-:W-:Y:S04]  /*3d580*/  STL.64 [R1+0x68], R14 ;  /* 0x0000680e01007387 */ /* 0x000fe80000100a00 */
[----:B------:R-:W-:Y:S04]  /*3d590*/  STL.64 [R1+0x29c8], R24 ;  /* 0x0029c81801007387 */ /* 0x000fe80000100a00 */
[----:B------:R-:W0:Y:S04]  /*3d5a0*/  LDSM.16.M88.4 R24, [R20+0x23800] ;  /* 0x023800001418783b */ /* 0x000e280000000200 */
[----:B------:R-:W1:Y:S04]  /*3d5b0*/  LDSM.16.M88.4 R12, [R20+0x24000] ;  /* 0x02400000140c783b */ /* 0x000e680000000200 */
[----:B0-----:R0:W-:Y:S04]  /*3d5c0*/  STL.64 [R1+0x50], R24 ;  /* 0x0000501801007387 */ /* 0x0011e80000100a00 */
[----:B------:R-:W-:Y:S04]  /*3d5d0*/  STL.64 [R1+0x58], R26 ;  /* 0x0000581a01007387 */ /* 0x000fe80000100a00 */
[----:B-1----:R-:W-:Y:S04]  /*3d5e0*/  STL.64 [R1+0x40], R12 ;  /* 0x0000400c01007387 */ /* 0x002fe80000100a00 */
[----:B------:R-:W-:Y:S04]  /*3d5f0*/  STL.64 [R1+0x48], R14 ;  /* 0x0000480e01007387 */ /* 0x000fe80000100a00 */
[----:B------:R-:W1:Y:S01]  /*3d600*/  LDSM.16.M88.4 R12, [R20+0x24800] ;  /* 0x02480000140c783b */ /* 0x000e620000000200 */
[----:B0-----:R-:W-:-:S02]  /*3d610*/  MOV R24, R6 ;  /* 0x0000000600187202 */ /* 0x001fc40000000f00 */
[----:B------:R-:W-:-:S05]  /*3d620*/  MOV R25, R3 ;  /* 0x0000000300197202 */ /* 0x000fca0000000f00 */
[----:B------:R-:W-:Y:S04]  /*3d630*/  STL.64 [R1+0x29e0], R24 ;  /* 0x0029e01801007387 */ /* 0x000fe80000100a00 */
[----:B------:R-:W-:Y:S04]  /*3d640*/  LDSM.16.M88.4 R24, [R20+0x25800] ;  /* 0x025800001418783b */ /* 0x000fe80000000200 */
[----:B-1----:R-:W-:Y:S01]  /*3d650*/  STL.64 [R1+0x30], R12 ;  /* 0x0000300c01007387 */ /* 0x002fe20000100a00 */
[----:B------:R-:W-:Y:S01]  /*3d660*/  MOV R28, R12 ;  /* 0x0000000c001c7202 */ /* 0x000fe20000000f00 */
[----:B------:R-:W-:-:S02]  /*3d670*/  IMAD.MOV.U32 R3, RZ, RZ, R13 ;  /* 0x000000ffff037224 */ /* 0x000fc400078e000d */
[----:B------:R-:W-:Y:S04]  /*3d680*/  STL.64 [R1+0x38], R14 ;  /* 0x0000380e01007387 */ /* 0x000fe80000100a00 */
[----:B------:R-:W0:Y:S04]  /*3d690*/  LDSM.16.M88.4 R12, [R20+0x25000] ;  /* 0x02500000140c783b */ /* 0x000e280000000200 */
[----:B0-----:R-:W-:Y:S04]  /*3d6a0*/  STL.64 [R1+0x20], R12 ;  /* 0x0000200c01007387 */ /* 0x001fe80000100a00 */
[----:B------:R-:W-:Y:S04]  /*3d6b0*/  STL.64 [R1+0x28], R14 ;  /* 0x0000280e01007387 */ /* 0x000fe80000100a00 */
[----:B------:R-:W0:Y:S04]  /*3d6c0*/  LDSM.16.M88.4 R12, [R20+0x26000] ;  /* 0x02600000140c783b */ /* 0x000e280000000200 */
[----:B------:R1:W-:Y:S02]  /*3d6d0*/  STL.64 [R1+0x10], R24 ;  /* 0x0000101801007387 */ /* 0x0003e40000100a00 */
[----:B-1----:R-:W-:-:S02]  /*3d6e0*/  MOV R24, R5 ;  /* 0x0000000500187202 */ /* 0x002fc40000000f00 */
[----:B------:R-:W-:Y:S02]  /*3d6f0*/  MOV R25, R4 ;  /* 0x0000000400197202 */ /* 0x000fe40000000f00 */
[----:B------:R-:W1:Y:S04]  /*3d700*/  LDSM.16.M88.4 R4, [R20+0x26800] ;  /* 0x026800001404783b */ /* 0x000e680000000200 */
[----:B------:R-:W-:Y:S04]  /*3d710*/  STL.64 [R1+0x18], R26 ;  /* 0x0000181a01007387 */ /* 0x000fe80000100a00 */
[----:B0-----:R-:W-:Y:S04]  /*3d720*/  STL.64 [R1], R12 ;  /* 0x0000000c01007387 */ /* 0x001fe80000100a00 */
[----:B------:R-:W-:Y:S04]  /*3d730*/  STL.64 [R1+0x8], R14 ;  /* 0x0000080e01007387 */ /* 0x000fe80000100a00 */
[----:B------:R0:W-:Y:S04]  /*3d740*/  STL.64 [R1+0x29f8], R24 ;  /* 0x0029f81801007387 */ /* 0x0001e80000100a00 */
[----:B------:R-:W2:Y:S04]  /*3d750*/  LDSM.16.M88.4 R12, [R20+0x27000] ;  /* 0x02700000140c783b */ /* 0x000ea80000000200 */
[----:B0-----:R-:W3:Y:S04]  /*3d760*/  LDL.64 R24, [R1+0xc0] ;  /* 0x0000c00001187983 */ /* 0x001ee80000100a00 */
[----:B-1----:R-:W-:Y:S04]  /*3d770*/  STL [R1+0x2150], R6 ;  /* 0x0021500601007387 */ /* 0x002fe80000100800 */
[----:B------:R-:W-:Y:S04]  /*3d780*/  STL [R1+0x214c], R7 ;  /* 0x00214c0701007387 */ /* 0x000fe80000100800 */
        /* <DEDUP_REMOVED lines=11> */
[----:B----4-:R-:W-:Y:S04]  /*3d840*/  STL.64 [R1+0x29f0], R6 ;  /* 0x0029f00601007387 */ /* 0x010fe80000100a00 */
[----:B--2---:R0:W-:Y:S04]  /*3d850*/  STL.64 [R1+0x29e8], R4 ;  /* 0x0029e80401007387 */ /* 0x0041e80000100a00 */
        /* <DEDUP_REMOVED lines=8> */
[----:B------:R-:W2:Y:S04]  /*3d8e0*/  LDL.LU R6, [R1+0x598] ;  /* 0x0005980001067983 */ /* 0x000ea80000300800 */
[----:B------:R-:W2:Y:S04]  /*3d8f0*/  LDL.LU R7, [R1+0x59c] ;  /* 0x00059c0001077983 */ /* 0x000ea80000300800 */
[----:B------:R-:W-:Y:S04]  /*3d900*/  STL [R1+0x2134], R14 ;  /* 0x0021340e01007387 */ /* 0x000fe80000100800 */
[----:B------:R-:W-:Y:S04]  /*3d910*/  STL [R1+0x2130], R15 ;  /* 0x0021300f01007387 */ /* 0x000fe80000100800 */
[----:B------:R0:W-:Y:S02]  /*3d920*/  STL.64 [R1+0x2918], R12 ;  /* 0x0029180c01007387 */ /* 0x0001e40000100a00 */
[----:B0-----:R-:W-:Y:S01]  /*3d930*/  MOV R12, R9 ;  /* 0x00000009000c7202 */ /* 0x001fe20000000f00 */
[----:B------:R-:W-:-:S02]  /*3d940*/  IMAD.MOV.U32 R13, RZ, RZ, R8 ;  /* 0x000000ffff0d7224 */ /* 0x000fc400078e0008 */
[----:B------:R-:W0:Y:S04]  /*3d950*/  LDSM.16.M88.4 R8, [R20+0x27800] ;  /* 0x027800001408783b */ /* 0x000e280000000200 */
[----:B------:R-:W1:Y:S04]  /*3d960*/  LDSM.16.M88.4 R20, [R29+0x28400] ;  /* 0x028400001d14783b */ /* 0x000e680000000200 */
[----:B0-----:R-:W-:Y:S04]  /*3d970*/  STL [R1+0x223c], R10 ;  /* 0x00223c0a01007387 */ /* 0x001fe80000100800 */
[----:B------:R-:W-:Y:S04]  /*3d980*/  STL [R1+0x2238], R11 ;  /* 0x0022380b01007387 */ /* 0x000fe80000100800 */
[----:B-1----:R-:W-:Y:S04]  /*3d990*/  STL.64 [R1+0x2908], R22 ;  /* 0x0029081601007387 */ /* 0x002fe80000100a00 */
[----:B------:R0:W-:Y:S02]  /*3d9a0*/  STL.64 [R1+0x2900], R20 ;  /* 0x0029001401007387 */ /* 0x0001e40000100a00 */
[----:B0-----:R-:W-:-:S02]  /*3d9b0*/  MOV R20, R2 ;  /* 0x0000000200147202 */ /* 0x001fc40000000f00 */
[----:B------:R-:W-:Y:S01]  /*3d9c0*/  MOV R21, R0 ;  /* 0x0000000000157202 */ /* 0x000fe20000000f00 */
[----:B---3--:R-:W-:Y:S01]  /*3d9d0*/  IMAD.MOV.U32 R0, RZ, RZ, R25 ;  /* 0x000000ffff007224 */ /* 0x008fe200078e0019 */
[----:B------:R-:W-:Y:S01]  /*3d9e0*/  MOV R2, R24 ;  /* 0x0000001800027202 */ /* 0x000fe20000000f00 */
[C---:B--2---:R-:W-:Y:S11]  /*3d9f0*/  HMMA.16816.F32 R4, R16.reuse, R24, R4 ;  /* 0x000000181004723c */ /* 0x044ff60000001804 */
[----:B------:R-:W-:Y:S11]  /*3da00*/  @!UPT UIADD3 URZ, URZ, URZ, URZ ;  /* 0x0000003f3f3ff290 */ /* 0x000ff6000fffe03f */
[----:B------:R-:W-:Y:S01]  /*3da10*/  @!UPT UIADD3 URZ, URZ, URZ, URZ ;  /* 0x0000003f3f3ff290 */ /* 0x000fe2000fffe03f */
[----:B------:R-:W-:Y:S04]  /*3da20*/  STL.64 [R1+0x980], R4 ;  /* 0x0009800401007387 */ /* 0x000fe80000100a00 */
[----:B------:R0:W-:Y:S04]  /*3da30*/  STL.64 [R1+0x988], R6 ;  /* 0x0009880601007387 */ /* 0x0001e80000100a00 */
[----:B0-----:R-:W2:Y:S04]  /*3da40*/  LDL.LU.64 R6, [R1+0x2a08] ;  /* 0x002a080001067983 */ /* 0x001ea80000300a00 */
[----:B------:R-:W2:Y:S04]  /*3da50*/  LDL.LU.64 R4, [R1+0x2a00] ;  /* 0x002a000001047983 */ /* 0x000ea80000300a00 */
[----:B------:R-:W2:Y:S02]  /*3da60*/  LDL.LU.64 R24, [R1+0x29f8] ;  /* 0x0029f80001187983 */ /* 0x000ea40000300a00 */
[C---:B--2---:R-:W-:Y:S02]  /*3da70*/  HMMA.16816.F32 R24, R16.reuse, R24, R4 ;  /* 0x000000181018723c */ /* 0x044fe40000001804 */
[----:B------:R-:W2:Y:S04]  /*3da80*/  LDL.LU.64 R6, [R1+0x29f0] ;  /* 0x0029f00001067983 */ /* 0x000ea80000300a00 */
[----:B------:R-:W2:Y:S11]  /*3da90*/  LDL.LU.64 R4, [R1+0x29e8] ;  /* 0x0029e80001047983 */ /* 0x000eb60000300a00 */
[----:B------:R-:W-:Y:S06]  /*3daa0*/  @!UPT UIADD3 URZ, URZ, URZ, URZ ;  /* 0x0000003f3f3ff290 */ /* 0x000fec000fffe03f */
[----:B------:R0:W-:Y:S04]  /*3dab0*/  STL.64 [R1+0x970], R24 ;  /* 0x0009701801007387 */ /* 0x0001e80000100a00 */
[----:B------:R2:W-:Y:S04]  /*3dac0*/  STL.64 [R1+0x978], R26 ;  /* 0x0009781a01007387 */ /* 0x0005e80000100a00 */
[----:B0-----:R-:W2:Y:S02]  /*3dad0*/  LDL.LU.64 R24, [R1+0x29e0] ;  /* 0x0029e00001187983 */ /* 0x001ea40000300a00 */
[C---:B--2---:R-:W-:Y:S02]  /*3dae0*/  HMMA.16816.F32 R24, R16.reuse, R24, R4 ;  /* 0x000000181018723c */ /* 0x044fe40000001804 */
[----:B------:R-:W2:Y:S04]  /*3daf0*/  LDL.LU.64 R6, [R1+0x29d8] ;  /* 0x0029d80001067983 */ /* 0x000ea80000300a00 */
[----:B------:R-:W2:Y:S11]  /*3db00*/  LDL.LU.64 R4, [R1+0x29d0] ;  /* 0x0029d00001047983 */ /* 0x000eb60000300a00 */
[----:B------:R-:W-:Y:S06]  /*3db10*/  @!UPT UIADD3 URZ, URZ, URZ, URZ ;  /* 0x0000003f3f3ff290 */ /* 0x000fec000fffe03f */
[----:B------:R0:W-:Y:S04]  /*3db20*/  STL.64 [R1+0x960], R24 ;  /* 0x0009601801007387 */ /* 0x0001e80000100a00 */
[----:B------:R2:W-:Y:S04]  /*3db30*/  STL.64 [R1+0x968], R26 ;  /* 0x0009681a01007387 */ /* 0x0005e80000100a00 */
[----:B0-----:R-:W2:Y:S02]  /*3db40*/  LDL.LU.64 R24, [R1+0x29c8] ;  /* 0x0029c80001187983 */ /* 0x001ea40000300a00 */
[----:B--2---:R-:W-:Y:S02]  /*3db50*/  HMMA.16816.F32 R24, R16, R24, R4 ;  /* 0x000000181018723c */ /* 0x004fe40000001804 */
[----:B------:R-:W2:Y:S11]  /*3db60*/  LDL.LU.64 R4, [R1+0x29c0] ;  /* 0x0029c00001047983 */ /* 0x000eb60000300a00 */
[----:B------:R-:W-:Y:S11]  /*3db70*/  @!UPT UIADD3 URZ, URZ, URZ, URZ ;  /* 0x0000003f3f3ff290 */ /* 0x000ff6000fffe03f */
[----:B------:R-:W-:Y:S01]  /*3db80*/  MOV R6, R26 ;  /* 0x0000001a00067202 */ /* 0x000fe20000000f00 */
[----:B------:R-:W-:Y:S01]  /*3db90*/  IMAD.MOV.U32 R7, RZ, RZ, R27 ;  /* 0x000000ffff077224 */ /* 0x000fe200078e001b */
[----:B------:R-:W-:Y:S01]  /*3dba0*/  MOV R10, R24 ;  /* 0x00000018000a7202 */ /* 0x000fe20000000f00 */
[----:B------:R-:W3:Y:S01]  /*3dbb0*/  LDL.LU.64 R26, [R1+0x29b8] ;  /* 0x0029b800011a7983 */ /* 0x000ee20000300a00 */
[----:B------:R-:W-:-:S03]  /*3dbc0*/  MOV R11, R25 ;  /* 0x00000019000b7202 */ /* 0x000fc60000000f00 */
[----:B------:R-:W3:Y:S04]  /*3dbd0*/  LDL.LU.64 R24, [R1+0x29b0] ;  /* 0x0029b00001187983 */ /* 0x000ee80000300a00 */
[----:B------:R-:W-:Y:S04]  /*3dbe0*/  STL.64 [R1+0x2928], R6 ;  /* 0x0029280601007387 */ /* 0x000fe80000100a00 */
        /* <DEDUP_REMOVED lines=8> */
[C---:B--2---:R-:W-:Y:S08]  /*3dc70*/  HMMA.16816.F32 R8, R16.reuse, R20, R4 ;  /* 0x000000141008723c */ /* 0x044ff00000001804 */
[----:B---3--:R-:W-:Y:S01]  /*3dc80*/  HMMA.16816.F32 R4, R16, R12, R24 ;  /* 0x0000000c1004723c */ /* 0x008fe20000001818 */
[----:B------:R-:W2:Y:S04]  /*3dc90*/  LDL.LU R12, [R1+0x5c0] ;  /* 0x0005c000010c7983 */ /* 0x000ea80000300800 */
[----:B------:R-:W0:Y:S10]  /*3dca0*/  LDSM.16.M88.4 R24, [R29+0x28800] ;  /* 0x028800001d18783b */ /* 0x000e340000000200 */
[----:B------:R-:W-:Y:S04]  /*3dcb0*/  STL.64 [R1+0x940], R8 ;  /* 0x0009400801007387 */ /* 0x000fe80000100a00 */
[----:B------:R-:W-:Y:S04]  /*3dcc0*/  STL.64 [R1+0x948], R10 ;  /* 0x0009480a01007387 */ /* 0x000fe80000100a00 */
[----:B------:R-:W-:Y:S04]  /*3dcd0*/  STL.64 [R1+0x930], R4 ;  /* 0x0009300401007387 */ /* 0x000fe80000100a00 */
[----:B------:R-:W-:Y:S04]  /*3dce0*/  STL.64 [R1+0x938], R6 ;  /* 0x0009380601007387 */ /* 0x000fe80000100a00 */
[----:B------:R-:W2:Y:S04]  /*3dcf0*/  LDL.LU R13, [R1+0x5c4] ;  /* 0x0005c400010d7983 */ /* 0x000ea80000300800 */
[----:B------:R-:W3:Y:S04]  /*3dd00*/  LDL.LU R14, [R1+0x5c8] ;  /* 0x0005c800010e7983 */ /* 0x000ee80000300800 */
[----:B------:R-:W3:Y:S04]  /*3dd10*/  LDL.LU R15, [R1+0x5cc] ;  /* 0x0005cc00010f7983 */ /* 0x000ee80000300800 */
[----:B---3--:R-:W-:Y:S04]  /*3dd20*/  STL.64 [R1+0x2938], R14 ;  /* 0x0029380e01007387 */ /* 0x008fe80000100a00 */
[----:B--2---:R1:W-:Y:S04]  /*3dd30*/  STL.64 [R1+0x2930], R12 ;  /* 0x0029300c01007387 */ /* 0x0043e80000100a00 */
[----:B-1----:R-:W2:Y:S04]  /*3dd40*/  LDL.LU R12, [R1+0x5d0] ;  /* 0x0005d000010c7983 */ /* 0x002ea80000300800 */
        /* <DEDUP_REMOVED lines=9> */
[----:B------:R-:W4:Y:S04]  /*3dde0*/  LDL R20, [R1+0x50] ;  /* 0x0000500001147983 */ /* 0x000f280000100800 */
[----:B------:R-:W4:Y:S04]  /*3ddf0*/  LDL R21, [R1+0x54] ;  /* 0x0000540001157983 */ /* 0x000f280000100800 */
[----:B----4-:R-:W-:Y:S04]  /*3de00*/  STL.64 [R1+0x2998], R20 ;  /* 0x0029981401007387 */ /* 0x010fe80000100a00 */
[----:B------:R-:W4:Y:S04]  /*3de10*/  LDL.LU R8, [R1+0x620] ;  /* 0x0006200001087983 */ /* 0x000f280000300800 */
[----:B------:R-:W4:Y:S04]  /*3de20*/  LDL.LU R9, [R1+0x624] ;  /* 0x0006240001097983 */ /* 0x000f280000300800 */
[----:B------:R-:W2:Y:S04]  /*3de30*/  LDL.LU R10, [R1+0x628] ;  /* 0x00062800010a7983 */ /* 0x000ea80000300800 */
[----:B------:R-:W2:Y:S04]  /*3de40*/  LDL.LU R11, [R1+0x62c] ;  /* 0x00062c00010b7983 */ /* 0x000ea80000300800 */
[----:B--2---:R-:W-:Y:S04]  /*3de50*/  STL.64 [R1+0x29a8], R10 ;  /* 0x0029a80a01007387 */ /* 0x004fe80000100a00 */
[----:B----4-:R1:W-:Y:S04]  /*3de60*/  STL.64 [R1+0x29a0], R8 ;  /* 0x0029a00801007387 */ /* 0x0103e80000100a00 */
[----:B-1----:R-:W2:Y:S04]  /*3de70*/  LDL.LU R8, [R1+0x630] ;  /* 0x0006300001087983 */ /* 0x002ea80000300800 */
[----:B------:R-:W2:Y:S04]  /*3de80*/  LDL.LU R9, [R1+0x634] ;  /* 0x0006340001097983 */ /* 0x000ea80000300800 */
[----:B------:R-:W2:Y:S04]  /*3de90*/  LDL.LU R10, [R1+0x638] ;  /* 0x00063800010a7983 */ /* 0x000ea80000300800 */
[----:B------:R-:W2:Y:S04]  /*3dea0*/  LDL.LU R11, [R1+0x63c] ;  /* 0x00063c00010b7983 */ /* 0x000ea80000300800 */
[----:B------:R-:W2:Y:S04]  /*3deb0*/  LDL.64 R20, [R1+0x60] ;  /* 0x0000600001147983 */ /* 0x000ea80000100a00 */
[----:B---3--:R-:W-:Y:S04]  /*3dec0*/  STL.64 [R1+0x2958], R14 ;  /* 0x0029580e01007387 */ /* 0x008fe80000100a00 */
[----:B------:R1:W-:Y:S04]  /*3ded0*/  STL.64 [R1+0x2950], R12 ;  /* 0x0029500c01007387 */ /* 0x0003e80000100a00 */
[----:B-1----:R-:W3:Y:S04]  /*3dee0*/  LDL.64 R12, [R1+0x20] ;  /* 0x00002000010c7983 */ /* 0x002ee80000100a00 */
[----:B---3--:R1:W-:Y:S02]  /*3def0*/  STL.64 [R1+0x2968], R12 ;  /* 0x0029680c01007387 */ /* 0x0083e40000100a00 */
[----:B-1----:R-:W-:-:S02]  /*3df00*/  MOV R12, R28 ;  /* 0x0000001c000c7202 */ /* 0x002fc40000000f00 */
[----:B------:R-:W-:-:S05]  /*3df10*/  MOV R13, R3 ;  /* 0x00000003000d7202 */ /* 0x000fca0000000f00 */
[----:B------:R1:W-:Y:S04]  /*3df20*/  STL.64 [R1+0x2980], R12 ;  /* 0x0029800c01007387 */ /* 0x0003e80000100a00 */
[----:B------:R-:W3:Y:S04]  /*3df30*/  LDL.64 R4, [R1] ;  /* 0x0000000001047983 */ /* 0x000ee80000100a00 */
[----:B-1----:R-:W4:Y:S04]  /*3df40*/  LDL.64 R12, [R1+0x40] ;  /* 0x00004000010c7983 */ /* 0x002f280000100a00 */
[----:B---3--:R1:W-:Y:S04]  /*3df50*/  STL.64 [R1+0x2960], R4 ;  /* 0x0029600401007387 */ /* 0x0083e80000100a00 */
[----:B-1----:R-:W3:Y:S04]  /*3df60*/  LDL.LU R4, [R1+0x5f0] ;  /* 0x0005f00001047983 */ /* 0x002ee80000300800 */
[----:B------:R-:W3:Y:S04]  /*3df70*/  LDL.LU R5, [R1+0x5f4] ;  /* 0x0005f40001057983 */ /* 0x000ee80000300800 */
[----:B------:R-:W3:Y:S04]  /*3df80*/  LDL.LU R6, [R1+0x5f8] ;  /* 0x0005f80001067983 */ /* 0x000ee80000300800 */
[----:B------:R-:W3:Y:S01]  /*3df90*/  LDL.LU R7, [R1+0x5fc] ;  /* 0x0005fc0001077983 */ /* 0x000ee20000300800 */
[----:B--2---:R-:W-:Y:S03]  /*3dfa0*/  HMMA.16816.F32 R8, R16, R20, R8 ;  /* 0x000000141008723c */ /* 0x004fe60000001808 */
[----:B---3--:R-:W-:Y:S04]  /*3dfb0*/  STL.64 [R1+0x2978], R6 ;  /* 0x0029780601007387 */ /* 0x008fe80000100a00 */
[----:B------:R1:W-:Y:S04]  /*3dfc0*/  STL.64 [R1+0x2970], R4 ;  /* 0x0029700401007387 */ /* 0x0003e80000100a00 */
[----:B-1----:R-:W2:Y:S04]  /*3dfd0*/  LDL.LU R4, [R1+0x600] ;  /* 0x0006000001047983 */ /* 0x002ea80000300800 */
[----:B------:R-:W2:Y:S04]  /*3dfe0*/  LDL.LU R5, [R1+0x604] ;  /* 0x0006040001057983 */ /* 0x000ea80000300800 */
[----:B------:R-:W3:Y:S04]  /*3dff0*/  LDL.LU R6, [R1+0x608] ;  /* 0x0006080001067983 */ /* 0x000ee80000300800 */
[----:B------:R-:W3:Y:S01]  /*3e000*/  LDL.LU R7, [R1+0x60c] ;  /* 0x00060c0001077983 */ /* 0x000ee20000300800 */
[----:B------:R-:W-:-:S03]  /*3e010*/  MOV R3, R21 ;  /* 0x0000001500037202 */ /* 0x000fc60000000f00 */
[----:B---3--:R-:W-:Y:S04]  /*3e020*/  STL.64 [R1+0x2990], R6 ;  /* 0x0029900601007387 */ /* 0x008fe80000100a00 */
[----:B--2---:R1:W-:Y:S04]  /*3e030*/  STL.64 [R1+0x2988], R4 ;  /* 0x0029880401007387 */ /* 0x0043e80000100a00 */
[----:B-1----:R-:W2:Y:S04]  /*3e040*/  LDL.LU R4, [R1+0x610] ;  /* 0x0006100001047983 */ /* 0x002ea80000300800 */
[----:B------:R-:W2:Y:S04]  /*3e050*/  LDL.LU R5, [R1+0x614] ;  /* 0x0006140001057983 */ /* 0x000ea80000300800 */
[----:B------:R-:W2:Y:S04]  /*3e060*/  LDL.LU R6, [R1+0x618] ;  /* 0x0006180001067983 */ /* 0x000ea80000300800 */
[----:B------:R-:W2:Y:S04]  /*3e070*/  LDL.LU R7, [R1+0x61c] ;  /* 0x00061c0001077983 */ /* 0x000ea80000300800 */
[----:B------:R-:W-:Y:S04]  /*3e080*/  STL [R1+0x28bc], R29 ;  /* 0x0028bc1d01007387 */ /* 0x000fe80000100800 */
[----:B0-----:R-:W-:Y:S04]  /*3e090*/  STL.64 [R1+0x2810], R26 ;  /* 0x0028101a01007387 */ /* 0x001fe80000100a00 */
[----:B------:R0:W-:Y:S04]  /*3e0a0*/  STL.64 [R1+0x2808], R24 ;  /* 0x0028081801007387 */ /* 0x0001e80000100a00 */
[----:B0-----:R-:W3:Y:S04]  /*3e0b0*/  LDL.64 R24, [R1+0x10] ;  /* 0x0000100001187983 */ /* 0x001ee80000100a00 */
[----:B------:R-:W-:Y:S04]  /*3e0c0*/  STL.64 [R1+0x920], R8 ;  /* 0x0009200801007387 */ /* 0x000fe80000100a00 */
[----:B------:R0:W-:Y:S04]  /*3e0d0*/  STL.64 [R1+0x928], R10 ;  /* 0x0009280a01007387 */ /* 0x0001e80000100a00 */
[----:B0-----:R-:W3:Y:S04]  /*3e0e0*/  LDL.LU.64 R10, [R1+0x29a8] ;  /* 0x0029a800010a7983 */ /* 0x001ee80000300a00 */
[----:B------:R-:W3:Y:S04]  /*3e0f0*/  LDL.LU.64 R8, [R1+0x29a0] ;  /* 0x0029a00001087983 */ /* 0x000ee80000300a00 */
[----:B------:R-:W3:Y:S04]  /*3e100*/  LDL.LU.64 R20, [R1+0x2998] ;  /* 0x0029980001147983 */ /* 0x000ee80000300a00 */
[----:B------:R4:W-:Y:S02]  /*3e110*/  STL [R1+0x28e0], R3 ;  /* 0x0028e00301007387 */ /* 0x0009e40000100800 */
[----:B----4-:R-:W-:Y:S01]  /*3e120*/  IMAD.MOV.U32 R3, RZ, RZ, R13 ;  /* 0x000000ffff037224 */ /* 0x010fe200078e000d */
[C---:B--2---:R-:W-:Y:S08]  /*3e130*/  HMMA.16816.F32 R4, R16.reuse, R12, R4 ;  /* 0x0000000c1004723c */ /* 0x044ff00000001804 */
[C---:B---3--:R-:W-:Y:S01]  /*3e140*/  HMMA.16816.F32 R20, R16.reuse, R20, R8 ;  /* 0x000000141014723c */ /* 0x048fe20000001808 */
[----:B------:R-:W2:Y:S11]  /*3e150*/  LDL.LU R8, [R1+0x5b0] ;  /* 0x0005b00001087983 */ /* 0x000eb60000300800 */
[----:B------:R-:W-:Y:S11]  /*3e160*/  @!UPT UIADD3 URZ, URZ, URZ, URZ ;  /* 0x0000003f3f3ff290 */ /* 0x000ff6000fffe03f */
[----:B------:R0:W-:Y:S04]  /*3e170*/  STL.64 [R1+0x910], R20 ;  /* 0x0009101401007387 */ /* 0x0001e80000100a00 */
[----:B------:R1:W-:Y:S04]  /*3e180*/  STL.64 [R1+0x918], R22 ;  /* 0x0009181601007387 */ /* 0x0003e80000100a00 */
[----:B------:R-:W2:Y:S04]  /*3e190*/  LDL.LU R9, [R1+0x5b4] ;  /* 0x0005b40001097983 */ /* 0x000ea80000300800 */
[----:B------:R-:W2:Y:S04]  /*3e1a0*/  LDL.LU R10, [R1+0x5b8] ;  /* 0x0005b800010a7983 */ /* 0x000ea80000300800 */
[----:B------:R-:W2:Y:S04]  /*3e1b0*/  LDL.LU R11, [R1+0x5bc] ;  /* 0x0005bc00010b7983 */ /* 0x000ea80000300800 */
[----:B0-----:R-:W3:Y:S04]  /*3e1c0*/  LDL.LU R20, [R1+0x5a0] ;  /* 0x0005a00001147983 */ /* 0x001ee80000300800 */
[----:B------:R-:W3:Y:S04]  /*3e1d0*/  LDL.LU R21, [R1+0x5a4] ;  /* 0x0005a40001157983 */ /* 0x000ee80000300800 */
[----:B-1----:R-:W3:Y:S04]  /*3e1e0*/  LDL.LU R22, [R1+0x5a8] ;  /* 0x0005a80001167983 */ /* 0x002ee80000300800 */
[----:B------:R-:W3:Y:S04]  /*3e1f0*/  LDL.LU R23, [R1+0x5ac] ;  /* 0x0005ac0001177983 */ /* 0x000ee80000300800 */
[----:B------:R-:W-:Y:S04]  /*3e200*/  STL.64 [R1+0x900], R4 ;  /* 0x0009000401007387 */ /* 0x000fe80000100a00 */
[----:B------:R0:W-:Y:S04]  /*3e210*/  STL.64 [R1+0x908], R6 ;  /* 0x0009080601007387 */ /* 0x0001e80000100a00 */
[----:B0-----:R-:W4:Y:S04]  /*3e220*/  LDL.LU.64 R6, [R1+0x2990] ;  /* 0x0029900001067983 */ /* 0x001f280000300a00 */
[----:B------:R-:W4:Y:S04]  /*3e230*/  LDL.LU.64 R4, [R1+0x2988] ;  /* 0x0029880001047983 */ /* 0x000f280000300a00 */
[----:B------:R-:W4:Y:S02]  /*3e240*/  LDL.LU.64 R12, [R1+0x2980] ;  /* 0x00298000010c7983 */ /* 0x000f240000300a00 */
[C---:B----4-:R-:W-:Y:S02]  /*3e250*/  HMMA.16816.F32 R12, R16.reuse, R12, R4 ;  /* 0x0000000c100c723c */ /* 0x050fe40000001804 */
[----:B------:R-:W4:Y:S04]  /*3e260*/  LDL.LU.64 R6, [R1+0x2978] ;  /* 0x0029780001067983 */ /* 0x000f280000300a00 */
[----:B------:R-:W4:Y:S11]  /*3e270*/  LDL.LU.64 R4, [R1+0x2970] ;  /* 0x0029700001047983 */ /* 0x000f360000300a00 */
[----:B------:R-:W-:Y:S06]  /*3e280*/  @!UPT UIADD3 URZ, URZ, URZ, URZ ;  /* 0x0000003f3f3ff290 */ /* 0x000fec000fffe03f */
[----:B------:R0:W-:Y:S04]  /*3e290*/  STL.64 [R1+0x8f0], R12 ;  /* 0x0008f00c01007387 */ /* 0x0001e80000100a00 */
[----:B------:R-:W-:Y:S04]  /*3e2a0*/  STL.64 [R1+0x8f8], R14 ;  /* 0x0008f80e01007387 */ /* 0x000fe80000100a00 */
[----:B0-----:R-:W4:Y:S02]  /*3e2b0*/  LDL.LU.64 R12, [R1+0x2968] ;  /* 0x00296800010c7983 */ /* 0x001f240000300a00 */
[C---:B----4-:R-:W-:Y:S01]  /*3e2c0*/  HMMA.16816.F32 R4, R16.reuse, R12, R4 ;  /* 0x0000000c1004723c */ /* 0x050fe20000001804 */
[----:B------:R-:W-:Y:S11]  /*3e2d0*/  MOV R28, R13 ;  /* 0x0000000d001c7202 */ /* 0x000ff60000000f00 */
[----:B------:R-:W-:Y:S11]  /*3e2e0*/  @!UPT UIADD3 URZ, URZ, URZ, URZ ;  /* 0x0000003f3f3ff290 */ /* 0x000ff6000fffe03f */
[----:B------:R0:W-:Y:S04]  /*3e2f0*/  STL.64 [R1+0x8e0], R4 ;  /* 0x0008e00401007387 */ /* 0x0001e80000100a00 */
[----:B------:R-:W-:Y:S04]  /*3e300*/  STL.64 [R1+0x8e8], R6 ;  /* 0x0008e80601007387 */ /* 0x000fe80000100a00 */
[----:B0-----:R-:W4:Y:S04]  /*3e310*/  LDL.LU.64 R4, [R1+0x2960] ;  /* 0x0029600001047983 */ /* 0x001f280000300a00 */
[----:B------:R-:W2:Y:S04]  /*3e320*/  LDL.LU.64 R14, [R1+0x2958] ;  /* 0x00295800010e7983 */ /* 0x000ea80000300a00 */
[----:B------:R-:W2:Y:S04]  /*3e330*/  LDL.LU.64 R12, [R1+0x2950] ;  /* 0x00295000010c7983 */ /* 0x000ea80000300a00 */
[----:B------:R-:W-:Y:S01]  /*3e340*/  STL [R1+0x28b8], R28 ;  /* 0x0028b81c01007387 */ /* 0x000fe20000100800 */
[C---:B--2---:R-:W-:Y:S11]  /*3e350*/  HMMA.16816.F32 R12, R16.reuse, R24, R12 ;  /* 0x00000018100c723c */ /* 0x044ff6000000180c */
[----:B------:R-:W-:Y:S11]  /*3e360*/  @!UPT UIADD3 URZ, URZ, URZ, URZ ;  /* 0x0000003f3f3ff290 */ /* 0x000ff6000fffe03f */
[----:B------:R-:W-:Y:S01]  /*3e370*/  @!UPT UIADD3 URZ, URZ, URZ, URZ ;  /* 0x0000003f3f3ff290 */ /* 0x000fe2000fffe03f */
[----:B------:R-:W-:Y:S04]  /*3e380*/  STL.64 [R1+0x8d0], R12 ;  /* 0x0008d00c01007387 */ /* 0x000fe80000100a00 */
[----:B------:R0:W-:Y:S04]  /*3e390*/  STL.64 [R1+0x8d8], R14 ;  /* 0x0008d80e01007387 */ /* 0x0001e80000100a00 */
[----:B0-----:R-:W2:Y:S04]  /*3e3a0*/  LDL.LU.64 R14, [R1+0x2948] ;  /* 0x00294800010e7983 */ /* 0x001ea80000300a00 */
[----:B------:R-:W2:Y:S04]  /*3e3b0*/  LDL.LU.64 R12, [R1+0x2940] ;  /* 0x00294000010c7983 */ /* 0x000ea80000300a00 */
[----:B------:R0:W-:Y:S04]  /*3e3c0*/  STL.64 [R1+0x2848], R24 ;  /* 0x0028481801007387 */ /* 0x0001e80000100a00 */
[----:B0-----:R-:W3:Y:S04]  /*3e3d0*/  LDL R24, [R1+0xa0] ;  /* 0x0000a00001187983 */ /* 0x001ee80000100800 */
[----:B------:R-:W3:Y:S01]  /*3e3e0*/  LDL R25, [R1+0xa4] ;  /* 0x0000a40001197983 */ /* 0x000ee20000100800 */
[----:B----4-:R-:W-:Y:S01]  /*3e3f0*/  IMAD.MOV.U32 R29, RZ, RZ, R4 ;  /* 0x000000ffff1d7224 */ /* 0x010fe200078e0004 */
[----:B------:R-:W-:Y:S01]  /*3e400*/  MOV R28, R5 ;  /* 0x00000005001c7202 */ /* 0x000fe20000000f00 */
[C---:B--2---:R-:W-:Y:S01]  /*3e410*/  HMMA.16816.F32 R12, R16.reuse, R4, R12 ;  /* 0x00000004100c723c */ /* 0x044fe2000000180c */
[----:B---3--:R-:W-:Y:S11]  /*3e420*/  STL.64 [R1+0x28e8], R24 ;  /* 0x0028e81801007387 */ /* 0x008ff60000100a00 */
[----:B------:R-:W-:Y:S11]  /*3e430*/  @!UPT UIADD3 URZ, URZ, URZ, URZ ;  /* 0x0000003f3f3ff290 */ /* 0x000ff6000fffe03f */
[----:B------:R-:W-:Y:S04]  /*3e440*/  STL.64 [R1+0x8c0], R12 ;  /* 0x0008c00c01007387 */ /* 0x000fe80000100a00 */
[----:B------:R0:W-:Y:S04]  /*3e450*/  STL.64 [R1+0x8c8], R14 ;  /* 0x0008c80e01007387 */ /* 0x0001e80000100a00 */
[----:B0-----:R-:W2:Y:S04]  /*3e460*/  LDL.LU.64 R14, [R1+0x2938] ;  /* 0x00293800010e7983 */ /* 0x001ea80000300a00 */
[----:B------:R-:W2:Y:S04]  /*3e470*/  LDL.LU.64 R12, [R1+0x2930] ;  /* 0x00293000010c7983 */ /* 0x000ea80000300a00 */
[----:B------:R-:W3:Y:S04]  /*3e480*/  LDL.LU.64 R6, [R1+0x2928] ;  /* 0x0029280001067983 */ /* 0x000ee80000300a00 */
[----:B------:R-:W2:Y:S02]  /*3e490*/  LDL.LU.64 R4, [R1+0x2920] ;  /* 0x0029200001047983 */ /* 0x000ea40000300a00 */
[C---:B--2---:R-:W-:Y:S11]  /*3e4a0*/  HMMA.16816.F32 R12, R16.reuse, R4, R12 ;  /* 0x00000004100c723c */ /* 0x044ff6000000180c */
[----:B------:R-:W-:Y:S11]  /*3e4b0*/  @!UPT UIADD3 URZ, URZ, URZ, URZ ;  /* 0x0000003f3f3ff290 */ /* 0x000ff6000fffe03f */
[----:B------:R-:W-:Y:S01]  /*3e4c0*/  @!UPT UIADD3 URZ, URZ, URZ, URZ ;  /* 0x0000003f3f3ff290 */ /* 0x000fe2000fffe03f */
[----:B------:R0:W-:Y:S04]  /*3e4d0*/  STL.64 [R1+0x8b0], R12 ;  /* 0x0008b00c01007387 */ /* 0x0001e80000100a00 */
[----:B------:R-:W-:Y:S04]  /*3e4e0*/  STL.64 [R1+0x8b8], R14 ;  /* 0x0008b80e01007387 */ /* 0x000fe80000100a00 */
[----:B0-----:R-:W2:Y:S04]  /*3e4f0*/  LDL.LU.64 R12, [R1+0x2918] ;  /* 0x00291800010c7983 */ /* 0x001ea80000300a00 */
[----:B---3--:R-:W-:Y:S04]  /*3e500*/  STL.64 [R1+0x2830], R6 ;  /* 0x0028300601007387 */ /* 0x008fe80000100a00 */
        /* <DEDUP_REMOVED lines=12> */
[----:B------:R0:W-:Y:S04]  /*3e5d0*/  STL.64 [R1+0x8a0], R8 ;  /* 0x0008a00801007387 */ /* 0x0001e80000100a00 */
[----:B------:R-:W-:Y:S04]  /*3e5e0*/  STL.64 [R1+0x8a8], R10 ;  /* 0x0008a80a01007387 */ /* 0x000fe80000100a00 */
[----:B0-----:R-:W3:Y:S01]  /*3e5f0*/  LDL.LU.64 R8, [R1+0x2910] ;  /* 0x0029100001087983 */ /* 0x001ee20000300a00 */
[----:B------:R-:W-:-:S02]  /*3e600*/  MOV R24, R2 ;  /* 0x0000000200187202 */ /* 0x000fc40000000f00 */
[----:B------:R-:W-:Y:S01]  /*3e610*/  MOV R25, R0 ;  /* 0x0000000000197202 */ /* 0x000fe20000000f00 */
[----:B---3--:R-:W-:Y:S01]  /*3e620*/  HMMA.16816.F32 R16, R16, R8, R20 ;  /* 0x000000081010723c */ /* 0x008fe20000001814 */
[----:B------:R-:W2:Y:S04]  /*3e630*/  LDL.LU.64 R22, [R1+0x2908] ;  /* 0x0029080001167983 */ /* 0x000ea80000300a00 */
[----:B------:R-:W2:Y:S11]  /*3e640*/  LDL.LU.64 R20, [R1+0x2900] ;  /* 0x0029000001147983 */ /* 0x000eb60000300a00 */
[----:B------:R-:W-:Y:S07]  /*3e650*/  @!UPT UIADD3 URZ, URZ, URZ, URZ ;  /* 0x0000003f3f3ff290 */ /* 0x000fee000fffe03f */
[----:B------:R0:W-:Y:S04]  /*3e660*/  STL.64 [R1+0x890], R16 ;  /* 0x0008901001007387 */ /* 0x0001e80000100a00 */
[----:B------:R-:W-:Y:S04]  /*3e670*/  STL.64 [R1+0x898], R18 ;  /* 0x0008981201007387 */ /* 0x000fe80000100a00 */
[----:B0-----:R-:W3:Y:S04]  /*3e680*/  LDL.64 R16, [R1+0xb0] ;  /* 0x0000b00001107983 */ /* 0x001ee80000100a00 */
[----:B------:R0:W-:Y:S04]  /*3e690*/  STL.64 [R1+0x2818], R8 ;  /* 0x0028180801007387 */ /* 0x0001e80000100a00 */
[----:B0-----:R-:W3:Y:S04]  /*3e6a0*/  LDL.LU R8, [R1+0x490] ;  /* 0x0004900001087983 */ /* 0x001ee80000300800 */
[----:B------:R-:W3:Y:S04]  /*3e6b0*/  LDL.LU R9, [R1+0x494] ;  /* 0x0004940001097983 */ /* 0x000ee80000300800 */
[----:B------:R-:W3:Y:S04]  /*3e6c0*/  LDL.LU R10, [R1+0x498] ;  /* 0x00049800010a7983 */ /* 0x000ee80000300800 */
[----:B------:R-:W3:Y:S01]  /*3e6d0*/  LDL.LU R11, [R1+0x49c] ;  /* 0x00049c00010b7983 */ /* 0x000ee20000300800 */
[C---:B--2---:R-:W-:Y:S03]  /*3e6e0*/  HMMA.16816.F32 R24, R20.reuse, R24, R4 ;  /* 0x000000181418723c */ /* 0x044fe60000001804 */
[----:B------:R-:W2:Y:S04]  /*3e6f0*/  LDL.LU.64 R6, [R1+0x28f8] ;  /* 0x0028f80001067983 */ /* 0x000ea80000300a00 */
[----:B------:R-:W2:Y:S11]  /*3e700*/  LDL.LU.64 R4, [R1+0x28f0] ;  /* 0x0028f00001047983 */ /* 0x000eb60000300a00 */
[----:B------:R-:W-:Y:S05]  /*3e710*/  @!UPT UIADD3 URZ, URZ, URZ, URZ ;  /* 0x0000003f3f3ff290 */ /* 0x000fea000fffe03f */
[----:B------:R0:W-:Y:S04]  /*3e720*/  STL.64 [R1+0x880], R24 ;  /* 0x0008801801007387 */ /* 0x0001e80000100a00 */
[----:B------:R-:W-:Y:S04]  /*3e730*/  STL.64 [R1+0x888], R26 ;  /* 0x0008881a01007387 */ /* 0x000fe80000100a00 */
[----:B0-----:R-:W2:Y:S01]  /*3e740*/  LDL.LU.64 R24, [R1+0x28e8] ;  /* 0x0028e80001187983 */ /* 0x001ea20000300a00 */
[C---:B---3--:R-:W-:Y:S11]  /*3e750*/  HMMA.16816.F32 R8, R20.reuse, R16, R8 ;  /* 0x000000101408723c */ /* 0x048ff60000001808 */
[----:B------:R-:W-:Y:S11]  /*3e760*/  @!UPT UIADD3 URZ, URZ, URZ, URZ ;  /* 0x0000003f3f3ff290 */ /* 0x000ff6000fffe03f */
[----:B------:R-:W-:Y:S02]  /*3e770*/  @!UPT UIADD3 URZ, URZ, URZ, URZ ;  /* 0x0000003f3f3ff290 */ /* 0x000fe4000fffe03f */
[----:B------:R-:W-:Y:S01]  /*3e780*/  MOV R15, R11 ;  /* 0x0000000b000f7202 */ /* 0x000fe20000000f00 */
[----:B------:R-:W-:Y:S01]  /*3e790*/  IMAD.MOV.U32 R14, RZ, RZ, R10 ;  /* 0x000000ffff0e7224 */ /* 0x000fe200078e000a */
[----:B------:R0:W-:Y:S04]  /*3e7a0*/  STL.64 [R1+0x870], R8 ;  /* 0x0008700801007387 */ /* 0x0001e80000100a00 */
[----:B------:R-:W-:Y:S04]  /*3e7b0*/  STL [R1+0x213c], R15 ;  /* 0x00213c0f01007387 */ /* 0x000fe80000100800 */
[----:B------:R-:W-:Y:S04]  /*3e7c0*/  STL [R1+0x2138], R14 ;  /* 0x0021380e01007387 */ /* 0x000fe80000100800 */
[----:B------:R-:W-:Y:S04]  /*3e7d0*/  STL.64 [R1+0x28d8], R12 ;  /* 0x0028d80c01007387 */ /* 0x000fe80000100a00 */
[----:B0-----:R-:W3:Y:S01]  /*3e7e0*/  LDL.LU R8, [R1+0x4f0] ;  /* 0x0004f00001087983 */ /* 0x001ee20000300800 */
[----:B--2---:R-:W-:Y:S11]  /*3e7f0*/  HMMA.16816.F32 R4, R20, R24, R4 ;  /* 0x000000181404723c */ /* 0x004ff60000001804 */
[----:B------:R-:W-:Y:S11]  /*3e800*/  @!UPT UIADD3 URZ, URZ, URZ, URZ ;  /* 0x0000003f3f3ff290 */ /* 0x000ff6000fffe03f */
[----:B------:R-:W-:Y:S01]  /*3e810*/  @!UPT UIADD3 URZ, URZ, URZ, URZ ;  /* 0x0000003f3f3ff290 */ /* 0x000fe2000fffe03f */
[----:B------:R-:W-:Y:S04]  /*3e820*/  STL.64 [R1+0x860], R4 ;  /* 0x0008600401007387 */ /* 0x000fe80000100a00 */
[----:B------:R-:W-:Y:S04]  /*3e830*/  STL.64 [R1+0x868], R6 ;  /* 0x0008680601007387 */ /* 0x000fe80000100a00 */
[----:B------:R-:W3:Y:S04]  /*3e840*/  LDL.LU R9, [R1+0x4f4] ;  /* 0x0004f40001097983 */ /* 0x000ee80000300800 */
[----:B------:R-:W2:Y:S04]  /*3e850*/  LDL.LU R10, [R1+0x4f8] ;  /* 0x0004f800010a7983 */ /* 0x000ea80000300800 */
[----:B------:R-:W2:Y:S04]  /*3e860*/  LDL.LU R11, [R1+0x4fc] ;  /* 0x0004fc00010b7983 */ /* 0x000ea80000300800 */
[----:B--2---:R-:W-:Y:S04]  /*3e870*/  STL.64 [R1+0x2858], R10 ;  /* 0x0028580a01007387 */ /* 0x004fe80000100a00 */
[----:B---3--:R0:W-:Y:S04]  /*3e880*/  STL.64 [R1+0x2850], R8 ;  /* 0x0028500801007387 */ /* 0x0081e80000100a00 */
[----:B------:R-:W2:Y:S04]  /*3e890*/  LDL.LU R24, [R1+0x500] ;  /* 0x0005000001187983 */ /* 0x000ea80000300800 */
[----:B------:R-:W2:Y:S04]  /*3e8a0*/  LDL.LU R25, [R1+0x504] ;  /* 0x0005040001197983 */ /* 0x000ea80000300800 */
[----:B------:R-:W3:Y:S04]  /*3e8b0*/  LDL.LU R26, [R1+0x508] ;  /* 0x00050800011a7983 */ /* 0x000ee80000300800 */
[----:B------:R-:W3:Y:S04]  /*3e8c0*/  LDL.LU R27, [R1+0x50c] ;  /* 0x00050c00011b7983 */ /* 0x000ee80000300800 */
[----:B---3--:R-:W-:Y:S04]  /*3e8d0*/  STL.64 [R1+0x2868], R26 ;  /* 0x0028681a01007387 */ /* 0x008fe80000100a00 */
[----:B--2---:R1:W-:Y:S04]  /*3e8e0*/  STL.64 [R1+0x2860], R24 ;  /* 0x0028601801007387 */ /* 0x0043e80000100a00 */
[----:B0-----:R-:W2:Y:S04]  /*3e8f0*/  LDL R8, [R1+0x30] ;  /* 0x0000300001087983 */ /* 0x001ea80000100800 */
[----:B------:R-:W2:Y:S04]  /*3e900*/  LDL R9, [R1+0x34] ;  /* 0x0000340001097983 */ /* 0x000ea80000100800 */
[----:B--2---:R0:W-:Y:S04]  /*3e910*/  STL.64 [R1+0x2870], R8 ;  /* 0x0028700801007387 */ /* 0x0041e80000100a00 */
[----:B-1----:R-:W2:Y:S04]  /*3e920*/  LDL.LU R24, [R1+0x510] ;  /* 0x0005100001187983 */ /* 0x002ea80000300800 */
[----:B------:R-:W2:Y:S04]  /*3e930*/  LDL.LU R25, [R1+0x514] ;  /* 0x0005140001197983 */ /* 0x000ea80000300800 */
[----:B------:R-:W3:Y:S04]  /*3e940*/  LDL.LU R26, [R1+0x518] ;  /* 0x00051800011a7983 */ /* 0x000ee80000300800 */
[----:B------:R-:W3:Y:S01]  /*3e950*/  LDL.LU R27, [R1+0x51c] ;  /* 0x00051c00011b7983 */ /* 0x000ee20000300800 */
[----:B0-----:R-:W-:-:S02]  /*3e960*/  MOV R9, R3 ;  /* 0x0000000300097202 */ /* 0x001fc40000000f00 */
[----:B------:R-:W-:Y:S02]  /*3e970*/  MOV R2, R16 ;  /* 0x0000001000027202 */ /* 0x000fe40000000f00 */
[----:B------:R-:W-:Y:S01]  /*3e980*/  MOV R0, R17 ;  /* 0x0000001100007202 */ /* 0x000fe20000000f00 */
[----:B---3--:R-:W-:Y:S04]  /*3e990*/  STL.64 [R1+0x2880], R26 ;  /* 0x0028801a01007387 */ /* 0x008fe80000100a00 */
[----:B--2---:R-:W-:Y:S04]  /*3e9a0*/  STL.64 [R1+0x2878], R24 ;  /* 0x0028781801007387 */ /* 0x004fe80000100a00 */
[----:B------:R-:W2:Y:S04]  /*3e9b0*/  LDL R8, [R1+0x40] ;  /* 0x0000400001087983 */ /* 0x000ea80000100800 */
[----:B------:R-:W3:Y:S04]  /*3e9c0*/  LDL.LU R3, [R1+0x28e0] ;  /* 0x0028e00001037983 */ /* 0x000ee80000300800 */
[----:B------:R-:W4:Y:S04]  /*3e9d0*/  LDL R16, [R1+0x70] ;  /* 0x0000700001107983 */ /* 0x000f280000100800 */
[----:B------:R-:W4:Y:S04]  /*3e9e0*/  LDL R17, [R1+0x74] ;  /* 0x0000740001117983 */ /* 0x000f280000100800 */
[----:B------:R-:W2:Y:S04]  /*3e9f0*/  LDL.LU R4, [R1+0x470] ;  /* 0x0004700001047983 */ /* 0x000ea80000300800 */
[----:B------:R-:W2:Y:S04]  /*3ea00*/  LDL.LU R5, [R1+0x474] ;  /* 0x0004740001057983 */ /* 0x000ea80000300800 */
[----:B------:R-:W2:Y:S04]  /*3ea10*/  LDL.LU R6, [R1+0x478] ;  /* 0x0004780001067983 */ /* 0x000ea80000300800 */
[----:B------:R-:W2:Y:S04]  /*3ea20*/  LDL.LU R7, [R1+0x47c] ;  /* 0x00047c0001077983 */ /* 0x000ea80000300800 */
[----:B------:R-:W2:Y:S04]  /*3ea30*/  LDL.64 R12, [R1+0x90] ;  /* 0x00009000010c7983 */ /* 0x000ea80000100a00 */
[----:B----4-:R0:W-:Y:S04]  /*3ea40*/  STL.64 [R1+0x28c0], R16 ;  /* 0x0028c01001007387 */ /* 0x0101e80000100a00 */
[----:B0-----:R-:W4:Y:S04]  /*3ea50*/  LDL R16, [R1+0x80] ;  /* 0x0000800001107983 */ /* 0x001f280000100800 */
[----:B------:R-:W4:Y:S04]  /*3ea60*/  LDL R17, [R1+0x84] ;  /* 0x0000840001117983 */ /* 0x000f280000100800 */
[----:B----4-:R-:W-:Y:S04]  /*3ea70*/  STL.64 [R1+0x28d0], R16 ;  /* 0x0028d01001007387 */ /* 0x010fe80000100a00 */
[----:B--2---:R0:W-:Y:S04]  /*3ea80*/  STL.64 [R1+0x2888], R8 ;  /* 0x0028880801007387 */ /* 0x0041e80000100a00 */
[----:B0-----:R-:W2:Y:S04]  /*3ea90*/  LDL.64 R8, [R1+0x50] ;  /* 0x0000500001087983 */ /* 0x001ea80000100a00 */
[----:B--2---:R0:W-:Y:S04]  /*3eaa0*/  STL.64 [R1+0x28a0], R8 ;  /* 0x0028a00801007387 */ /* 0x0041e80000100a00 */
[----:B------:R-:W2:Y:S04]  /*3eab0*/  LDL.LU R24, [R1+0x520] ;  /* 0x0005200001187983 */ /* 0x000ea80000300800 */
[----:B------:R-:W2:Y:S04]  /*3eac0*/  LDL.LU R25, [R1+0x524] ;  /* 0x0005240001197983 */ /* 0x000ea80000300800 */
[----:B------:R-:W4:Y:S04]  /*3ead0*/  LDL.LU R26, [R1+0x528] ;  /* 0x00052800011a7983 */ /* 0x000f280000300800 */
[----:B------:R-:W4:Y:S04]  /*3eae0*/  LDL.LU R27, [R1+0x52c] ;  /* 0x00052c00011b7983 */ /* 0x000f280000300800 */
[----:B0-----:R-:W2:Y:S01]  /*3eaf0*/  LDL R8, [R1+0x60] ;  /* 0x0000600001087983 */ /* 0x001ea20000100800 */
[----:B---3--:R-:W-:Y:S01]  /*3eb00*/  MOV R9, R3 ;  /* 0x0000000300097202 */ /* 0x008fe20000000f00 */
[----:B------:R-:W-:Y:S04]  /*3eb10*/  HMMA.16816.F32 R16, R20, R12, R4 ;  /* 0x0000000c1410723c */ /* 0x000fe80000001804 */
[----:B--2---:R0:W-:Y:S04]  /*3eb20*/  STL.64 [R1+0x28c8], R8 ;  /* 0x0028c80801007387 */ /* 0x0041e80000100a00 */
[----:B0-----:R-:W2:Y:S04]  /*3eb30*/  LDL.LU R8, [R1+0x460] ;  /* 0x0004600001087983 */ /* 0x001ea80000300800 */
[----:B------:R-:W2:Y:S04]  /*3eb40*/  LDL.LU R9, [R1+0x464] ;  /* 0x0004640001097983 */ /* 0x000ea80000300800 */
[----:B------:R-:W2:Y:S04]  /*3eb50*/  LDL.LU R10, [R1+0x468] ;  /* 0x00046800010a7983 */ /* 0x000ea80000300800 */
[----:B------:R-:W2:Y:S04]  /*3eb60*/  LDL.LU R11, [R1+0x46c] ;  /* 0x00046c00010b7983 */ /* 0x000ea80000300800 */
[----:B----4-:R-:W-:Y:S04]  /*3eb70*/  STL.64 [R1+0x2898], R26 ;  /* 0x0028981a01007387 */ /* 0x010fe80000100a00 */
[----:B------:R0:W-:Y:S04]  /*3eb80*/  STL.64 [R1+0x2890], R24 ;  /* 0x0028901801007387 */ /* 0x0001e80000100a00 */
[----:B0-----:R-:W3:Y:S04]  /*3eb90*/  LDL.LU R24, [R1+0x530] ;  /* 0x0005300001187983 */ /* 0x001ee80000300800 */
[----:B------:R-:W3:Y:S04]  /*3eba0*/  LDL.LU R25, [R1+0x534] ;  /* 0x0005340001197983 */ /* 0x000ee80000300800 */
[----:B------:R-:W4:Y:S04]  /*3ebb0*/  LDL.LU R26, [R1+0x538] ;  /* 0x00053800011a7983 */ /* 0x000f280000300800 */
[----:B------:R-:W4:Y:S01]  /*3ebc0*/  LDL.LU R27, [R1+0x53c] ;  /* 0x00053c00011b7983 */ /* 0x000f220000300800 */
[----:B------:R-:W-:Y:S01]  /*3ebd0*/  IMAD.MOV.U32 R6, RZ, RZ, R12 ;  /* 0x000000ffff067224 */ /* 0x000fe200078e000c */
[----:B------:R-:W-:-:S02]  /*3ebe0*/  MOV R3, R13 ;  /* 0x0000000d00037202 */ /* 0x000fc40000000f00 */
[----:B----4-:R-:W-:Y:S04]  /*3ebf0*/  STL.64 [R1+0x28b0], R26 ;  /* 0x0028b01a01007387 */ /* 0x010fe80000100a00 */
[----:B---3--:R0:W-:Y:S04]  /*3ec00*/  STL.64 [R1+0x28a8], R24 ;  /* 0x0028a81801007387 */ /* 0x0081e80000100a00 */
[----:B0-----:R-:W3:Y:S04]  /*3ec10*/  LDL.LU R24, [R1+0x540] ;  /* 0x0005400001187983 */ /* 0x001ee80000300800 */
[----:B------:R-:W3:Y:S04]  /*3ec20*/  LDL.LU R25, [R1+0x544] ;  /* 0x0005440001197983 */ /* 0x000ee80000300800 */
[----:B------:R-:W3:Y:S04]  /*3ec30*/  LDL.LU R26, [R1+0x548] ;  /* 0x00054800011a7983 */ /* 0x000ee80000300800 */
[----:B------:R-:W3:Y:S04]  /*3ec40*/  LDL.LU R27, [R1+0x54c] ;  /* 0x00054c00011b7983 */ /* 0x000ee80000300800 */
[----:B------:R-:W4:Y:S04]  /*3ec50*/  LDL.LU.64 R12, [R1+0x28d8] ;  /* 0x0028d800010c7983 */ /* 0x000f280000300a00 */
[----:B------:R0:W-:Y:S04]  /*3ec60*/  STL.64 [R1+0x850], R16 ;  /* 0x0008501001007387 */ /* 0x0001e80000100a00 */
[----:B0-----:R-:W2:Y:S01]  /*3ec70*/  LDL.LU.64 R16, [R1+0x28d0] ;  /* 0x0028d00001107983 */ /* 0x001ea20000300a00 */
[----:B------:R-:W-:-:S02]  /*3ec80*/  MOV R15, R18 ;  /* 0x00000012000f7202 */ /* 0x000fc40000000f00 */
[----:B------:R-:W-:-:S05]  /*3ec90*/  MOV R14, R19 ;  /* 0x00000013000e7202 */ /* 0x000fca0000000f00 */
[----:B------:R-:W-:Y:S04]  /*3eca0*/  STL [R1+0x2144], R14 ;  /* 0x0021440e01007387 */ /* 0x000fe80000100800 */
[----:B------:R-:W-:Y:S01]  /*3ecb0*/  STL [R1+0x2140], R15 ;  /* 0x0021400f01007387 */ /* 0x000fe20000100800 */
[C---:B--2---:R-:W-:Y:S03]  /*3ecc0*/  HMMA.16816.F32 R16, R20.reuse, R16, R8 ;  /* 0x000000101410723c */ /* 0x044fe60000001808 */
[----:B----4-:R0:W-:Y:S04]  /*3ecd0*/  STL.64 [R1+0x2820], R12 ;  /* 0x0028200c01007387 */ /* 0x0101e80000100a00 */
[----:B0-----:R-:W2:Y:S04]  /*3ece0*/  LDL.LU R12, [R1+0x450] ;  /* 0x00045000010c7983 */ /* 0x001ea80000300800 */
[----:B------:R-:W2:Y:S04]  /*3ecf0*/  LDL.LU R13, [R1+0x454] ;  /* 0x00045400010d7983 */ /* 0x000ea80000300800 */
[----:B------:R-:W2:Y:S04]  /*3ed00*/  LDL.LU R14, [R1+0x458] ;  /* 0x00045800010e7983 */ /* 0x000ea80000300800 */
[----:B------:R-:W2:Y:S04]  /*3ed10*/  LDL.LU R15, [R1+0x45c] ;  /* 0x00045c00010f7983 */ /* 0x000ea80000300800 */
[----:B------:R-:W3:Y:S04]  /*3ed20*/  LDL.LU.64 R8, [R1+0x28c8] ;  /* 0x0028c80001087983 */ /* 0x000ee80000300a00 */
[----:B------:R0:W-:Y:S04]  /*3ed30*/  STL.64 [R1+0x840], R16 ;  /* 0x0008401001007387 */ /* 0x0001e80000100a00 */
[----:B------:R2:W-:Y:S04]  /*3ed40*/  STL.64 [R1+0x848], R18 ;  /* 0x0008481201007387 */ /* 0x0005e80000100a00 */
[----:B0-----:R-:W2:Y:S02]  /*3ed50*/  LDL.LU.64 R16, [R1+0x28c0] ;  /* 0x0028c00001107983 */ /* 0x001ea40000300a00 */
[----:B--2---:R-:W-:Y:S02]  /*3ed60*/  HMMA.16816.F32 R16, R20, R16, R12 ;  /* 0x000000101410723c */ /* 0x004fe4000000180c */
[----:B------:R-:W2:Y:S11]  /*3ed70*/  LDL.LU R12, [R1+0x4d0] ;  /* 0x0004d000010c7983 */ /* 0x000eb60000300800 */
[----:B------:R-:W-:Y:S10]  /*3ed80*/  @!UPT UIADD3 URZ, URZ, URZ, URZ ;  /* 0x0000003f3f3ff290 */ /* 0x000ff4000fffe03f */
[----:B------:R-:W-:Y:S04]  /*3ed90*/  STL.64 [R1+0x830], R16 ;  /* 0x0008301001007387 */ /* 0x000fe80000100a00 */
[----:B------:R-:W-:Y:S04]  /*3eda0*/  STL.64 [R1+0x838], R18 ;  /* 0x0008381201007387 */ /* 0x000fe80000100a00 */
[----:B------:R-:W2:Y:S04]  /*3edb0*/  LDL.LU R13, [R1+0x4d4] ;  /* 0x0004d400010d7983 */ /* 0x000ea80000300800 */
[----:B------:R-:W4:Y:S04]  /*3edc0*/  LDL.LU R14, [R1+0x4d8] ;  /* 0x0004d800010e7983 */ /* 0x000f280000300800 */
[----:B------:R-:W4:Y:S01]  /*3edd0*/  LDL.LU R15, [R1+0x4dc] ;  /* 0x0004dc00010f7983 */ /* 0x000f220000300800 */
[----:B------:R-:W-:-:S03]  /*3ede0*/  IMAD.MOV.U32 R4, RZ, RZ, R29 ;  /* 0x000000ffff047224 */ /* 0x000fc600078e001d */
[----:B----4-:R-:W-:Y:S04]  /*3edf0*/  STL.64 [R1+0x2840], R14 ;  /* 0x0028400e01007387 */ /* 0x010fe80000100a00 */
[----:B--2---:R0:W-:Y:S04]  /*3ee00*/  STL.64 [R1+0x2838], R12 ;  /* 0x0028380c01007387 */ /* 0x0041e80000100a00 */
[----:B------:R-:W2:Y:S01]  /*3ee10*/  LDL.LU R29, [R1+0x28bc] ;  /* 0x0028bc00011d7983 */ /* 0x000ea20000300800 */
[----:B---3--:R-:W-:Y:S01]  /*3ee20*/  HMMA.16816.F32 R8, R20, R8, R24 ;  /* 0x000000081408723c */ /* 0x008fe20000001818 */
[----:B------:R-:W-:-:S02]  /*3ee30*/  MOV R5, R28 ;  /* 0x0000001c00057202 */ /* 0x000fc40000000f00 */
[----:B------:R-:W3:Y:S04]  /*3ee40*/  LDL.LU R28, [R1+0x28b8] ;  /* 0x0028b800011c7983 */ /* 0x000ee80000300800 */
[----:B0-----:R-:W4:Y:S04]  /*3ee50*/  LDL.LU R12, [R1+0x4e0] ;  /* 0x0004e000010c7983 */ /* 0x001f280000300800 */
[----:B------:R-:W4:Y:S04]  /*3ee60*/  LDL.LU R13, [R1+0x4e4] ;  /* 0x0004e400010d7983 */ /* 0x000f280000300800 */
[----:B------:R-:W4:Y:S04]  /*3ee70*/  LDL.LU R14, [R1+0x4e8] ;  /* 0x0004e800010e7983 */ /* 0x000f280000300800 */
[----:B------:R-:W4:Y:S04]  /*3ee80*/  LDL.LU R15, [R1+0x4ec] ;  /* 0x0004ec00010f7983 */ /* 0x000f280000300800 */
[----:B--2---:R-:W0:Y:S04]  /*3ee90*/  LDSM.16.M88.4 R16, [R29+0x28c00] ;  /* 0x028c00001d10783b */ /* 0x004e280000000200 */
[----:B------:R-:W-:Y:S04]  /*3eea0*/  STL [R1+0x27a8], R29 ;  /* 0x0027a81d01007387 */ /* 0x000fe80000100800 */
[----:B0-----:R-:W-:Y:S04]  /*3eeb0*/  STL.64 [R1+0x2708], R18 ;  /* 0x0027081201007387 */ /* 0x001fe80000100a00 */
[----:B------:R0:W-:Y:S04]  /*3eec0*/  STL.64 [R1+0x2700], R16 ;  /* 0x0027001001007387 */ /* 0x0001e80000100a00 */
[----:B0-----:R-:W2:Y:S04]  /*3eed0*/  LDL R16, [R1+0x20] ;  /* 0x0000200001107983 */ /* 0x001ea80000100800 */
[----:B------:R-:W2:Y:S04]  /*3eee0*/  LDL.LU.64 R26, [R1+0x28b0] ;  /* 0x0028b000011a7983 */ /* 0x000ea80000300a00 */
[----:B------:R-:W2:Y:S04]  /*3eef0*/  LDL.LU.64 R24, [R1+0x28a8] ;  /* 0x0028a80001187983 */ /* 0x000ea80000300a00 */
[----:B------:R0:W-:Y:S04]  /*3ef00*/  STL.64 [R1+0x820], R8 ;  /* 0x0008200801007387 */ /* 0x0001e80000100a00 */
[----:B------:R-:W-:Y:S04]  /*3ef10*/  STL.64 [R1+0x828], R10 ;  /* 0x0008280a01007387 */ /* 0x000fe80000100a00 */
[----:B0-----:R-:W2:Y:S02]  /*3ef20*/  LDL.LU.64 R8, [R1+0x28a0] ;  /* 0x0028a00001087983 */ /* 0x001ea40000300a00 */
[C---:B--2---:R-:W-:Y:S01]  /*3ef30*/  HMMA.16816.F32 R24, R20.reuse, R8, R24 ;  /* 0x000000081418723c */ /* 0x044fe20000001818 */
[----:B------:R-:W-:Y:S11]  /*3ef40*/  MOV R29, R9 ;  /* 0x00000009001d7202 */ /* 0x000ff60000000f00 */
[----:B------:R-:W-:Y:S11]  /*3ef50*/  @!UPT UIADD3 URZ, URZ, URZ, URZ ;  /* 0x0000003f3f3ff290 */ /* 0x000ff6000fffe03f */
        /* <DEDUP_REMOVED lines=11> */
[----:B0-----:R-:W2:Y:S01]  /*3f010*/  LDL.LU.64 R8, [R1+0x2870] ;  /* 0x0028700001087983 */ /* 0x001ea20000300a00 */
[----:B---3--:R-:W-:Y:S01]  /*3f020*/  MOV R17, R28 ;  /* 0x0000001c00117202 */ /* 0x008fe20000000f00 */
[C---:B--2---:R-:W-:Y:S02]  /*3f030*/  HMMA.16816.F32 R8, R20.reuse, R8, R24 ;  /* 0x000000081408723c */ /* 0x044fe40000001818 */
[----:B------:R-:W2:Y:S04]  /*3f040*/  LDL.LU.64 R26, [R1+0x2868] ;  /* 0x00286800011a7983 */ /* 0x000ea80000300a00 */
[----:B------:R-:W2:Y:S11]  /*3f050*/  LDL.LU.64 R24, [R1+0x2860] ;  /* 0x0028600001187983 */ /* 0x000eb60000300a00 */
[----:B------:R-:W-:Y:S06]  /*3f060*/  @!UPT UIADD3 URZ, URZ, URZ, URZ ;  /* 0x0000003f3f3ff290 */ /* 0x000fec000fffe03f */
[----:B------:R-:W-:Y:S04]  /*3f070*/  STL.64 [R1+0x7f0], R8 ;  /* 0x0007f00801007387 */ /* 0x000fe80000100a00 */
[----:B------:R0:W-:Y:S04]  /*3f080*/  STL.64 [R1+0x7f8], R10 ;  /* 0x0007f80a01007387 */ /* 0x0001e80000100a00 */
[----:B0-----:R-:W3:Y:S04]  /*3f090*/  LDL.LU.64 R10, [R1+0x2858] ;  /* 0x00285800010a7983 */ /* 0x001ee80000300a00 */
[----:B------:R-:W3:Y:S01]  /*3f0a0*/  LDL.LU.64 R8, [R1+0x2850] ;  /* 0x0028500001087983 */ /* 0x000ee20000300a00 */
[C---:B--2---:R-:W-:Y:S03]  /*3f0b0*/  HMMA.16816.F32 R16, R20.reuse, R16, R24 ;  /* 0x000000101410723c */ /* 0x044fe60000001818 */
[----:B------:R-:W3:Y:S11]  /*3f0c0*/  LDL.LU.64 R24, [R1+0x2848] ;  /* 0x0028480001187983 */ /* 0x000ef60000300a00 */
[----:B------:R-:W-:Y:S09]  /*3f0d0*/  @!UPT UIADD3 URZ, URZ, URZ, URZ ;  /* 0x0000003f3f3ff290 */ /* 0x000ff2000fffe03f */
[----:B------:R0:W-:Y:S04]  /*3f0e0*/  STL.64 [R1+0x7e0], R16 ;  /* 0x0007e01001007387 */ /* 0x0001e80000100a00 */
[----:B------:R1:W-:Y:S01]  /*3f0f0*/  STL.64 [R1+0x7e8], R18 ;  /* 0x0007e81201007387 */ /* 0x0003e20000100a00 */
[----:B0-----:R-:W-:Y:S01]  /*3f100*/  MOV R16, R6 ;  /* 0x0000000600107202 */ /* 0x001fe20000000f00 */
[----:B---3--:R-:W-:Y:S01]  /*3f110*/  HMMA.16816.F32 R8, R20, R24, R8 ;  /* 0x000000181408723c */ /* 0x008fe20000001808 */
[----:B-1----:R-:W-:Y:S01]  /*3f120*/  IMAD.MOV.U32 R18, RZ, RZ, R24 ;  /* 0x000000ffff127224 */ /* 0x002fe200078e0018 */
[----:B------:R-:W-:Y:S11]  /*3f130*/  MOV R17, R25 ;  /* 0x0000001900117202 */ /* 0x000ff60000000f00 */
[----:B------:R-:W-:Y:S10]  /*3f140*/  @!UPT UIADD3 URZ, URZ, URZ, URZ ;  /* 0x0000003f3f3ff290 */ /* 0x000ff4000fffe03f */
[----:B------:R-:W-:Y:S04]  /*3f150*/  STL.64 [R1+0x7d0], R8 ;  /* 0x0007d00801007387 */ /* 0x000fe80000100a00 */
[----:B------:R-:W-:Y:S04]  /*3f160*/  STL.64 [R1+0x7d8], R10 ;  /* 0x0007d80a01007387 */ /* 0x000fe80000100a00 */
[----:B------:R-:W-:Y:S04]  /*3f170*/  STL [R1+0x27b0], R18 ;  /* 0x0027b01201007387 */ /* 0x000fe80000100800 */
[----:B------:R0:W-:Y:S02]  /*3f180*/  STL [R1+0x27ac], R17 ;  /* 0x0027ac1101007387 */ /* 0x0001e40000100800 */
[----:B0-----:R-:W-:-:S05]  /*3f190*/  MOV R17, R3 ;  /* 0x0000000300117202 */ /* 0x001fca0000000f00 */
[----:B------:R0:W-:Y:S04]  /*3f1a0*/  STL.64 [R1+0x27c0], R16 ;  /* 0x0027c01001007387 */ /* 0x0001e80000100a00 */
[----:B0-----:R-:W2:Y:S01]  /*3f1b0*/  LDL.64 R16, [R1+0xa0] ;  /* 0x0000a00001107983 */ /* 0x001ea20000100a00 */
[----:B----4-:R-:W-:Y:S03]  /*3f1c0*/  HMMA.16816.F32 R4, R20, R4, R12 ;  /* 0x000000041404723c */ /* 0x010fe6000000180c */
[----:B--2---:R0:W-:Y:S04]  /*3f1d0*/  STL.64 [R1+0x27d8], R16 ;  /* 0x0027d81001007387 */ /* 0x0041e80000100a00 */
[----:B------:R-:W2:Y:S04]  /*3f1e0*/  LDL.LU R24, [R1+0x4b0] ;  /* 0x0004b00001187983 */ /* 0x000ea80000300800 */
[----:B------:R-:W2:Y:S04]  /*3f1f0*/  LDL.LU R25, [R1+0x4b4] ;  /* 0x0004b40001197983 */ /* 0x000ea80000300800 */
[----:B------:R-:W2:Y:S01]  /*3f200*/  LDL.LU R26, [R1+0x4b8] ;  /* 0x0004b800011a7983 */ /* 0x000ea20000300800 */
[----:B0-----:R-:W-:Y:S01]  /*3f210*/  IMAD.MOV.U32 R16, RZ, RZ, R2 ;  /* 0x000000ffff107224 */ /* 0x001fe200078e0002 */
[----:B------:R-:W-:-:S02]  /*3f220*/  MOV R17, R0 ;  /* 0x0000000000117202 */ /* 0x000fc40000000f00 */
[----:B------:R-:W2:Y:S04]  /*3f230*/  LDL.LU R27, [R1+0x4bc] ;  /* 0x0004bc00011b7983 */ /* 0x000ea80000300800 */
[----:B------:R-:W3:Y:S04]  /*3f240*/  LDL.LU R8, [R1+0x4c0] ;  /* 0x0004c00001087983 */ /* 0x000ee80000300800 */
[----:B------:R-:W3:Y:S04]  /*3f250*/  LDL.LU R9, [R1+0x4c4] ;  /* 0x0004c40001097983 */ /* 0x000ee80000300800 */
[----:B------:R-:W3:Y:S04]  /*3f260*/  LDL.LU R10, [R1+0x4c8] ;  /* 0x0004c800010a7983 */ /* 0x000ee80000300800 */
[----:B------:R-:W3:Y:S04]  /*3f270*/  LDL.LU R11, [R1+0x4cc] ;  /* 0x0004cc00010b7983 */ /* 0x000ee80000300800 */
[----:B------:R0:W-:Y:S04]  /*3f280*/  STL.64 [R1+0x27f0], R16 ;  /* 0x0027f01001007387 */ /* 0x0001e80000100a00 */
[----:B0-----:R-:W4:Y:S04]  /*3f290*/  LDL.64 R16, [R1+0xc0] ;  /* 0x0000c00001107983 */ /* 0x001f280000100a00 */
[----:B------:R-:W2:Y:S04]  /*3f2a0*/  LDL.LU.64 R14, [R1+0x2840] ;  /* 0x00284000010e7983 */ /* 0x000ea80000300a00 */
[----:B------:R-:W2:Y:S04]  /*3f2b0*/  LDL.LU.64 R12, [R1+0x2838] ;  /* 0x00283800010c7983 */ /* 0x000ea80000300a00 */
[----:B------:R-:W-:Y:S04]  /*3f2c0*/  STL.64 [R1+0x7c0], R4 ;  /* 0x0007c00401007387 */ /* 0x000fe80000100a00 */
[----:B------:R0:W-:Y:S04]  /*3f2d0*/  STL.64 [R1+0x7c8], R6 ;  /* 0x0007c80601007387 */ /* 0x0001e80000100a00 */
[----:B0-----:R-:W2:Y:S04]  /*3f2e0*/  LDL.LU.64 R6, [R1+0x2830] ;  /* 0x0028300001067983 */ /* 0x001ea80000300a00 */
[----:B------:R-:W2:Y:S02]  /*3f2f0*/  LDL.LU.64 R4, [R1+0x2828] ;  /* 0x0028280001047983 */ /* 0x000ea40000300a00 */
[C---:B--2---:R-:W-:Y:S11]  /*3f300*/  HMMA.16816.F32 R12, R20.reuse, R4, R12 ;  /* 0x00000004140c723c */ /* 0x044ff6000000180c */
[----:B------:R-:W-:Y:S11]  /*3f310*/  @!UPT UIADD3 URZ, URZ, URZ, URZ ;  /* 0x0000003f3f3ff290 */ /* 0x000ff6000fffe03f */
[----:B------:R-:W-:Y:S01]  /*3f320*/  @!UPT UIADD3 URZ, URZ, URZ, URZ ;  /* 0x0000003f3f3ff290 */ /* 0x000fe2000fffe03f */
[----:B------:R0:W-:Y:S04]  /*3f330*/  STL.64 [R1+0x7b0], R12 ;  /* 0x0007b00c01007387 */ /* 0x0001e80000100a00 */
[----:B------:R-:W-:Y:S04]  /*3f340*/  STL.64 [R1+0x7b8], R14 ;  /* 0x0007b80e01007387 */ /* 0x000fe80000100a00 */
[----:B0-----:R-:W3:Y:S04]  /*3f350*/  LDL.LU.64 R12, [R1+0x2820] ;  /* 0x00282000010c7983 */ /* 0x001ee80000300a00 */
[----:B------:R-:W-:Y:S04]  /*3f360*/  STL.64 [R1+0x2728], R6 ;  /* 0x0027280601007387 */ /* 0x000fe80000100a00 */
[----:B------:R0:W-:Y:S04]  /*3f370*/  STL.64 [R1+0x2720], R4 ;  /* 0x0027200401007387 */ /* 0x0001e80000100a00 */
[----:B0-----:R-:W2:Y:S04]  /*3f380*/  LDL.64 R4, [R1+0x70] ;  /* 0x0000700001047983 */ /* 0x001ea80000100a00 */
[----:B--2---:R0:W-:Y:S04]  /*3f390*/  STL.64 [R1+0x27b8], R4 ;  /* 0x0027b80401007387 */ /* 0x0041e80000100a00 */
        /* <DEDUP_REMOVED lines=8> */
[----:B------:R-:W2:Y:S04]  /*3f420*/  LDL.LU R6, [R1+0x368] ;  /* 0x0003680001067983 */ /* 0x000ea80000300800 */
[----:B------:R-:W2:Y:S01]  /*3f430*/  LDL.LU R7, [R1+0x36c] ;  /* 0x00036c0001077983 */ /* 0x000ea20000300800 */
[C---:B---3--:R-:W-:Y:S03]  /*3f440*/  HMMA.16816.F32 R8, R20.reuse, R12, R8 ;  /* 0x0000000c1408723c */ /* 0x048fe60000001808 */
[----:B--2---:R-:W-:Y:S04]  /*3f450*/  STL.64 [R1+0x27e8], R6 ;  /* 0x0027e80601007387 */ /* 0x004fe80000100a00 */
        /* <DEDUP_REMOVED lines=11> */
[----:B------:R0:W-:Y:S04]  /*3f510*/  STL.64 [R1+0x7a0], R8 ;  /* 0x0007a00801007387 */ /* 0x0001e80000100a00 */
[----:B------:R-:W-:Y:S04]  /*3f520*/  STL.64 [R1+0x7a8], R10 ;  /* 0x0007a80a01007387 */ /* 0x000fe80000100a00 */
[----:B0-----:R-:W3:Y:S02]  /*3f530*/  LDL.LU.64 R8, [R1+0x2818] ;  /* 0x0028180001087983 */ /* 0x001ee40000300a00 */
[----:B---3--:R-:W-:Y:S02]  /*3f540*/  HMMA.16816.F32 R20, R20, R8, R24 ;  /* 0x000000081414723c */ /* 0x008fe40000001818 */
[----:B------:R-:W2:Y:S04]  /*3f550*/  LDL.LU.64 R26, [R1+0x2810] ;  /* 0x00281000011a7983 */ /* 0x000ea80000300a00 */
[----:B------:R-:W2:Y:S01]  /*3f560*/  LDL.LU.64 R24, [R1+0x2808] ;  /* 0x0028080001187983 */ /* 0x000ea20000300a00 */
[----:B----4-:R-:W-:-:S02]  /*3f570*/  MOV R2, R16 ;  /* 0x0000001000027202 */ /* 0x010fc40000000f00 */
[----:B------:R-:W-:Y:S11]  /*3f580*/  MOV R0, R17 ;  /* 0x0000001100007202 */ /* 0x000ff60000000f00 */
[----:B------:R-:W-:Y:S03]  /*3f590*/  @!UPT UIADD3 URZ, URZ, URZ, URZ ;  /* 0x0000003f3f3ff290 */ /* 0x000fe6000fffe03f */
[----:B------:R0:W-:Y:S04]  /*3f5a0*/  STL.64 [R1+0x790], R20 ;  /* 0x0007901401007387 */ /* 0x0001e80000100a00 */
[----:B------:R1:W-:Y:S04]  /*3f5b0*/  STL.64 [R1+0x798], R22 ;  /* 0x0007981601007387 */ /* 0x0003e80000100a00 */
[----:B0-----:R-:W3:Y:S04]  /*3f5c0*/  LDL.LU R20, [R1+0x330] ;  /* 0x0003300001147983 */ /* 0x001ee80000300800 */
[----:B------:R-:W3:Y:S04]  /*3f5d0*/  LDL.LU R21, [R1+0x334] ;  /* 0x0003340001157983 */ /* 0x000ee80000300800 */
[----:B-1----:R-:W3:Y:S04]  /*3f5e0*/  LDL.LU R22, [R1+0x338] ;  /* 0x0003380001167983 */ /* 0x002ee80000300800 */
[----:B------:R-:W3:Y:S04]  /*3f5f0*/  LDL.LU R23, [R1+0x33c] ;  /* 0x00033c0001177983 */ /* 0x000ee80000300800 */
[----:B------:R0:W-:Y:S04]  /*3f600*/  STL.64 [R1+0x2770], R8 ;  /* 0x0027700801007387 */ /* 0x0001e80000100a00 */
[----:B0-----:R-:W4:Y:S01]  /*3f610*/  LDL.64 R8, [R1+0x80] ;  /* 0x0000800001087983 */ /* 0x001f220000100a00 */
        /* <DEDUP_REMOVED lines=13> */
[----:B------:R-:W-:Y:S04]  /*3f6f0*/  STL.64 [R1+0x778], R18 ;  /* 0x0007781201007387 */ /* 0x000fe80000100a00 */
[----:B0-----:R-:W2:Y:S02]  /*3f700*/  LDL.LU.64 R16, [R1+0x27d8] ;  /* 0x0027d80001107983 */ /* 0x001ea40000300a00 */
[C---:B--2---:R-:W-:Y:S01]  /*3f710*/  HMMA.16816.F32 R4, R24.reuse, R16, R4 ;  /* 0x000000101804723c */ /* 0x044fe20000001804 */
[----:B------:R-:W-:Y:S01]  /*3f720*/  IMAD.MOV.U32 R15, RZ, RZ, R16 ;  /* 0x000000ffff0f7224 */ /* 0x000fe200078e0010 */
[----:B------:R-:W-:Y:S11]  /*3f730*/  MOV R14, R17 ;  /* 0x00000011000e7202 */ /* 0x000ff60000000f00 */
[----:B------:R-:W-:Y:S10]  /*3f740*/  @!UPT UIADD3 URZ, URZ, URZ, URZ ;  /* 0x0000003f3f3ff290 */ /* 0x000ff4000fffe03f */
[----:B------:R-:W-:Y:S04]  /*3f750*/  STL.64 [R1+0x760], R4 ;  /* 0x0007600401007387 */ /* 0x000fe80000100a00 */
[----:B------:R0:W-:Y:S04]  /*3f760*/  STL.64 [R1+0x768], R6 ;  /* 0x0007680601007387 */ /* 0x0001e80000100a00 */
[----:B0-----:R-:W2:Y:S04]  /*3f770*/  LDL.LU.64 R6, [R1+0x27d0] ;  /* 0x0027d00001067983 */ /* 0x001ea80000300a00 */
[----:B------:R-:W2:Y:S04]  /*3f780*/  LDL.LU.64 R4, [R1+0x27c8] ;  /* 0x0027c80001047983 */ /* 0x000ea80000300a00 */
[----:B------:R-:W2:Y:S04]  /*3f790*/  LDL.LU.64 R16, [R1+0x27c0] ;  /* 0x0027c00001107983 */ /* 0x000ea80000300a00 */
[----:B------:R-:W-:Y:S04]  /*3f7a0*/  STL.64 [R1+0x2738], R14 ;  /* 0x0027380e01007387 */ /* 0x000fe80000100a00 */
[----:B------:R0:W-:Y:S04]  /*3f7b0*/  STL.64 [R1+0x2730], R12 ;  /* 0x0027300c01007387 */ /* 0x0001e80000100a00 */
[----:B0-----:R-:W3:Y:S04]  /*3f7c0*/  LDL.LU R12, [R1+0x340] ;  /* 0x00034000010c7983 */ /* 0x001ee80000300800 */
[----:B------:R-:W3:Y:S04]  /*3f7d0*/  LDL.LU R13, [R1+0x344] ;  /* 0x00034400010d7983 */ /* 0x000ee80000300800 */
[----:B------:R-:W3:Y:S04]  /*3f7e0*/  LDL.LU R14, [R1+0x348] ;  /* 0x00034800010e7983 */ /* 0x000ee80000300800 */
[----:B------:R-:W3:Y:S01]  /*3f7f0*/  LDL.LU R15, [R1+0x34c] ;  /* 0x00034c00010f7983 */ /* 0x000ee20000300800 */
[C---:B--2---:R-:W-:Y:S03]  /*3f800*/  HMMA.16816.F32 R16, R24.reuse, R16, R4 ;  /* 0x000000101810723c */ /* 0x044fe60000001804 */
[----:B------:R-:W2:Y:S01]  /*3f810*/  LDL.LU.64 R4, [R1+0x27b8] ;  /* 0x0027b80001047983 */ /* 0x000ea20000300a00 */
[----:B----4-:R-:W-:Y:S11]  /*3f820*/  MOV R28, R8 ;  /* 0x00000008001c7202 */ /* 0x010ff60000000f00 */
[----:B------:R-:W-:Y:S08]  /*3f830*/  @!UPT UIADD3 URZ, URZ, URZ, URZ ;  /* 0x0000003f3f3ff290 */ /* 0x000ff0000fffe03f */
[----:B------:R-:W-:Y:S04]  /*3f840*/  STL.64 [R1+0x750], R16 ;  /* 0x0007501001007387 */ /* 0x000fe80000100a00 */
[----:B------:R0:W-:Y:S01]  /*3f850*/  STL.64 [R1+0x758], R18 ;  /* 0x0007581201007387 */ /* 0x0001e20000100a00 */
[C---:B---3--:R-:W-:Y:S01]  /*3f860*/  HMMA.16816.F32 R12, R24.reuse, R8, R12 ;  /* 0x00000008180c723c */ /* 0x048fe2000000180c */
[----:B0-----:R-:W-:Y:S02]  /*3f870*/  MOV R19, R9 ;  /* 0x0000000900137202 */ /* 0x001fe40000000f00 */
[----:B------:R-:W3:Y:S04]  /*3f880*/  LDL.LU R18, [R1+0x27b0] ;  /* 0x0027b00001127983 */ /* 0x000ee80000300800 */
[----:B------:R-:W4:Y:S11]  /*3f890*/  LDL.LU R17, [R1+0x27ac] ;  /* 0x0027ac0001117983 */ /* 0x000f360000300800 */
[----:B------:R-:W-:Y:S05]  /*3f8a0*/  @!UPT UIADD3 URZ, URZ, URZ, URZ ;  /* 0x0000003f3f3ff290 */ /* 0x000fea000fffe03f */
[----:B------:R-:W-:Y:S04]  /*3f8b0*/  STL.64 [R1+0x740], R12 ;  /* 0x0007400c01007387 */ /* 0x000fe80000100a00 */
[----:B------:R-:W-:Y:S01]  /*3f8c0*/  STL.64 [R1+0x748], R14 ;  /* 0x0007480e01007387 */ /* 0x000fe20000100a00 */
[----:B--2---:R-:W-:Y:S11]  /*3f8d0*/  HMMA.16816.F32 R8, R24, R4, R20 ;  /* 0x000000041808723c */ /* 0x004ff60000001814 */
[----:B------:R-:W-:Y:S11]  /*3f8e0*/  @!UPT UIADD3 URZ, URZ, URZ, URZ ;  /* 0x0000003f3f3ff290 */ /* 0x000ff6000fffe03f */
[----:B------:R-:W-:Y:S01]  /*3f8f0*/  @!UPT UIADD3 URZ, URZ, URZ, URZ ;  /* 0x0000003f3f3ff290 */ /* 0x000fe2000fffe03f */
[----:B------:R0:W-:Y:S04]  /*3f900*/  STL.64 [R1+0x730], R8 ;  /* 0x0007300801007387 */ /* 0x0001e80000100a00 */
[----:B------:R1:W-:Y:S04]  /*3f910*/  STL.64 [R1+0x738], R10 ;  /* 0x0007380a01007387 */ /* 0x0003e80000100a00 */
[----:B0-----:R-:W2:Y:S04]  /*3f920*/  LDL.LU R8, [R1+0x410] ;  /* 0x0004100001087983 */ /* 0x001ea80000300800 */
[----:B------:R-:W2:Y:S04]  /*3f930*/  LDL.LU R9, [R1+0x414] ;  /* 0x0004140001097983 */ /* 0x000ea80000300800 */
[----:B-1----:R-:W2:Y:S04]  /*3f940*/  LDL.LU R10, [R1+0x418] ;  /* 0x00041800010a7983 */ /* 0x002ea80000300800 */
[----:B------:R-:W2:Y:S04]  /*3f950*/  LDL.LU R11, [R1+0x41c] ;  /* 0x00041c00010b7983 */ /* 0x000ea80000300800 */
[----:B--2---:R-:W-:Y:S04]  /*3f960*/  STL.64 [R1+0x2780], R10 ;  /* 0x0027800a01007387 */ /* 0x004fe80000100a00 */
[----:B------:R0:W-:Y:S04]  /*3f970*/  STL.64 [R1+0x2778], R8 ;  /* 0x0027780801007387 */ /* 0x0001e80000100a00 */
[----:B0-----:R-:W2:Y:S01]  /*3f980*/  LDL R8, [R1+0x50] ;  /* 0x0000500001087983 */ /* 0x001ea20000100800 */
[----:B------:R-:W-:Y:S01]  /*3f990*/  MOV R9, R29 ;  /* 0x0000001d00097202 */ /* 0x000fe20000000f00 */
[----:B------:R-:W-:-:S02]  /*3f9a0*/  IMAD.MOV.U32 R16, RZ, RZ, R4 ;  /* 0x000000ffff107224 */ /* 0x000fc400078e0004 */
[----:B------:R-:W3:Y:S04]  /*3f9b0*/  LDL.LU R29, [R1+0x27a8] ;  /* 0x0027a800011d7983 */ /* 0x000ee80000300800 */
[----:B--2---:R0:W-:Y:S04]  /*3f9c0*/  STL.64 [R1+0x2790], R8 ;  /* 0x0027900801007387 */ /* 0x0041e80000100a00 */
[----:B---3--:R-:W1:Y:S04]  /*3f9d0*/  LDSM.16.M88.4 R20, [R29+0x29000] ;  /* 0x029000001d14783b */ /* 0x008e680000000200 */
[----:B0-----:R-:W2:Y:S04]  /*3f9e0*/  LDL R8, [R1+0x60] ;  /* 0x0000600001087983 */ /* 0x001ea80000100800 */
[----:B------:R-:W2:Y:S04]  /*3f9f0*/  LDL R9, [R1+0x64] ;  /* 0x0000640001097983 */ /* 0x000ea80000100800 */
[----:B------:R-:W-:Y:S04]  /*3fa00*/  STL.64 [R1+0x2748], R18 ;  /* 0x0027481201007387 */ /* 0x000fe80000100a00 */
[----:B----4-:R0:W-:Y:S04]  /*3fa10*/  STL.64 [R1+0x2740], R16 ;  /* 0x0027401001007387 */ /* 0x0101e80000100a00 */
[----:B0-----:R-:W3:Y:S04]  /*3fa20*/  LDL.64 R16, [R1+0x20] ;  /* 0x0000200001107983 */ /* 0x001ee80000100a00 */
[----:B---3--:R0:W-:Y:S04]  /*3fa30*/  STL.64 [R1+0x2760], R16 ;  /* 0x0027601001007387 */ /* 0x0081e80000100a00 */
[----:B0-----:R-:W3:Y:S04]  /*3fa40*/  LDL.64 R16, [R1+0x30] ;  /* 0x0000300001107983 */ /* 0x001ee80000100a00 */
[----:B---3--:R0:W-:Y:S04]  /*3fa50*/  STL.64 [R1+0x2768], R16 ;  /* 0x0027681001007387 */ /* 0x0081e80000100a00 */
[----:B0-----:R-:W3:Y:S04]  /*3fa60*/  LDL.64 R16, [R1+0x40] ;  /* 0x0000400001107983 */ /* 0x001ee80000100a00 */
[----:B---3--:R0:W-:Y:S04]  /*3fa70*/  STL.64 [R1+0x2788], R16 ;  /* 0x0027881001007387 */ /* 0x0081e80000100a00 */
[----:B0-----:R-:W3:Y:S04]  /*3fa80*/  LDL.LU R16, [R1+0x420] ;  /* 0x0004200001107983 */ /* 0x001ee80000300800 */
[----:B------:R-:W3:Y:S04]  /*3fa90*/  LDL.LU R17, [R1+0x424] ;  /* 0x0004240001117983 */ /* 0x000ee80000300800 */
[----:B------:R-:W4:Y:S04]  /*3faa0*/  LDL.LU R18, [R1+0x428] ;  /* 0x0004280001127983 */ /* 0x000f280000300800 */
[----:B------:R-:W4:Y:S04]  /*3fab0*/  LDL.LU R19, [R1+0x42c] ;  /* 0x00042c0001137983 */ /* 0x000f280000300800 */
[----:B----4-:R-:W-:Y:S04]  /*3fac0*/  STL.64 [R1+0x27a0], R18 ;  /* 0x0027a01201007387 */ /* 0x010fe80000100a00 */
[----:B---3--:R0:W-:Y:S04]  /*3fad0*/  STL.64 [R1+0x2798], R16 ;  /* 0x0027981001007387 */ /* 0x0081e80000100a00 */
[----:B0-----:R-:W2:Y:S04]  /*3fae0*/  LDL.LU R16, [R1+0x430] ;  /* 0x0004300001107983 */ /* 0x001ea80000300800 */
[----:B------:R-:W2:Y:S04]  /*3faf0*/  LDL.LU R17, [R1+0x434] ;  /* 0x0004340001117983 */ /* 0x000ea80000300800 */
[----:B------:R-:W2:Y:S04]  /*3fb00*/  LDL.LU R18, [R1+0x438] ;  /* 0x0004380001127983 */ /* 0x000ea80000300800 */
[----:B------:R-:W2:Y:S04]  /*3fb10*/  LDL.LU R19, [R1+0x43c] ;  /* 0x00043c0001137983 */ /* 0x000ea80000300800 */
[----:B------:R-:W3:Y:S04]  /*3fb20*/  LDL.LU R12, [R1+0x3e0] ;  /* 0x0003e000010c7983 */ /* 0x000ee80000300800 */
[----:B------:R-:W3:Y:S04]  /*3fb30*/  LDL.LU R13, [R1+0x3e4] ;  /* 0x0003e400010d7983 */ /* 0x000ee80000300800 */
[----:B------:R-:W4:Y:S04]  /*3fb40*/  LDL.LU R14, [R1+0x3e8] ;  /* 0x0003e800010e7983 */ /* 0x000f280000300800 */
[----:B------:R-:W4:Y:S01]  /*3fb50*/  LDL.LU R15, [R1+0x3ec] ;  /* 0x0003ec00010f7983 */ /* 0x000f220000300800 */
[----:B------:R-:W-:Y:S01]  /*3fb60*/  MOV R3, R5 ;  /* 0x0000000500037202 */ /* 0x000fe20000000f00 */
[C---:B--2---:R-:W-:Y:S02]  /*3fb70*/  HMMA.16816.F32 R8, R24.reuse, R8, R16 ;  /* 0x000000081808723c */ /* 0x044fe40000001810 */
        /* <DEDUP_REMOVED lines=16> */
[----:B------:R-:W2:Y:S04]  /*3fc80*/  LDL.LU.64 R18, [R1+0x27a0] ;  /* 0x0027a00001127983 */ /* 0x000ea80000300a00 */
[----:B------:R-:W2:Y:S04]  /*3fc90*/  LDL.LU.64 R16, [R1+0x2798] ;  /* 0x0027980001107983 */ /* 0x000ea80000300a00 */
[----:B------:R0:W-:Y:S04]  /*3fca0*/  STL.64 [R1+0x720], R8 ;  /* 0x0007200801007387 */ /* 0x0001e80000100a00 */
[----:B------:R2:W-:Y:S04]  /*3fcb0*/  STL.64 [R1+0x728], R10 ;  /* 0x0007280a01007387 */ /* 0x0005e80000100a00 */
[----:B0-----:R-:W2:Y:S02]  /*3fcc0*/  LDL.LU.64 R8, [R1+0x2790] ;  /* 0x0027900001087983 */ /* 0x001ea40000300a00 */
[C---:B--2---:R-:W-:Y:S02]  /*3fcd0*/  HMMA.16816.F32 R8, R24.reuse, R8, R16 ;  /* 0x000000081808723c */ /* 0x044fe40000001810 */
[----:B------:R-:W2:Y:S11]  /*3fce0*/  LDL.LU.64 R16, [R1+0x2788] ;  /* 0x0027880001107983 */ /* 0x000eb60000300a00 */
[----:B------:R-:W-:Y:S10]  /*3fcf0*/  @!UPT UIADD3 URZ, URZ, URZ, URZ ;  /* 0x0000003f3f3ff290 */ /* 0x000ff4000fffe03f */
[----:B------:R-:W-:Y:S04]  /*3fd00*/  STL.64 [R1+0x710], R8 ;  /* 0x0007100801007387 */ /* 0x000fe80000100a00 */
[----:B------:R0:W-:Y:S04]  /*3fd10*/  STL.64 [R1+0x718], R10 ;  /* 0x0007180a01007387 */ /* 0x0001e80000100a00 */
[----:B0-----:R-:W2:Y:S04]  /*3fd20*/  LDL.LU.64 R10, [R1+0x2780] ;  /* 0x00278000010a7983 */ /* 0x001ea80000300a00 */
[----:B------:R-:W2:Y:S02]  /*3fd30*/  LDL.LU.64 R8, [R1+0x2778] ;  /* 0x0027780001087983 */ /* 0x000ea40000300a00 */
[----:B--2---:R-:W-:Y:S11]  /*3fd40*/  HMMA.16816.F32 R8, R24, R16, R8 ;  /* 0x000000101808723c */ /* 0x004ff60000001808 */
[----:B------:R-:W-:Y:S11]  /*3fd50*/  @!UPT UIADD3 URZ, URZ, URZ, URZ ;  /* 0x0000003f3f3ff290 */ /* 0x000ff6000fffe03f */
[----:B------:R-:W-:Y:S01]  /*3fd60*/  @!UPT UIADD3 URZ, URZ, URZ, URZ ;  /* 0x0000003f3f3ff290 */ /* 0x000fe2000fffe03f */
[----:B------:R0:W-:Y:S04]  /*3fd70*/  STL.64 [R1+0x700], R8 ;  /* 0x0007000801007387 */ /* 0x0001e80000100a00 */
[----:B------:R1:W-:Y:S04]  /*3fd80*/  STL.64 [R1+0x708], R10 ;  /* 0x0007080a01007387 */ /* 0x0003e80000100a00 */
[----:B0-----:R-:W2:Y:S01]  /*3fd90*/  LDL.LU.64 R8, [R1+0x2770] ;  /* 0x0027700001087983 */ /* 0x001ea20000300a00 */
[----:B-1----:R-:W-:Y:S01]  /*3fda0*/  MOV R11, R16 ;  /* 0x00000010000b7202 */ /* 0x002fe20000000f00 */
[----:B------:R-:W-:-:S02]  /*3fdb0*/  IMAD.MOV.U32 R10, RZ, RZ, R17 ;  /* 0x000000ffff0a7224 */ /* 0x000fc400078e0011 */
[----:B------:R-:W4:Y:S04]  /*3fdc0*/  LDL.LU.64 R16, [R1+0x2768] ;  /* 0x0027680001107983 */ /* 0x000f280000300a00 */
[----:B------:R-:W-:Y:S01]  /*3fdd0*/  STL.64 [R1+0x2718], R10 ;  /* 0x0027180a01007387 */ /* 0x000fe20000100a00 */
[----:B----4-:R-:W-:Y:S03]  /*3fde0*/  HMMA.16816.F32 R20, R24, R16, R20 ;  /* 0x000000101814723c */ /* 0x010fe60000001814 */
[----:B--2---:R0:W-:Y:S04]  /*3fdf0*/  STL.64 [R1+0x2710], R8 ;  /* 0x0027100801007387 */ /* 0x0041e80000100a00 */
[----:B0-----:R-:W2:Y:S04]  /*3fe00*/  LDL.LU R8, [R1+0x3c0] ;  /* 0x0003c00001087983 */ /* 0x001ea80000300800 */
[----:B------:R-:W2:Y:S04]  /*3fe10*/  LDL.LU R9, [R1+0x3c4] ;  /* 0x0003c40001097983 */ /* 0x000ea80000300800 */
[----:B------:R-:W2:Y:S04]  /*3fe20*/  LDL.LU R10, [R1+0x3c8] ;  /* 0x0003c800010a7983 */ /* 0x000ea80000300800 */
[----:B------:R-:W2:Y:S04]  /*3fe30*/  LDL.LU R11, [R1+0x3cc] ;  /* 0x0003cc00010b7983 */ /* 0x000ea80000300800 */
[----:B------:R0:W-:Y:S04]  /*3fe40*/  STL.64 [R1+0x6f0], R20 ;  /* 0x0006f01401007387 */ /* 0x0001e80000100a00 */
[----:B------:R-:W-:Y:S01]  /*3fe50*/  STL.64 [R1+0x6f8], R22 ;  /* 0x0006f81601007387 */ /* 0x000fe20000100a00 */
[----:B0-----:R-:W-:-:S02]  /*3fe60*/  MOV R21, R16 ;  /* 0x0000001000157202 */ /* 0x001fc40000000f00 */
[----:B------:R-:W-:Y:S02]  /*3fe70*/  MOV R20, R17 ;  /* 0x0000001100147202 */ /* 0x000fe40000000f00 */
[----:B------:R-:W4:Y:S02]  /*3fe80*/  LDL.LU.64 R16, [R1+0x2760] ;  /* 0x0027600001107983 */ /* 0x000f240000300a00 */
[----:B----4-:R-:W-:Y:S11]  /*3fe90*/  HMMA.16816.F32 R12, R24, R16, R12 ;  /* 0x00000010180c723c */ /* 0x010ff6000000180c */
[----:B------:R-:W-:Y:S11]  /*3fea0*/  @!UPT UIADD3 URZ, URZ, URZ, URZ ;  /* 0x0000003f3f3ff290 */ /* 0x000ff6000fffe03f */
[----:B------:R-:W-:Y:S01]  /*3feb0*/  @!UPT UIADD3 URZ, URZ, URZ, URZ ;  /* 0x0000003f3f3ff290 */ /* 0x000fe2000fffe03f */
[----:B------:R-:W-:Y:S04]  /*3fec0*/  STL.64 [R1+0x6e0], R12 ;  /* 0x0006e00c01007387 */ /* 0x000fe80000100a00 */
[----:B------:R0:W-:Y:S04]  /*3fed0*/  STL.64 [R1+0x6e8], R14 ;  /* 0x0006e80e01007387 */ /* 0x0001e80000100a00 */
[----:B0-----:R-:W4:Y:S04]  /*3fee0*/  LDL.LU.64 R14, [R1+0x2758] ;  /* 0x00275800010e7983 */ /* 0x001f280000300a00 */
[----:B------:R-:W4:Y:S04]  /*3fef0*/  LDL.LU.64 R12, [R1+0x2750] ;  /* 0x00275000010c7983 */ /* 0x000f280000300a00 */
[----:B------:R-:W2:Y:S01]  /*3ff00*/  LDL.LU.64 R18, [R1+0x2748] ;  /* 0x0027480001127983 */ /* 0x000ea20000300a00 */
[----:B------:R-:W-:Y:S01]  /*3ff10*/  MOV R23, R16 ;  /* 0x0000001000177202 */ /* 0x000fe20000000f00 */
[----:B------:R-:W-:-:S02]  /*3ff20*/  IMAD.MOV.U32 R22, RZ, RZ, R17 ;  /* 0x000000ffff167224 */ /* 0x000fc400078e0011 */
[----:B------:R-:W3:Y:S04]  /*3ff30*/  LDL.LU.64 R16, [R1+0x2740] ;  /* 0x0027400001107983 */ /* 0x000ee80000300a00 */
[----:B------:R-:W-:Y:S04]  /*3ff40*/  STL.64 [R1+0x2690], R22 ;  /* 0x0026901601007387 */ /* 0x000fe80000100a00 */
[----:B------:R0:W-:Y:S02]  /*3ff50*/  STL.64 [R1+0x2688], R20 ;  /* 0x0026881401007387 */ /* 0x0001e40000100a00 */
[----:B0-----:R-:W-:-:S02]  /*3ff60*/  MOV R20, R28 ;  /* 0x0000001c00147202 */ /* 0x001fc40000000f00 */
[----:B--2---:R-:W-:-:S05]  /*3ff70*/  MOV R21, R19 ;  /* 0x0000001300157202 */ /* 0x004fca0000000f00 */
[----:B------:R0:W-:Y:S04]  /*3ff80*/  STL.64 [R1+0x26a0], R20 ;  /* 0x0026a01401007387 */ /* 0x0001e80000100a00 */
[----:B0-----:R-:W2:Y:S04]  /*3ff90*/  LDL.64 R20, [R1+0x90] ;  /* 0x0000900001147983 */ /* 0x001ea80000100a00 */
[----:B--2---:R0:W-:Y:S02]  /*3ffa0*/  STL.64 [R1+0x26b8], R20 ;  /* 0x0026b81401007387 */ /* 0x0041e40000100a00 */
[----:B0-----:R-:W-:Y:S01]  /*3ffb0*/  MOV R20, R18 ;  /* 0x0000001200147202 */ /* 0x001fe20000000f00 */
[----:B---3--:R-:W-:-:S07]  /*3ffc0*/  IMAD.MOV.U32 R21, RZ, RZ, R17 ;  /* 0x000000ffff157224 */ /* 0x008fce00078e0011 */
[----:B----4-:R-:W-:Y:S01]  /*3ffd0*/  HMMA.16816.F32 R20, R24, R20, R12 ;  /* 0x000000141814723c */ /* 0x010fe2000000180c */
[----:B------:R-:W2:Y:S04]  /*3ffe0*/  LDL.LU.64 R14, [R1+0x2738] ;  /* 0x00273800010e7983 */ /* 0x000ea80000300a00 */
[----:B------:R-:W3:Y:S11]  /*3fff0*/  LDL.LU.64 R12, [R1+0x2730] ;  /* 0x00273000010c7983 */ /* 0x000ef60000300a00 */
[----:B------:R-:W-:Y:S07]  /*40000*/  @!UPT UIADD3 URZ, URZ, URZ, URZ ;  /* 0x0000003f3f3ff290 */ /* 0x000fee000fffe03f */
[----:B------:R2:W-:Y:S04]  /*40010*/  STL.64 [R1+0x630], R20 ;  /* 0x0006301401007387 */ /* 0x0005e80000100a00 */
[----:B------:R-:W-:Y:S01]  /*40020*/  STL.64 [R1+0x638], R22 ;  /* 0x0006381601007387 */ /* 0x000fe20000100a00 */
[----:B--2---:R-:W-:Y:S02]  /*40030*/  MOV R20, R15 ;  /* 0x0000000f00147202 */ /* 0x004fe40000000f00 */
[----:B------:R-:W-:-:S05]  /*40040*/  MOV R21, R14 ;  /* 0x0000000e00157202 */ /* 0x000fca0000000f00 */
[----:B------:R0:W-:Y:S04]  /*40050*/  STL.64 [R1+0x26d0], R20 ;  /* 0x0026d01401007387 */ /* 0x0001e80000100a00 */
[----:B0-----:R-:W2:Y:S02]  /*40060*/  LDL.64 R20, [R1] ;  /* 0x0000000001147983 */ /* 0x001ea40000100a00 */
[----:B--2---:R-:W-:Y:S11]  /*40070*/  HMMA.16816.F32 R4, R24, R20, R4 ;  /* 0x000000141804723c */ /* 0x004ff60000001804 */
[----:B------:R-:W-:Y:S11]  /*40080*/  @!UPT UIADD3 URZ, URZ, URZ, URZ ;  /* 0x0000003f3f3ff290 */ /* 0x000ff6000fffe03f */
[----:B------:R-:W-:Y:S01]  /*40090*/  @!UPT UIADD3 URZ, URZ, URZ, URZ ;  /* 0x0000003f3f3ff290 */ /* 0x000fe2000fffe03f */
[----:B------:R-:W-:Y:S04]  /*400a0*/  STL.64 [R1+0x620], R4 ;  /* 0x0006200401007387 */ /* 0x000fe80000100a00 */
[----:B------:R0:W-:Y:S04]  /*400b0*/  STL.64 [R1+0x628], R6 ;  /* 0x0006280601007387 */ /* 0x0001e80000100a00 */
[----:B0-----:R-:W2:Y:S04]  /*400c0*/  LDL.LU.64 R6, [R1+0x2728] ;  /* 0x0027280001067983 */ /* 0x001ea80000300a00 */
[----:B------:R-:W4:Y:S01]  /*400d0*/  LDL.LU.64 R4, [R1+0x2720] ;  /* 0x0027200001047983 */ /* 0x000f220000300a00 */
[----:B------:R-:W-:Y:S01]  /*400e0*/  MOV R15, R20 ;  /* 0x00000014000f7202 */ /* 0x000fe20000000f00 */
[----:B------:R-:W-:-:S02]  /*400f0*/  IMAD.MOV.U32 R14, RZ, RZ, R21 ;  /* 0x000000ffff0e7224 */ /* 0x000fc400078e0015 */
[----:B------:R-:W2:Y:S01]  /*40100*/  LDL.64 R20, [R1+0xb0] ;  /* 0x0000b00001147983 */ /* 0x000ea20000100a00 */
[----:B----4-:R-:W-:Y:S03]  /*40110*/  HMMA.16816.F32 R8, R24, R4, R8 ;  /* 0x000000041808723c */ /* 0x010fe60000001808 */
[----:B--2---:R-:W-:Y:S11]  /*40120*/  STL.64 [R1+0x26e8], R20 ;  /* 0x0026e81401007387 */ /* 0x004ff60000100a00 */
[----:B------:R-:W-:Y:S09]  /*40130*/  @!UPT UIADD3 URZ, URZ, URZ, URZ ;  /* 0x0000003f3f3ff290 */ /* 0x000ff2000fffe03f */
[----:B------:R0:W-:Y:S04]  /*40140*/  STL.64 [R1+0x610], R8 ;  /* 0x0006100801007387 */ /* 0x0001e80000100a00 */
[----:B------:R1:W-:Y:S04]  /*40150*/  STL.64 [R1+0x618], R10 ;  /* 0x0006180a01007387 */ /* 0x0003e80000100a00 */
[----:B------:R-:W-:Y:S04]  /*40160*/  STL.64 [R1+0x25f8], R6 ;  /* 0x0025f80601007387 */ /* 0x000fe80000100a00 */
[----:B------:R2:W-:Y:S04]  /*40170*/  STL.64 [R1+0x25f0], R4 ;  /* 0x0025f00401007387 */ /* 0x0005e80000100a00 */
[----:B0-----:R-:W3:Y:S04]  /*40180*/  LDL.LU R8, [R1+0x3b0] ;  /* 0x0003b00001087983 */ /* 0x001ee80000300800 */
[----:B------:R-:W3:Y:S04]  /*40190*/  LDL.LU R9, [R1+0x3b4] ;  /* 0x0003b40001097983 */ /* 0x000ee80000300800 */
[----:B-1----:R-:W3:Y:S01]  /*401a0*/  LDL.LU R10, [R1+0x3b8] ;  /* 0x0003b800010a7983 */ /* 0x002ee20000300800 */
[----:B--2---:R-:W-:-:S02]  /*401b0*/  MOV R4, R16 ;  /* 0x0000001000047202 */ /* 0x004fc40000000f00 */
[----:B------:R-:W-:Y:S01]  /*401c0*/  MOV R5, R3 ;  /* 0x0000000300057202 */ /* 0x000fe20000000f00 */
[----:B------:R-:W3:Y:S04]  /*401d0*/  LDL.LU R11, [R1+0x3bc] ;  /* 0x0003bc00010b7983 */ /* 0x000ee80000300800 */
[----:B------:R-:W2:Y:S04]  /*401e0*/  LDL.LU R16, [R1+0x3a0] ;  /* 0x0003a00001107983 */ /* 0x000ea80000300800 */
[----:B------:R-:W2:Y:S04]  /*401f0*/  LDL.LU R17, [R1+0x3a4] ;  /* 0x0003a40001117983 */ /* 0x000ea80000300800 */
[----:B------:R-:W2:Y:S04]  /*40200*/  LDL.LU R18, [R1+0x3a8] ;  /* 0x0003a80001127983 */ /* 0x000ea80000300800 */
[----:B------:R-:W2:Y:S04]  /*40210*/  LDL.LU R19, [R1+0x3ac] ;  /* 0x0003ac0001137983 */ /* 0x000ea80000300800 */
        /* <DEDUP_REMOVED lines=16> */
[----:B------:R-:W4:Y:S01]  /*40320*/  LDL.LU R7, [R1+0x26c] ;  /* 0x00026c0001077983 */ /* 0x000f220000300800 */
[C---:B---3--:R-:W-:Y:S03]  /*40330*/  HMMA.16816.F32 R8, R24.reuse, R12, R8 ;  /* 0x0000000c1808723c */ /* 0x048fe60000001808 */
[----:B----4-:R-:W-:Y:S04]  /*40340*/  STL.64 [R1+0x26e0], R6 ;  /* 0x0026e00601007387 */ /* 0x010fe80000100a00 */
[----:B--2---:R0:W-:Y:S04]  /*40350*/  STL.64 [R1+0x26d8], R4 ;  /* 0x0026d80401007387 */ /* 0x0041e80000100a00 */
        /* <DEDUP_REMOVED lines=10> */
[----:B------:R-:W-:Y:S04]  /*40400*/  STL.64 [R1+0x600], R8 ;  /* 0x0006000801007387 */ /* 0x000fe80000100a00 */
[----:B------:R0:W-:Y:S04]  /*40410*/  STL.64 [R1+0x608], R10 ;  /* 0x0006080a01007387 */ /* 0x0001e80000100a00 */
[----:B0-----:R-:W3:Y:S04]  /*40420*/  LDL.LU.64 R10, [R1+0x2718] ;  /* 0x00271800010a7983 */ /* 0x001ee80000300a00 */
[----:B------:R-:W4:Y:S04]  /*40430*/  LDL.LU.64 R8, [R1+0x2710] ;  /* 0x0027100001087983 */ /* 0x000f280000300a00 */
[----:B------:R-:W-:Y:S01]  /*40440*/  STL.64 [R1+0x25e8], R12 ;  /* 0x0025e80c01007387 */ /* 0x000fe20000100a00 */
[----:B------:R-:W-:Y:S01]  /*40450*/  MOV R20, R2 ;  /* 0x0000000200147202 */ /* 0x000fe20000000f00 */
[----:B----4-:R-:W-:Y:S02]  /*40460*/  HMMA.16816.F32 R24, R24, R8, R16 ;  /* 0x000000081818723c */ /* 0x010fe40000001810 */
[----:B------:R-:W2:Y:S04]  /*40470*/  LDL.LU.64 R18, [R1+0x2708] ;  /* 0x0027080001127983 */ /* 0x000ea80000300a00 */
[----:B------:R-:W2:Y:S01]  /*40480*/  LDL.LU.64 R16, [R1+0x2700] ;  /* 0x0027000001107983 */ /* 0x000ea20000300a00 */
[----:B------:R-:W-:Y:S11]  /*40490*/  IMAD.MOV.U32 R21, RZ, RZ, R0 ;  /* 0x000000ffff157224 */ /* 0x000ff600078e0000 */
[----:B------:R-:W-:Y:S05]  /*404a0*/  @!UPT UIADD3 URZ, URZ, URZ, URZ ;  /* 0x0000003f3f3ff290 */ /* 0x000fea000fffe03f */
[----:B------:R0:W-:Y:S04]  /*404b0*/  STL.64 [R1+0x5f0], R24 ;  /* 0x0005f01801007387 */ /* 0x0001e80000100a00 */
[----:B------:R1:W-:Y:S04]  /*404c0*/  STL.64 [R1+0x5f8], R26 ;  /* 0x0005f81a01007387 */ /* 0x0003e80000100a00 */
[----:B0-----:R-:W4:Y:S04]  /*404d0*/  LDL.LU R24, [R1+0x230] ;  /* 0x0002300001187983 */ /* 0x001f280000300800 */
[----:B------:R-:W4:Y:S04]  /*404e0*/  LDL.LU R25, [R1+0x234] ;  /* 0x0002340001197983 */ /* 0x000f280000300800 */
[----:B-1----:R-:W4:Y:S04]  /*404f0*/  LDL.LU R26, [R1+0x238] ;  /* 0x00023800011a7983 */ /* 0x002f280000300800 */
[----:B------:R-:W4:Y:S04]  /*40500*/  LDL.LU R27, [R1+0x23c] ;  /* 0x00023c00011b7983 */ /* 0x000f280000300800 */
[----:B------:R-:W-:Y:S01]  /*40510*/  STL.64 [R1+0x2670], R8 ;  /* 0x0026700801007387 */ /* 0x000fe20000100a00 */
[C---:B--2---:R-:W-:Y:S03]  /*40520*/  HMMA.16816.F32 R20, R16.reuse, R20, R4 ;  /* 0x000000141014723c */ /* 0x044fe60000001804 */
[----:B------:R-:W2:Y:S04]  /*40530*/  LDL.LU.64 R6, [R1+0x26f8] ;  /* 0x0026f80001067983 */ /* 0x000ea80000300a00 */
[----:B------:R-:W2:Y:S11]  /*40540*/  LDL.LU.64 R4, [R1+0x26f0] ;  /* 0x0026f00001047983 */ /* 0x000eb60000300a00 */
[----:B------:R-:W-:Y:S05]  /*40550*/  @!UPT UIADD3 URZ, URZ, URZ, URZ ;  /* 0x0000003f3f3ff290 */ /* 0x000fea000fffe03f */
[----:B------:R0:W-:Y:S04]  /*40560*/  STL.64 [R1+0x5e0], R20 ;  /* 0x0005e01401007387 */ /* 0x0001e80000100a00 */
[----:B------:R-:W-:Y:S04]  /*40570*/  STL.64 [R1+0x5e8], R22 ;  /* 0x0005e81601007387 */ /* 0x000fe80000100a00 */
[----:B0-----:R-:W2:Y:S02]  /*40580*/  LDL.LU.64 R20, [R1+0x26e8] ;  /* 0x0026e80001147983 */ /* 0x001ea40000300a00 */
[----:B--2---:R-:W-:Y:S01]  /*40590*/  HMMA.16816.F32 R4, R16, R20, R4 ;  /* 0x000000141004723c */ /* 0x004fe20000001804 */
[----:B------:R-:W-:-:S02]  /*405a0*/  MOV R2, R20 ;  /* 0x0000001400027202 */ /* 0x000fc40000000f00 */
[----:B------:R-:W-:Y:S11]  /*405b0*/  MOV R0, R21 ;  /* 0x0000001500007202 */ /* 0x000ff60000000f00 */
[----:B------:R-:W-:Y:S09]  /*405c0*/  @!UPT UIADD3 URZ, URZ, URZ, URZ ;  /* 0x0000003f3f3ff290 */ /* 0x000ff2000fffe03f */
        /* <DEDUP_REMOVED lines=19> */
[----:B------:R-:W2:Y:S04]  /*40700*/  LDL.LU.64 R20, [R1+0x26a0] ;  /* 0x0026a00001147983 */ /* 0x000ea80000300a00 */
[----:B------:R-:W-:Y:S01]  /*40710*/  STL [R1+0x25c0], R3 ;  /* 0x0025c00301007387 */ /* 0x000fe20000100800 */
[C---:B--2---:R-:W-:Y:S03]  /*40720*/  HMMA.16816.F32 R20, R16.reuse, R20, R4 ;  /* 0x000000141014723c */ /* 0x044fe60000001804 */
[----:B------:R-:W4:Y:S11]  /*40730*/  LDL.LU.64 R4, [R1+0x2698] ;  /* 0x0026980001047983 */ /* 0x000f360000300a00 */
[----:B------:R-:W-:Y:S09]  /*40740*/  @!UPT UIADD3 URZ, URZ, URZ, URZ ;  /* 0x0000003f3f3ff290 */ /* 0x000ff2000fffe03f */
[----:B------:R-:W-:Y:S04]  /*40750*/  STL.64 [R1+0x5a0], R20 ;  /* 0x0005a01401007387 */ /* 0x000fe80000100a00 */
[----:B------:R0:W-:Y:S04]  /*40760*/  STL.64 [R1+0x5a8], R22 ;  /* 0x0005a81601007387 */ /* 0x0001e80000100a00 */
[----:B0-----:R-:W2:Y:S04]  /*40770*/  LDL.LU.64 R22, [R1+0x2690] ;  /* 0x0026900001167983 */ /* 0x001ea80000300a00 */
[----:B------:R-:W2:Y:S01]  /*40780*/  LDL.LU.64 R20, [R1+0x2688] ;  /* 0x0026880001147983 */ /* 0x000ea20000300a00 */
[----:B----4-:R-:W-:Y:S07]  /*40790*/  HMMA.16816.F32 R24, R16, R4, R24 ;  /* 0x000000041018723c */ /* 0x010fee0000001818 */
[----:B------:R-:W-:Y:S01]  /*407a0*/  IMAD.MOV.U32 R4, RZ, RZ, R15 ;  /* 0x000000ffff047224 */ /* 0x000fe200078e000f */
[----:B------:R-:W-:Y:S11]  /*407b0*/  MOV R5, R14 ;  /* 0x0000000e00057202 */ /* 0x000ff60000000f00 */
[----:B------:R-:W-:Y:S04]  /*407c0*/  @!UPT UIADD3 URZ, URZ, URZ, URZ ;  /* 0x0000003f3f3ff290 */ /* 0x000fe8000fffe03f */
[----:B------:R-:W-:Y:S04]  /*407d0*/  STL.64 [R1+0x590], R24 ;  /* 0x0005901801007387 */ /* 0x000fe80000100a00 */
[----:B------:R-:W-:Y:S04]  /*407e0*/  STL.64 [R1+0x598], R26 ;  /* 0x0005981a01007387 */ /* 0x000fe80000100a00 */
[----:B------:R0:W-:Y:S04]  /*407f0*/  STL.64 [R1+0x2610], R4 ;  /* 0x0026100401007387 */ /* 0x0001e80000100a00 */
[----:B------:R-:W4:Y:S04]  /*40800*/  LDL.LU R12, [R1+0x2b0] ;  /* 0x0002b000010c7983 */ /* 0x000f280000300800 */
[----:B------:R-:W4:Y:S04]  /*40810*/  LDL.LU R13, [R1+0x2b4] ;  /* 0x0002b400010d7983 */ /* 0x000f280000300800 */
[----:B------:R-:W2:Y:S04]  /*40820*/  LDL.LU R14, [R1+0x2b8] ;  /* 0x0002b800010e7983 */ /* 0x000ea80000300800 */
[----:B------:R-:W2:Y:S04]  /*40830*/  LDL.LU R15, [R1+0x2bc] ;  /* 0x0002bc00010f7983 */ /* 0x000ea80000300800 */
[----:B0-----:R-:W2:Y:S04]  /*40840*/  LDL.64 R4, [R1+0x10] ;  /* 0x0000100001047983 */ /* 0x001ea80000100a00 */
[----:B------:R-:W0:Y:S04]  /*40850*/  LDSM.16.M88.4 R24, [R29+0x29400] ;  /* 0x029400001d18783b */ /* 0x000e280000000200 */
[----:B--2---:R-:W-:Y:S04]  /*40860*/  STL.64 [R1+0x2628], R4 ;  /* 0x0026280401007387 */ /* 0x004fe80000100a00 */
[----:B------:R-:W-:Y:S04]  /*40870*/  STL.64 [R1+0x2608], R14 ;  /* 0x0026080e01007387 */ /* 0x000fe80000100a00 */
[----:B----4-:R1:W-:Y:S04]  /*40880*/  STL.64 [R1+0x2600], R12 ;  /* 0x0026000c01007387 */ /* 0x0103e80000100a00 */
[----:B-1----:R-:W2:Y:S04]  /*40890*/  LDL.LU R12, [R1+0x2c0] ;  /* 0x0002c000010c7983 */ /* 0x002ea80000300800 */
[----:B------:R-:W2:Y:S04]  /*408a0*/  LDL.LU R13, [R1+0x2c4] ;  /* 0x0002c400010d7983 */ /* 0x000ea80000300800 */
[----:B------:R-:W4:Y:S04]  /*408b0*/  LDL.LU R14, [R1+0x2c8] ;  /* 0x0002c800010e7983 */ /* 0x000f280000300800 */
[----:B------:R-:W4:Y:S01]  /*408c0*/  LDL.LU R15, [R1+0x2cc] ;  /* 0x0002cc00010f7983 */ /* 0x000f220000300800 */
[----:B------:R-:W-:-:S02]  /*408d0*/  MOV R4, R23 ;  /* 0x0000001700047202 */ /* 0x000fc40000000f00 */
[----:B------:R-:W-:-:S05]  /*408e0*/  MOV R5, R22 ;  /* 0x0000001600057202 */ /* 0x000fca0000000f00 */
[----:B------:R1:W-:Y:S02]  /*408f0*/  STL.64 [R1+0x2640], R4 ;  /* 0x0026400401007387 */ /* 0x0003e40000100a00 */
[----:B-1----:R-:W-:Y:S01]  /*40900*/  IMAD.MOV.U32 R4, RZ, RZ, R21 ;  /* 0x000000ffff047224 */ /* 0x002fe200078e0015 */
[----:B------:R-:W-:Y:S01]  /*40910*/  MOV R5, R20 ;  /* 0x0000001400057202 */ /* 0x000fe20000000f00 */
[----:B----4-:R-:W-:Y:S04]  /*40920*/  STL.64 [R1+0x2620], R14 ;  /* 0x0026200e01007387 */ /* 0x010fe80000100a00 */
[----:B--2---:R1:W-:Y:S04]  /*40930*/  STL.64 [R1+0x2618], R12 ;  /* 0x0026180c01007387 */ /* 0x0043e80000100a00 */
[----:B-1----:R-:W2:Y:S04]  /*40940*/  LDL.LU R12, [R1+0x2d0] ;  /* 0x0002d000010c7983 */ /* 0x002ea80000300800 */
[----:B------:R-:W2:Y:S04]  /*40950*/  LDL.LU R13, [R1+0x2d4] ;  /* 0x0002d400010d7983 */ /* 0x000ea80000300800 */
[----:B------:R-:W4:Y:S04]  /*40960*/  LDL.LU R14, [R1+0x2d8] ;  /* 0x0002d800010e7983 */ /* 0x000f280000300800 */
[----:B------:R-:W4:Y:S04]  /*40970*/  LDL.LU R15, [R1+0x2dc] ;  /* 0x0002dc00010f7983 */ /* 0x000f280000300800 */
[----:B------:R3:W-:Y:S02]  /*40980*/  STL.64 [R1+0x2658], R4 ;  /* 0x0026580401007387 */ /* 0x0007e40000100a00 */
[----:B---3--:R-:W-:-:S02]  /*40990*/  MOV R4, R11 ;  /* 0x0000000b00047202 */ /* 0x008fc40000000f00 */
[----:B------:R-:W-:-:S05]  /*409a0*/  MOV R5, R10 ;  /* 0x0000000a00057202 */ /* 0x000fca0000000f00 */
[----:B------:R1:W-:Y:S04]  /*409b0*/  STL.64 [R1+0x2678], R4 ;  /* 0x0026780401007387 */ /* 0x0003e80000100a00 */
[----:B------:R-:W3:Y:S04]  /*409c0*/  LDL.64 R8, [R1+0x50] ;  /* 0x0000500001087983 */ /* 0x000ee80000100a00 */
[----:B-1----:R-:W2:Y:S04]  /*409d0*/  LDL.64 R4, [R1+0x60] ;  /* 0x0000600001047983 */ /* 0x002ea80000100a00 */
[----:B---3--:R1:W-:Y:S04]  /*409e0*/  STL.64 [R1+0x2680], R8 ;  /* 0x0026800801007387 */ /* 0x0083e80000100a00 */
[----:B-1----:R-:W3:Y:S04]  /*409f0*/  LDL.LU R8, [R1+0x320] ;  /* 0x0003200001087983 */ /* 0x002ee80000300800 */
[----:B------:R-:W3:Y:S04]  /*40a00*/  LDL.LU R9, [R1+0x324] ;  /* 0x0003240001097983 */ /* 0x000ee80000300800 */
[----:B------:R-:W3:Y:S04]  /*40a10*/  LDL.LU R10, [R1+0x328] ;  /* 0x00032800010a7983 */ /* 0x000ee80000300800 */
[----:B------:R-:W3:Y:S04]  /*40a20*/  LDL.LU R11, [R1+0x32c] ;  /* 0x00032c00010b7983 */ /* 0x000ee80000300800 */
[----:B----4-:R-:W-:Y:S04]  /*40a30*/  STL.64 [R1+0x2638], R14 ;  /* 0x0026380e01007387 */ /* 0x010fe80000100a00 */
[----:B--2---:R1:W-:Y:S04]  /*40a40*/  STL.64 [R1+0x2630], R12 ;  /* 0x0026300c01007387 */ /* 0x0043e80000100a00 */
[----:B-1----:R-:W2:Y:S04]  /*40a50*/  LDL.LU R12, [R1+0x2e0] ;  /* 0x0002e000010c7983 */ /* 0x002ea80000300800 */
[----:B------:R-:W2:Y:S04]  /*40a60*/  LDL.LU R13, [R1+0x2e4] ;  /* 0x0002e400010d7983 */ /* 0x000ea80000300800 */
[----:B------:R-:W4:Y:S04]  /*40a70*/  LDL.LU R14, [R1+0x2e8] ;  /* 0x0002e800010e7983 */ /* 0x000f280000300800 */
[----:B------:R-:W4:Y:S04]  /*40a80*/  LDL.LU R15, [R1+0x2ec] ;  /* 0x0002ec00010f7983 */ /* 0x000f280000300800 */
[----:B----4-:R-:W-:Y:S04]  /*40a90*/  STL.64 [R1+0x2650], R14 ;  /* 0x0026500e01007387 */ /* 0x010fe80000100a00 */
[----:B--2---:R1:W-:Y:S04]  /*40aa0*/  STL.64 [R1+0x2648], R12 ;  /* 0x0026480c01007387 */ /* 0x0043e80000100a00 */
[----:B-1----:R-:W2:Y:S04]  /*40ab0*/  LDL.LU R12, [R1+0x2f0] ;  /* 0x0002f000010c7983 */ /* 0x002ea80000300800 */
[----:B------:R-:W2:Y:S04]  /*40ac0*/  LDL.LU R13, [R1+0x2f4] ;  /* 0x0002f400010d7983 */ /* 0x000ea80000300800 */
[----:B------:R-:W4:Y:S04]  /*40ad0*/  LDL.LU R14, [R1+0x2f8] ;  /* 0x0002f800010e7983 */ /* 0x000f280000300800 */
[----:B------:R-:W4:Y:S01]  /*40ae0*/  LDL.LU R15, [R1+0x2fc] ;  /* 0x0002fc00010f7983 */ /* 0x000f220000300800 */
[----:B---3--:R-:W-:Y:S03]  /*40af0*/  HMMA.16816.F32 R8, R16, R4, R8 ;  /* 0x000000041008723c */ /* 0x008fe60000001808 */
[----:B----4-:R-:W-:Y:S04]  /*40b00*/  STL.64 [R1+0x2668], R14 ;  /* 0x0026680e01007387 */ /* 0x010fe80000100a00 */
[----:B--2---:R1:W-:Y:S04]  /*40b10*/  STL.64 [R1+0x2660], R12 ;  /* 0x0026600c01007387 */ /* 0x0043e80000100a00 */
[----:B-1----:R-:W2:Y:S04]  /*40b20*/  LDL.LU R12, [R1+0x300] ;  /* 0x00030000010c7983 */ /* 0x002ea80000300800 */
[----:B------:R-:W2:Y:S04]  /*40b30*/  LDL.LU R13, [R1+0x304] ;  /* 0x00030400010d7983 */ /* 0x000ea80000300800 */
[----:B------:R-:W2:Y:S04]  /*40b40*/  LDL.LU R14, [R1+0x308] ;  /* 0x00030800010e7983 */ /* 0x000ea80000300800 */
[----:B------:R-:W2:Y:S04]  /*40b50*/  LDL.LU R15, [R1+0x30c] ;  /* 0x00030c00010f7983 */ /* 0x000ea80000300800 */
[----:B------:R-:W3:Y:S04]  /*40b60*/  LDL.LU R20, [R1+0x290] ;  /* 0x0002900001147983 */ /* 0x000ee80000300800 */
[----:B------:R-:W3:Y:S04]  /*40b70*/  LDL.LU R21, [R1+0x294] ;  /* 0x0002940001157983 */ /* 0x000ee80000300800 */
[----:B------:R-:W4:Y:S04]  /*40b80*/  LDL.LU R22, [R1+0x298] ;  /* 0x0002980001167983 */ /* 0x000f280000300800 */
[----:B------:R-:W4:Y:S01]  /*40b90*/  LDL.LU R23, [R1+0x29c] ;  /* 0x00029c0001177983 */ /* 0x000f220000300800 */
[----:B------:R-:W-:-:S03]  /*40ba0*/  IMAD.MOV.U32 R3, RZ, RZ, R5 ;  /* 0x000000ffff037224 */ /* 0x000fc600078e0005 */
[----:B----4-:R-:W-:Y:S04]  /*40bb0*/  STL.64 [R1+0x25e0], R22 ;  /* 0x0025e01601007387 */ /* 0x010fe80000100a00 */
[----:B---3--:R1:W-:Y:S04]  /*40bc0*/  STL.64 [R1+0x25d8], R20 ;  /* 0x0025d81401007387 */ /* 0x0083e80000100a00 */
        /* <DEDUP_REMOVED lines=8> */
[----:B------:R-:W4:Y:S04]  /*40c50*/  LDL.LU R26, [R1+0x318] ;  /* 0x00031800011a7983 */ /* 0x000f280000300800 */
[----:B------:R-:W4:Y:S04]  /*40c60*/  LDL.LU R27, [R1+0x31c] ;  /* 0x00031c00011b7983 */ /* 0x000f280000300800 */
[----:B------:R0:W-:Y:S04]  /*40c70*/  STL.64 [R1+0x580], R8 ;  /* 0x0005800801007387 */ /* 0x0001e80000100a00 */
[----:B------:R1:W-:Y:S04]  /*40c80*/  STL.64 [R1+0x588], R10 ;  /* 0x0005880a01007387 */ /* 0x0003e80000100a00 */
[----:B0-----:R-:W4:Y:S04]  /*40c90*/  LDL.LU.64 R8, [R1+0x2680] ;  /* 0x0026800001087983 */ /* 0x001f280000300a00 */
[----:B------:R-:W2:Y:S01]  /*40ca0*/  LDL.LU.64 R4, [R1+0x2678] ;  /* 0x0026780001047983 */ /* 0x000ea20000300a00 */
[C---:B----4-:R-:W-:Y:S08]  /*40cb0*/  HMMA.16816.F32 R24, R16.reuse, R8, R24 ;  /* 0x000000081018723c */ /* 0x050ff00000001818 */
[----:B--2---:R-:W-:Y:S01]  /*40cc0*/  HMMA.16816.F32 R4, R16, R4, R12 ;  /* 0x000000041004723c */ /* 0x004fe2000000180c */
[----:B-1----:R-:W-:Y:S11]  /*40cd0*/  MOV R10, R9 ;  /* 0x00000009000a7202 */ /* 0x002ff60000000f00 */
[----:B------:R-:W-:Y:S03]  /*40ce0*/  @!UPT UIADD3 URZ, URZ, URZ, URZ ;  /* 0x0000003f3f3ff290 */ /* 0x000fe6000fffe03f */
[----:B------:R0:W-:Y:S04]  /*40cf0*/  STL.64 [R1+0x570], R24 ;  /* 0x0005701801007387 */ /* 0x0001e80000100a00 */
[----:B------:R-:W-:Y:S01]  /*40d00*/  STL.64 [R1+0x578], R26 ;  /* 0x0005781a01007387 */ /* 0x000fe20000100a00 */
[----:B0-----:R-:W-:-:S03]  /*40d10*/  MOV R24, R8 ;  /* 0x0000000800187202 */ /* 0x001fc60000000f00 */
[----:B------:R-:W2:Y:S04]  /*40d20*/  LDL.LU.64 R8, [R1+0x2670] ;  /* 0x0026700001087983 */ /* 0x000ea80000300a00 */
[----:B------:R0:W-:Y:S04]  /*40d30*/  STL [R1+0x25c4], R24 ;  /* 0x0025c41801007387 */ /* 0x0001e80000100800 */
        /* <DEDUP_REMOVED lines=24> */
[----:B------:R-:W-:Y:S01]  /*40ec0*/  MOV R28, R4 ;  /* 0x00000004001c7202 */ /* 0x000fe20000000f00 */
[----:B------:R-:W-:Y:S11]  /*40ed0*/  IMAD.MOV.U32 R11, RZ, RZ, R5 ;  /* 0x000000ffff0b7224 */ /* 0x000ff600078e0005 */
[----:B------:R-:W-:Y:S10]  /*40ee0*/  @!UPT UIADD3 URZ, URZ, URZ, URZ ;  /* 0x0000003f3f3ff290 */ /* 0x000ff4000fffe03f */
        /* <DEDUP_REMOVED lines=20> */
[----:B------:R-:W-:Y:S01]  /*41030*/  STL.64 [R1+0x24f0], R4 ;  /* 0x0024f00401007387 */ /* 0x000fe20000100a00 */
[C---:B---3--:R-:W-:Y:S11]  /*41040*/  HMMA.16816.F32 R20, R16.reuse, R12, R20 ;  /* 0x0000000c1014723c */ /* 0x048ff60000001814 */
[----:B------:R-:W-:Y:S11]  /*41050*/  @!UPT UIADD3 URZ, URZ, URZ, URZ ;  /* 0x0000003f3f3ff290 */ /* 0x000ff6000fffe03f */
[----:B------:R-:W-:Y:S01]  /*41060*/  @!UPT UIADD3 URZ, URZ, URZ, URZ ;  /* 0x0000003f3f3ff290 */ /* 0x000fe2000fffe03f */
[----:B------:R-:W-:Y:S04]  /*41070*/  STL.64 [R1+0x500], R20 ;  /* 0x0005001401007387 */ /* 0x000fe80000100a00 */
[----:B------:R0:W-:Y:S04]  /*41080*/  STL.64 [R1+0x508], R22 ;  /* 0x0005081601007387 */ /* 0x0001e80000100a00 */
[----:B0-----:R-:W2:Y:S04]  /*41090*/  LDL.LU.64 R22, [R1+0x25e0] ;  /* 0x0025e00001167983 */ /* 0x001ea80000300a00 */
[----:B------:R-:W2:Y:S04]  /*410a0*/  LDL.LU.64 R20, [R1+0x25d8] ;  /* 0x0025d80001147983 */ /* 0x000ea80000300a00 */
[----:B------:R0:W-:Y:S04]  /*410b0*/  STL.64 [R1+0x2548], R12 ;  /* 0x0025480c01007387 */ /* 0x0001e80000100a00 */
[----:B0-----:R-:W3:Y:S04]  /*410c0*/  LDL.LU R12, [R1+0x1a0] ;  /* 0x0001a000010c7983 */ /* 0x001ee80000300800 */
[----:B------:R-:W3:Y:S04]  /*410d0*/  LDL.LU R13, [R1+0x1a4] ;  /* 0x0001a400010d7983 */ /* 0x000ee80000300800 */
[----:B------:R-:W3:Y:S04]  /*410e0*/  LDL.LU R14, [R1+0x1a8] ;  /* 0x0001a800010e7983 */ /* 0x000ee80000300800 */
[----:B------:R-:W3:Y:S01]  /*410f0*/  LDL.LU R15, [R1+0x1ac] ;  /* 0x0001ac00010f7983 */ /* 0x000ee20000300800 */
[----:B--2---:R-:W-:Y:S03]  /*41100*/  HMMA.16816.F32 R16, R16, R8, R20 ;  /* 0x000000081010723c */ /* 0x004fe60000001814 */
[----:B------:R-:W3:Y:S04]  /*41110*/  LDL.LU.64 R22, [R1+0x25d0] ;  /* 0x0025d00001167983 */ /* 0x000ee80000300a00 */
[----:B------:R-:W3:Y:S11]  /*41120*/  LDL.LU.64 R20, [R1+0x25c8] ;  /* 0x0025c80001147983 */ /* 0x000ef60000300a00 */
[----:B------:R-:W-:Y:S05]  /*41130*/  @!UPT UIADD3 URZ, URZ, URZ, URZ ;  /* 0x0000003f3f3ff290 */ /* 0x000fea000fffe03f */
[----:B------:R0:W-:Y:S04]  /*41140*/  STL.64 [R1+0x4f0], R16 ;  /* 0x0004f01001007387 */ /* 0x0001e80000100a00 */
[----:B------:R-:W-:Y:S04]  /*41150*/  STL.64 [R1+0x4f8], R18 ;  /* 0x0004f81201007387 */ /* 0x000fe80000100a00 */
[----:B0-----:R-:W4:Y:S01]  /*41160*/  LDL.64 R16, [R1+0xc0] ;  /* 0x0000c00001107983 */ /* 0x001f220000100a00 */
[----:B------:R-:W-:Y:S02]  /*41170*/  MOV R4, R2 ;  /* 0x0000000200047202 */ /* 0x000fe40000000f00 */
[----:B------:R-:W-:Y:S01]  /*41180*/  MOV R5, R0 ;  /* 0x0000000000057202 */ /* 0x000fe20000000f00 */
[----:B------:R-:W-:Y:S04]  /*41190*/  STL [R1+0x24dc], R9 ;  /* 0x0024dc0901007387 */ /* 0x000fe80000100800 */
[----:B------:R-:W-:Y:S04]  /*411a0*/  STL [R1+0x25bc], R11 ;  /* 0x0025bc0b01007387 */ /* 0x000fe80000100800 */
[----:B------:R-:W-:Y:S01]  /*411b0*/  STL [R1+0x25b8], R8 ;  /* 0x0025b80801007387 */ /* 0x000fe20000100800 */
[C---:B---3--:R-:W-:Y:S08]  /*411c0*/  HMMA.16816.F32 R4, R20.reuse, R4, R12 ;  /* 0x000000041404723c */ /* 0x048ff0000000180c */
[----:B----4-:R-:W-:Y:S11]  /*411d0*/  HMMA.16816.F32 R24, R20, R16, R24 ;  /* 0x000000101418723c */ /* 0x010ff60000001818 */
[----:B------:R-:W-:Y:S11]  /*411e0*/  @!UPT UIADD3 URZ, URZ, URZ, URZ ;  /* 0x0000003f3f3ff290 */ /* 0x000ff6000fffe03f */
[----:B------:R-:W-:Y:S01]  /*411f0*/  @!UPT UIADD3 URZ, URZ, URZ, URZ ;  /* 0x0000003f3f3ff290 */ /* 0x000fe2000fffe03f */
[----:B------:R0:W-:Y:S04]  /*41200*/  STL.64 [R1+0x4e0], R24 ;  /* 0x0004e01801007387 */ /* 0x0001e80000100a00 */
[----:B------:R-:W-:Y:S04]  /*41210*/  STL.64 [R1+0x4e8], R26 ;  /* 0x0004e81a01007387 */ /* 0x000fe80000100a00 */
[----:B0-----:R-:W2:Y:S04]  /*41220*/  LDL.LU R24, [R1+0x25c4] ;  /* 0x0025c40001187983 */ /* 0x001ea80000300800 */
[----:B------:R-:W3:Y:S04]  /*41230*/  LDL.LU R12, [R1+0x130] ;  /* 0x00013000010c7983 */ /* 0x000ee80000300800 */
[----:B------:R-:W-:Y:S04]  /*41240*/  STL.64 [R1+0x4d0], R4 ;  /* 0x0004d00401007387 */ /* 0x000fe80000100a00 */
[----:B------:R-:W-:Y:S04]  /*41250*/  STL.64 [R1+0x4d8], R6 ;  /* 0x0004d80601007387 */ /* 0x000fe80000100a00 */
[----:B------:R-:W3:Y:S04]  /*41260*/  LDL.LU R13, [R1+0x134] ;  /* 0x00013400010d7983 */ /* 0x000ee80000300800 */
[----:B------:R-:W4:Y:S04]  /*41270*/  LDL.LU R14, [R1+0x138] ;  /* 0x00013800010e7983 */ /* 0x000f280000300800 */
[----:B------:R-:W4:Y:S04]  /*41280*/  LDL.LU R15, [R1+0x13c] ;  /* 0x00013c00010f7983 */ /* 0x000f280000300800 */
[----:B----4-:R-:W-:Y:S04]  /*41290*/  STL.64 [R1+0x2558], R14 ;  /* 0x0025580e01007387 */ /* 0x010fe80000100a00 */
[----:B---3--:R2:W-:Y:S02]  /*412a0*/  STL.64 [R1+0x2550], R12 ;  /* 0x0025500c01007387 */ /* 0x0085e40000100a00 */
[----:B--2---:R-:W-:-:S02]  /*412b0*/  MOV R12, R24 ;  /* 0x00000018000c7202 */ /* 0x004fc40000000f00 */
[----:B------:R-:W2:Y:S04]  /*412c0*/  LDL.LU R24, [R1+0x170] ;  /* 0x0001700001187983 */ /* 0x000ea80000300800 */
[----:B------:R-:W2:Y:S04]  /*412d0*/  LDL.LU R25, [R1+0x174] ;  /* 0x0001740001197983 */ /* 0x000ea80000300800 */
[----:B------:R-:W3:Y:S04]  /*412e0*/  LDL.LU R26, [R1+0x178] ;  /* 0x00017800011a7983 */ /* 0x000ee80000300800 */
[----:B------:R-:W3:Y:S04]  /*412f0*/  LDL.LU R27, [R1+0x17c] ;  /* 0x00017c00011b7983 */ /* 0x000ee80000300800 */
[----:B---3--:R-:W-:Y:S04]  /*41300*/  STL.64 [R1+0x25a0], R26 ;  /* 0x0025a01a01007387 */ /* 0x008fe80000100a00 */
[----:B--2---:R0:W-:Y:S04]  /*41310*/  STL.64 [R1+0x2598], R24 ;  /* 0x0025981801007387 */ /* 0x0041e80000100a00 */
[----:B0-----:R-:W2:Y:S04]  /*41320*/  LDL.LU R24, [R1+0x180] ;  /* 0x0001800001187983 */ /* 0x001ea80000300800 */
[----:B------:R-:W2:Y:S04]  /*41330*/  LDL.LU R25, [R1+0x184] ;  /* 0x0001840001197983 */ /* 0x000ea80000300800 */
[----:B------:R-:W3:Y:S04]  /*41340*/  LDL.LU R26, [R1+0x188] ;  /* 0x00018800011a7983 */ /* 0x000ee80000300800 */
[----:B------:R-:W3:Y:S01]  /*41350*/  LDL.LU R27, [R1+0x18c] ;  /* 0x00018c00011b7983 */ /* 0x000ee20000300800 */
[----:B------:R-:W-:-:S03]  /*41360*/  MOV R13, R10 ;  /* 0x0000000a000d7202 */ /* 0x000fc60000000f00 */
[----:B------:R-:W4:Y:S04]  /*41370*/  LDL.LU R8, [R1+0x190] ;  /* 0x0001900001087983 */ /* 0x000f280000300800 */
[----:B------:R-:W4:Y:S04]  /*41380*/  LDL.LU R9, [R1+0x194] ;  /* 0x0001940001097983 */ /* 0x000f280000300800 */
[----:B------:R-:W4:Y:S04]  /*41390*/  LDL.LU R10, [R1+0x198] ;  /* 0x00019800010a7983 */ /* 0x000f280000300800 */
[----:B------:R-:W4:Y:S01]  /*413a0*/  LDL.LU R11, [R1+0x19c] ;  /* 0x00019c00010b7983 */ /* 0x000f220000300800 */
[----:B------:R-:W-:Y:S01]  /*413b0*/  MOV R2, R16 ;  /* 0x0000001000027202 */ /* 0x000fe20000000f00 */
[----:B------:R-:W-:-:S02]  /*413c0*/  IMAD.MOV.U32 R0, RZ, RZ, R17 ;  /* 0x000000ffff007224 */ /* 0x000fc400078e0011 */
[----:B---3--:R-:W-:Y:S04]  /*413d0*/  STL.64 [R1+0x25b0], R26 ;  /* 0x0025b01a01007387 */ /* 0x008fe80000100a00 */
[----:B--2---:R0:W-:Y:S04]  /*413e0*/  STL.64 [R1+0x25a8], R24 ;  /* 0x0025a81801007387 */ /* 0x0041e80000100a00 */
[----:B0-----:R-:W4:Y:S04]  /*413f0*/  LDL.64 R24, [R1+0xa0] ;  /* 0x0000a00001187983 */ /* 0x001f280000100a00 */
[----:B------:R-:W-:Y:S04]  /*41400*/  STL.64 [R1+0x2568], R12 ;  /* 0x0025680c01007387 */ /* 0x000fe80000100a00 */
[----:B------:R-:W2:Y:S04]  /*41410*/  LDL.64 R16, [R1+0x40] ;  /* 0x0000400001107983 */ /* 0x000ea80000100a00 */
[----:B--2---:R0:W-:Y:S04]  /*41420*/  STL.64 [R1+0x2560], R16 ;  /* 0x0025601001007387 */ /* 0x0041e80000100a00 */
[----:B0-----:R-:W2:Y:S04]  /*41430*/  LDL.LU R16, [R1+0x140] ;  /* 0x0001400001107983 */ /* 0x001ea80000300800 */
[----:B------:R-:W2:Y:S04]  /*41440*/  LDL.LU R17, [R1+0x144] ;  /* 0x0001440001117983 */ /* 0x000ea80000300800 */
[----:B------:R-:W3:Y:S04]  /*41450*/  LDL.LU R18, [R1+0x148] ;  /* 0x0001480001127983 */ /* 0x000ee80000300800 */
[----:B------:R-:W3:Y:S01]  /*41460*/  LDL.LU R19, [R1+0x14c] ;  /* 0x00014c0001137983 */ /* 0x000ee20000300800 */
[----:B------:R-:W-:-:S03]  /*41470*/  MOV R13, R3 ;  /* 0x00000003000d7202 */ /* 0x000fc60000000f00 */
[----:B---3--:R-:W-:Y:S04]  /*41480*/  STL.64 [R1+0x2578], R18 ;  /* 0x0025781201007387 */ /* 0x008fe80000100a00 */
[----:B--2---:R-:W-:Y:S04]  /*41490*/  STL.64 [R1+0x2570], R16 ;  /* 0x0025701001007387 */ /* 0x004fe80000100a00 */
[----:B------:R-:W2:Y:S04]  /*414a0*/  LDL R12, [R1+0x60] ;  /* 0x00006000010c7983 */ /* 0x000ea80000100800 */
[----:B------:R-:W3:Y:S04]  /*414b0*/  LDL.LU R3, [R1+0x25c0] ;  /* 0x0025c00001037983 */ /* 0x000ee80000300800 */
[----:B--2---:R0:W-:Y:S04]  /*414c0*/  STL.64 [R1+0x2580], R12 ;  /* 0x0025800c01007387 */ /* 0x0041e80000100a00 */
[----:B0-----:R-:W2:Y:S04]  /*414d0*/  LDL.64 R12, [R1+0x70] ;  /* 0x00007000010c7983 */ /* 0x001ea80000100a00 */
[----:B------:R-:W2:Y:S04]  /*414e0*/  LDL.LU R16, [R1+0x150] ;  /* 0x0001500001107983 */ /* 0x000ea80000300800 */
[----:B------:R-:W2:Y:S04]  /*414f0*/  LDL.LU R17, [R1+0x154] ;  /* 0x0001540001117983 */ /* 0x000ea80000300800 */
[----:B------:R-:W2:Y:S04]  /*41500*/  LDL.LU R18, [R1+0x158] ;  /* 0x0001580001127983 */ /* 0x000ea80000300800 */
[----:B------:R-:W2:Y:S01]  /*41510*/  LDL.LU R19, [R1+0x15c] ;  /* 0x00015c0001137983 */ /* 0x000ea20000300800 */
[----:B----4-:R-:W-:Y:S03]  /*41520*/  HMMA.16816.F32 R8, R20, R24, R8 ;  /* 0x000000181408723c */ /* 0x010fe60000001808 */
[----:B--2---:R-:W-:Y:S04]  /*41530*/  STL.64 [R1+0x2590], R18 ;  /* 0x0025901201007387 */ /* 0x004fe80000100a00 */
[----:B------:R0:W-:Y:S04]  /*41540*/  STL.64 [R1+0x2588], R16 ;  /* 0x0025881001007387 */ /* 0x0001e80000100a00 */
[----:B0-----:R-:W2:Y:S04]  /*41550*/  LDL.LU R16, [R1+0x160] ;  /* 0x0001600001107983 */ /* 0x001ea80000300800 */
[----:B------:R-:W2:Y:S04]  /*41560*/  LDL.LU R17, [R1+0x164] ;  /* 0x0001640001117983 */ /* 0x000ea80000300800 */
[----:B------:R-:W2:Y:S04]  /*41570*/  LDL.LU R18, [R1+0x168] ;  /* 0x0001680001127983 */ /* 0x000ea80000300800 */
[----:B------:R-:W2:Y:S04]  /*41580*/  LDL.LU R19, [R1+0x16c] ;  /* 0x00016c0001137983 */ /* 0x000ea80000300800 */
[----:B------:R-:W4:Y:S04]  /*41590*/  LDL.64 R4, [R1] ;  /* 0x0000000001047983 */ /* 0x000f280000100a00 */
[----:B----4-:R0:W-:Y:S04]  /*415a0*/  STL.64 [R1+0x2500], R4 ;  /* 0x0025000401007387 */ /* 0x0101e80000100a00 */
[----:B0-----:R-:W4:Y:S01]  /*415b0*/  LDL R4, [R1+0x90] ;  /* 0x0000900001047983 */ /* 0x001f220000100800 */
[----:B---3--:R-:W-:-:S03]  /*415c0*/  IMAD.MOV.U32 R5, RZ, RZ, R3 ;  /* 0x000000ffff057224 */ /* 0x008fc600078e0003 */
[----:B------:R-:W-:Y:S01]  /*415d0*/  STL.64 [R1+0x4c0], R8 ;  /* 0x0004c00801007387 */ /* 0x000fe20000100a00 */
[----:B------:R-:W-:-:S03]  /*415e0*/  MOV R3, R25 ;  /* 0x0000001900037202 */ /* 0x000fc60000000f00 */
[----:B------:R0:W-:Y:S04]  /*415f0*/  STL.64 [R1+0x4c8], R10 ;  /* 0x0004c80a01007387 */ /* 0x0001e80000100a00 */
[----:B0-----:R-:W3:Y:S01]  /*41600*/  LDL.LU R11, [R1+0x25bc] ;  /* 0x0025bc00010b7983 */ /* 0x001ee20000300800 */
[----:B------:R-:W-:-:S03]  /*41610*/  MOV R10, R24 ;  /* 0x00000018000a7202 */ /* 0x000fc60000000f00 */
[----:B------:R-:W2:Y:S04]  /*41620*/  LDL.LU R8, [R1+0x25b8] ;  /* 0x0025b80001087983 */ /* 0x000ea80000300800 */
[----:B------:R-:W4:Y:S04]  /*41630*/  LDL.LU.64 R26, [R1+0x25b0] ;  /* 0x0025b000011a7983 */ /* 0x000f280000300a00 */
[----:B------:R-:W4:Y:S02]  /*41640*/  LDL.LU.64 R24, [R1+0x25a8] ;  /* 0x0025a80001187983 */ /* 0x000f240000300a00 */
[----:B----4-:R-:W-:Y:S02]  /*41650*/  HMMA.16816.F32 R4, R20, R4, R24 ;  /* 0x000000041404723c */ /* 0x010fe40000001818 */
[----:B------:R-:W4:Y:S04]  /*41660*/  LDL.LU.64 R26, [R1+0x25a0] ;  /* 0x0025a000011a7983 */ /* 0x000f280000300a00 */
[----:B------:R-:W4:Y:S11]  /*41670*/  LDL.LU.64 R24, [R1+0x2598] ;  /* 0x0025980001187983 */ /* 0x000f360000300a00 */
[----:B------:R-:W-:Y:S06]  /*41680*/  @!UPT UIADD3 URZ, URZ, URZ, URZ ;  /* 0x0000003f3f3ff290 */ /* 0x000fec000fffe03f */
[----:B------:R0:W-:Y:S04]  /*41690*/  STL.64 [R1+0x4b0], R4 ;  /* 0x0004b00401007387 */ /* 0x0001e80000100a00 */
[----:B------:R-:W-:Y:S01]  /*416a0*/  STL.64 [R1+0x4b8], R6 ;  /* 0x0004b80601007387 */ /* 0x000fe20000100a00 */
[----:B0-----:R-:W-:Y:S01]  /*416b0*/  MOV R4, R28 ;  /* 0x0000001c00047202 */ /* 0x001fe20000000f00 */
[----:B---3--:R-:W-:-:S05]  /*416c0*/  IMAD.MOV.U32 R5, RZ, RZ, R11 ;  /* 0x000000ffff057224 */ /* 0x008fca00078e000b */
[----:B------:R0:W-:Y:S04]  /*416d0*/  STL.64 [R1+0x2518], R4 ;  /* 0x0025180401007387 */ /* 0x0001e80000100a00 */
[----:B0-----:R-:W4:Y:S02]  /*416e0*/  LDL.64 R4, [R1+0x80] ;  /* 0x0000800001047983 */ /* 0x001f240000100a00 */
[C---:B----4-:R-:W-:Y:S01]  /*416f0*/  HMMA.16816.F32 R24, R20.reuse, R4, R24 ;  /* 0x000000041418723c */ /* 0x050fe20000001818 */
[----:B------:R-:W-:Y:S11]  /*41700*/  MOV R11, R5 ;  /* 0x00000005000b7202 */ /* 0x000ff60000000f00 */
[----:B------:R-:W-:Y:S11]  /*41710*/  @!UPT UIADD3 URZ, URZ, URZ, URZ ;  /* 0x0000003f3f3ff290 */ /* 0x000ff6000fffe03f */
[----:B------:R-:W-:Y:S04]  /*41720*/  STL.64 [R1+0x4a0], R24 ;  /* 0x0004a01801007387 */ /* 0x000fe80000100a00 */
[----:B------:R-:W-:Y:S04]  /*41730*/  STL.64 [R1+0x4a8], R26 ;  /* 0x0004a81a01007387 */ /* 0x000fe80000100a00 */
[----:B------:R-:W-:Y:S04]  /*41740*/  STL.64 [R1+0x2528], R10 ;  /* 0x0025280a01007387 */ /* 0x000fe80000100a00 */
[----:B--2---:R0:W-:Y:S04]  /*41750*/  STL [R1+0x2520], R8 ;  /* 0x0025200801007387 */ /* 0x0041e80000100800 */
[----:B0-----:R-:W2:Y:S04]  /*41760*/  LDL.LU R8, [R1+0x210] ;  /* 0x0002100001087983 */ /* 0x001ea80000300800 */
[----:B------:R-:W2:Y:S04]  /*41770*/  LDL.LU R9, [R1+0x214] ;  /* 0x0002140001097983 */ /* 0x000ea80000300800 */
[----:B------:R-:W3:Y:S04]  /*41780*/  LDL.LU R10, [R1+0x218] ;  /* 0x00021800010a7983 */ /* 0x000ee80000300800 */
[----:B------:R-:W3:Y:S01]  /*41790*/  LDL.LU R11, [R1+0x21c] ;  /* 0x00021c00010b7983 */ /* 0x000ee20000300800 */
[----:B------:R-:W-:Y:S01]  /*417a0*/  MOV R24, R4 ;  /* 0x0000000400187202 */ /* 0x000fe20000000f00 */
[----:B------:R-:W-:Y:S02]  /*417b0*/  HMMA.16816.F32 R16, R20, R12, R16 ;  /* 0x0000000c1410723c */ /* 0x000fe40000001810 */
[----:B---3--:R-:W-:Y:S04]  /*417c0*/  STL.64 [R1+0x2538], R10 ;  /* 0x0025380a01007387 */ /* 0x008fe80000100a00 */
[----:B--2---:R0:W-:Y:S04]  /*417d0*/  STL.64 [R1+0x2530], R8 ;  /* 0x0025300801007387 */ /* 0x0041e80000100a00 */
[----:B------:R-:W2:Y:S04]  /*417e0*/  LDL.64 R4, [R1+0x20] ;  /* 0x0000200001047983 */ /* 0x000ea80000100a00 */
[----:B0-----:R-:W3:Y:S01]  /*417f0*/  LDL.64 R8, [R1+0x30] ;  /* 0x0000300001087983 */ /* 0x001ee20000100a00 */
[----:B------:R-:W-:Y:S01]  /*41800*/  MOV R26, R12 ;  /* 0x0000000c001a7202 */ /* 0x000fe20000000f00 */
[----:B------:R-:W-:-:S02]  /*41810*/  IMAD.MOV.U32 R25, RZ, RZ, R13 ;  /* 0x000000ffff197224 */ /* 0x000fc400078e000d */
[----:B--2---:R0:W-:Y:S04]  /*41820*/  STL.64 [R1+0x2540], R4 ;  /* 0x0025400401007387 */ /* 0x0041e80000100a00 */
[----:B0-----:R-:W3:Y:S04]  /*41830*/  LDL.LU R4, [R1+0x220] ;  /* 0x0002200001047983 */ /* 0x001ee80000300800 */
[----:B------:R-:W3:Y:S04]  /*41840*/  LDL.LU R5, [R1+0x224] ;  /* 0x0002240001057983 */ /* 0x000ee80000300800 */
[----:B------:R-:W3:Y:S04]  /*41850*/  LDL.LU R6, [R1+0x228] ;  /* 0x0002280001067983 */ /* 0x000ee80000300800 */
[----:B------:R-:W3:Y:S04]  /*41860*/  LDL.LU R7, [R1+0x22c] ;  /* 0x00022c0001077983 */ /* 0x000ee80000300800 */
        /* <DEDUP_REMOVED lines=25> */
[----:B-1----:R-:W-:Y:S02]  /*41a00*/  MOV R15, R16 ;  /* 0x00000010000f7202 */ /* 0x002fe40000000f00 */
[----:B------:R-:W-:-:S02]  /*41a10*/  MOV R14, R17 ;  /* 0x00000011000e7202 */ /* 0x000fc40000000f00 */
[----:B------:R-:W0:Y:S04]  /*41a20*/  LDSM.16.M88.4 R16, [R29+0x29800] ;  /* 0x029800001d10783b */ /* 0x000e280000000200 */
[----:B------:R-:W-:Y:S04]  /*41a30*/  STL.64 [R1+0x24e8], R14 ;  /* 0x0024e80e01007387 */ /* 0x000fe80000100a00 */
[----:B--2---:R1:W-:Y:S04]  /*41a40*/  STL.64 [R1+0x24e0], R12 ;  /* 0x0024e00c01007387 */ /* 0x0043e80000100a00 */
[----:B-1----:R-:W2:Y:S04]  /*41a50*/  LDL.LU R12, [R1+0x1e0] ;  /* 0x0001e000010c7983 */ /* 0x002ea80000300800 */
[----:B------:R-:W2:Y:S04]  /*41a60*/  LDL.LU R13, [R1+0x1e4] ;  /* 0x0001e400010d7983 */ /* 0x000ea80000300800 */
[----:B------:R-:W4:Y:S04]  /*41a70*/  LDL.LU R14, [R1+0x1e8] ;  /* 0x0001e800010e7983 */ /* 0x000f280000300800 */
[----:B------:R-:W4:Y:S01]  /*41a80*/  LDL.LU R15, [R1+0x1ec] ;  /* 0x0001ec00010f7983 */ /* 0x000f220000300800 */
[----:B---3--:R-:W-:Y:S01]  /*41a90*/  HMMA.16816.F32 R4, R20, R8, R4 ;  /* 0x000000081404723c */ /* 0x008fe20000001804 */
[----:B------:R-:W-:-:S02]  /*41aa0*/  IMAD.MOV.U32 R27, RZ, RZ, R9 ;  /* 0x000000ffff1b7224 */ /* 0x000fc400078e0009 */
[----:B----4-:R-:W-:Y:S04]  /*41ab0*/  STL.64 [R1+0x2510], R14 ;  /* 0x0025100e01007387 */ /* 0x010fe80000100a00 */
[----:B--2---:R1:W-:Y:S04]  /*41ac0*/  STL.64 [R1+0x2508], R12 ;  /* 0x0025080c01007387 */ /* 0x0043e80000100a00 */
[----:B-1----:R-:W2:Y:S04]  /*41ad0*/  LDL.LU R12, [R1+0x200] ;  /* 0x00020000010c7983 */ /* 0x002ea80000300800 */
[----:B------:R-:W2:Y:S04]  /*41ae0*/  LDL.LU R13, [R1+0x204] ;  /* 0x00020400010d7983 */ /* 0x000ea80000300800 */
[----:B------:R-:W2:Y:S04]  /*41af0*/  LDL.LU R14, [R1+0x208] ;  /* 0x00020800010e7983 */ /* 0x000ea80000300800 */
[----:B------:R-:W2:Y:S04]  /*41b00*/  LDL.LU R15, [R1+0x20c] ;  /* 0x00020c00010f7983 */ /* 0x000ea80000300800 */
[----:B0-----:R-:W-:Y:S04]  /*41b10*/  STL.64 [R1+0x2378], R18 ;  /* 0x0023781201007387 */ /* 0x001fe80000100a00 */
[----:B------:R0:W-:Y:S04]  /*41b20*/  STL.64 [R1+0x2370], R16 ;  /* 0x0023701001007387 */ /* 0x0001e80000100a00 */
[----:B0-----:R-:W3:Y:S04]  /*41b30*/  LDL.LU R16, [R1+0x1f0] ;  /* 0x0001f00001107983 */ /* 0x001ee80000300800 */
[----:B------:R-:W3:Y:S04]  /*41b40*/  LDL.LU R17, [R1+0x1f4] ;  /* 0x0001f40001117983 */ /* 0x000ee80000300800 */
[----:B------:R-:W3:Y:S04]  /*41b50*/  LDL.LU R18, [R1+0x1f8] ;  /* 0x0001f80001127983 */ /* 0x000ee80000300800 */
[----:B------:R-:W3:Y:S04]  /*41b60*/  LDL.LU R19, [R1+0x1fc] ;  /* 0x0001fc0001137983 */ /* 0x000ee80000300800 */
[----:B------:R0:W-:Y:S04]  /*41b70*/  STL [R1+0x22fc], R29 ;  /* 0x0022fc1d01007387 */ /* 0x0001e80000100800 */
[----:B------:R1:W-:Y:S04]  /*41b80*/  STL.64 [R1+0x450], R4 ;  /* 0x0004500401007387 */ /* 0x0003e80000100a00 */
[----:B------:R-:W-:Y:S01]  /*41b90*/  STL.64 [R1+0x458], R6 ;  /* 0x0004580601007387 */ /* 0x000fe20000100a00 */
[----:B0-----:R-:W-:-:S03]  /*41ba0*/  MOV R29, R8 ;  /* 0x00000008001d7202 */ /* 0x001fc60000000f00 */
[----:B-1----:R-:W4:Y:S04]  /*41bb0*/  LDL.LU.64 R4, [R1+0x2540] ;  /* 0x0025400001047983 */ /* 0x002f280000300a00 */
[----:B------:R-:W4:Y:S04]  /*41bc0*/  LDL.LU.64 R10, [R1+0x2538] ;  /* 0x00253800010a7983 */ /* 0x000f280000300a00 */
[----:B------:R-:W4:Y:S02]  /*41bd0*/  LDL.LU.64 R8, [R1+0x2530] ;  /* 0x0025300001087983 */ /* 0x000f240000300a00 */
[----:B----4-:R-:W-:Y:S01]  /*41be0*/  HMMA.16816.F32 R8, R20, R4, R8 ;  /* 0x000000041408723c */ /* 0x010fe20000001808 */
[----:B------:R-:W-:Y:S11]  /*41bf0*/  MOV R28, R5 ;  /* 0x00000005001c7202 */ /* 0x000ff60000000f00 */
[----:B------:R-:W-:Y:S11]  /*41c00*/  @!UPT UIADD3 URZ, URZ, URZ, URZ ;  /* 0x0000003f3f3ff290 */ /* 0x000ff6000fffe03f */
[----:B------:R0:W-:Y:S04]  /*41c10*/  STL.64 [R1+0x430], R8 ;  /* 0x0004300801007387 */ /* 0x0001e80000100a00 */
[----:B------:R1:W-:Y:S01]  /*41c20*/  STL.64 [R1+0x438], R10 ;  /* 0x0004380a01007387 */ /* 0x0003e20000100a00 */
[----:B0-----:R-:W-:-:S03]  /*41c30*/  MOV R9, R4 ;  /* 0x0000000400097202 */ /* 0x001fc60000000f00 */
[----:B-1----:R-:W4:Y:S04]  /*41c40*/  LDL.LU.64 R10, [R1+0x2528] ;  /* 0x00252800010a7983 */ /* 0x002f280000300a00 */
[----:B------:R-:W2:Y:S04]  /*41c50*/  LDL.LU R8, [R1+0x2520] ;  /* 0x0025200001087983 */ /* 0x000ea80000300800 */
[----:B------:R-:W2:Y:S02]  /*41c60*/  LDL.LU.64 R4, [R1+0x2518] ;  /* 0x0025180001047983 */ /* 0x000ea40000300a00 */
[C---:B--2---:R-:W-:Y:S02]  /*41c70*/  HMMA.16816.F32 R4, R20.reuse, R4, R12 ;  /* 0x000000041404723c */ /* 0x044fe4000000180c */
[----:B------:R-:W2:Y:S04]  /*41c80*/  LDL.LU.64 R14, [R1+0x2510] ;  /* 0x00251000010e7983 */ /* 0x000ea80000300a00 */
[----:B------:R-:W2:Y:S11]  /*41c90*/  LDL.LU.64 R12, [R1+0x2508] ;  /* 0x00250800010c7983 */ /* 0x000eb60000300a00 */
[----:B------:R-:W-:Y:S06]  /*41ca0*/  @!UPT UIADD3 URZ, URZ, URZ, URZ ;  /* 0x0000003f3f3ff290 */ /* 0x000fec000fffe03f */
[----:B------:R0:W-:Y:S04]  /*41cb0*/  STL.64 [R1+0x420], R4 ;  /* 0x0004200401007387 */ /* 0x0001e80000100a00 */
[----:B------:R1:W-:Y:S04]  /*41cc0*/  STL.64 [R1+0x428], R6 ;  /* 0x0004280601007387 */ /* 0x0003e80000100a00 */
[----:B0-----:R-:W3:Y:S02]  /*41cd0*/  LDL.LU.64 R4, [R1+0x2500] ;  /* 0x0025000001047983 */ /* 0x001ee40000300a00 */
[----:B---3--:R-:W-:Y:S11]  /*41ce0*/  HMMA.16816.F32 R16, R20, R4, R16 ;  /* 0x000000041410723c */ /* 0x008ff60000001810 */
[----:B------:R-:W-:Y:S11]  /*41cf0*/  @!UPT UIADD3 URZ, URZ, URZ, URZ ;  /* 0x0000003f3f3ff290 */ /* 0x000ff6000fffe03f */
[----:B------:R-:W-:Y:S01]  /*41d00*/  @!UPT UIADD3 URZ, URZ, URZ, URZ ;  /* 0x0000003f3f3ff290 */ /* 0x000fe2000fffe03f */
[----:B------:R0:W-:Y:S04]  /*41d10*/  STL.64 [R1+0x410], R16 ;  /* 0x0004101001007387 */ /* 0x0001e80000100a00 */
[----:B------:R-:W-:Y:S04]  /*41d20*/  STL.64 [R1+0x418], R18 ;  /* 0x0004181201007387 */ /* 0x000fe80000100a00 */
[----:B-1----:R-:W3:Y:S01]  /*41d30*/  LDL.LU.64 R6, [R1+0x24f8] ;  /* 0x0024f80001067983 */ /* 0x002ee20000300a00 */
[----:B0-----:R-:W-:Y:S01]  /*41d40*/  MOV R17, R4 ;  /* 0x0000000400117202 */ /* 0x001fe20000000f00 */
[----:B------:R-:W-:-:S02]  /*41d50*/  IMAD.MOV.U32 R16, RZ, RZ, R5 ;  /* 0x000000ffff107224 */ /* 0x000fc400078e0005 */
[----:B------:R-:W2:Y:S02]  /*41d60*/  LDL.LU.64 R4, [R1+0x24f0] ;  /* 0x0024f00001047983 */ /* 0x000ea40000300a00 */
[C---:B--2---:R-:W-:Y:S11]  /*41d70*/  HMMA.16816.F32 R12, R20.reuse, R4, R12 ;  /* 0x00000004140c723c */ /* 0x044ff6000000180c */
[----:B------:R-:W-:Y:S11]  /*41d80*/  @!UPT UIADD3 URZ, URZ, URZ, URZ ;  /* 0x0000003f3f3ff290 */ /* 0x000ff6000fffe03f */
[----:B------:R-:W-:Y:S01]  /*41d90*/  @!UPT UIADD3 URZ, URZ, URZ, URZ ;  /* 0x0000003f3f3ff290 */ /* 0x000fe2000fffe03f */
[----:B------:R-:W-:Y:S04]  /*41da0*/  STL.64 [R1+0x400], R12 ;  /* 0x0004000c01007387 */ /* 0x000fe80000100a00 */
[----:B------:R0:W-:Y:S04]  /*41db0*/  STL.64 [R1+0x408], R14 ;  /* 0x0004080e01007387 */ /* 0x0001e80000100a00 */
[----:B0-----:R-:W2:Y:S04]  /*41dc0*/  LDL.LU.64 R14, [R1+0x24e8] ;  /* 0x0024e800010e7983 */ /* 0x001ea80000300a00 */
[----:B------:R-:W2:Y:S04]  /*41dd0*/  LDL.LU.64 R12, [R1+0x24e0] ;  /* 0x0024e000010c7983 */ /* 0x000ea80000300a00 */
[----:B---3--:R-:W-:Y:S04]  /*41de0*/  STL.64 [R1+0x2398], R6 ;  /* 0x0023980601007387 */ /* 0x008fe80000100a00 */
[----:B------:R0:W-:Y:S04]  /*41df0*/  STL.64 [R1+0x2390], R4 ;  /* 0x0023900401007387 */ /* 0x0001e80000100a00 */
[----:B0-----:R-:W3:Y:S04]  /*41e00*/  LDL.LU R4, [R1+0x1d0] ;  /* 0x0001d00001047983 */ /* 0x001ee80000300800 */
[----:B------:R-:W3:Y:S04]  /*41e10*/  LDL.LU R5, [R1+0x1d4] ;  /* 0x0001d40001057983 */ /* 0x000ee80000300800 */
[----:B------:R-:W3:Y:S04]  /*41e20*/  LDL.LU R6, [R1+0x1d8] ;  /* 0x0001d80001067983 */ /* 0x000ee80000300800 */
[----:B------:R-:W3:Y:S04]  /*41e30*/  LDL.LU R7, [R1+0x1dc] ;  /* 0x0001dc0001077983 */ /* 0x000ee80000300800 */
[----:B--2---:R-:W-:Y:S01]  /*41e40*/  STL.64 [R1+0x2418], R12 ;  /* 0x0024180c01007387 */ /* 0x004fe20000100a00 */
[----:B---3--:R-:W-:Y:S11]  /*41e50*/  HMMA.16816.F32 R4, R20, R12, R4 ;  /* 0x0000000c1404723c */ /* 0x008ff60000001804 */
[----:B------:R-:W-:Y:S11]  /*41e60*/  @!UPT UIADD3 URZ, URZ, URZ, URZ ;  /* 0x0000003f3f3ff290 */ /* 0x000ff6000fffe03f */
[----:B------:R-:W-:Y:S01]  /*41e70*/  @!UPT UIADD3 URZ, URZ, URZ, URZ ;  /* 0x0000003f3f3ff290 */ /* 0x000fe2000fffe03f */
[----:B------:R0:W-:Y:S04]  /*41e80*/  STL.64 [R1+0x3f0], R4 ;  /* 0x0003f00401007387 */ /* 0x0001e80000100a00 */
[----:B------:R-:W-:Y:S01]  /*41e90*/  STL.64 [R1+0x3f8], R6 ;  /* 0x0003f80601007387 */ /* 0x000fe20000100a00 */
[----:B0-----:R-:W-:Y:S02]  /*41ea0*/  MOV R4, R17 ;  /* 0x0000001100047202 */ /* 0x001fe40000000f00 */
[----:B------:R-:W-:-:S05]  /*41eb0*/  MOV R5, R16 ;  /* 0x0000001000057202 */ /* 0x000fca0000000f00 */
[----:B------:R0:W-:Y:S04]  /*41ec0*/  STL.64 [R1+0x23b0], R4 ;  /* 0x0023b00401007387 */ /* 0x0001e80000100a00 */
[----:B------:R-:W2:Y:S04]  /*41ed0*/  LDL.LU R16, [R1+0x6c0] ;  /* 0x0006c00001107983 */ /* 0x000ea80000300800 */
[----:B------:R-:W2:Y:S04]  /*41ee0*/  LDL.LU R17, [R1+0x6c4] ;  /* 0x0006c40001117983 */ /* 0x000ea80000300800 */
[----:B------:R-:W3:Y:S04]  /*41ef0*/  LDL.LU R18, [R1+0x6c8] ;  /* 0x0006c80001127983 */ /* 0x000ee80000300800 */
[----:B------:R-:W3:Y:S04]  /*41f00*/  LDL.LU R19, [R1+0x6cc] ;  /* 0x0006cc0001137983 */ /* 0x000ee80000300800 */
[----:B0-----:R-:W2:Y:S04]  /*41f10*/  LDL.64 R4, [R1+0x10] ;  /* 0x0000100001047983 */ /* 0x001ea80000100a00 */
[----:B--2---:R0:W-:Y:S04]  /*41f20*/  STL.64 [R1+0x23c8], R4 ;  /* 0x0023c80401007387 */ /* 0x0041e80000100a00 */
[----:B---3--:R-:W-:Y:S04]  /*41f30*/  STL.64 [R1+0x2388], R18 ;  /* 0x0023881201007387 */ /* 0x008fe80000100a00 */
[----:B------:R1:W-:Y:S01]  /*41f40*/  STL.64 [R1+0x2380], R16 ;  /* 0x0023801001007387 */ /* 0x0003e20000100a00 */
[----:B0-----:R-:W-:-:S03]  /*41f50*/  MOV R4, R9 ;  /* 0x0000000900047202 */ /* 0x001fc60000000f00 */
[----:B-1----:R-:W2:Y:S04]  /*41f60*/  LDL.LU R16, [R1+0x6b0] ;  /* 0x0006b00001107983 */ /* 0x002ea80000300800 */
[----:B------:R-:W2:Y:S04]  /*41f70*/  LDL.LU R17, [R1+0x6b4] ;  /* 0x0006b40001117983 */ /* 0x000ea80000300800 */
[----:B------:R-:W3:Y:S04]  /*41f80*/  LDL.LU R18, [R1+0x6b8] ;  /* 0x0006b80001127983 */ /* 0x000ee80000300800 */
[----:B------:R-:W3:Y:S01]  /*41f90*/  LDL.LU R19, [R1+0x6bc] ;  /* 0x0006bc0001137983 */ /* 0x000ee20000300800 */
[----:B------:R-:W-:-:S03]  /*41fa0*/  IMAD.MOV.U32 R5, RZ, RZ, R28 ;  /* 0x000000ffff057224 */ /* 0x000fc600078e001c */
[----:B------:R-:W2:Y:S04]  /*41fb0*/  LDL.LU R9, [R1+0x24dc] ;  /* 0x0024dc0001097983 */ /* 0x000ea80000300800 */
[----:B------:R-:W4:Y:S04]  /*41fc0*/  LDL.LU R28, [R1+0x24d8] ;  /* 0x0024d800011c7983 */ /* 0x000f280000300800 */
[----:B------:R0:W-:Y:S02]  /*41fd0*/  STL.64 [R1+0x23e0], R4 ;  /* 0x0023e00401007387 */ /* 0x0001e40000100a00 */
[----:B0-----:R-:W-:-:S02]  /*41fe0*/  MOV R4, R29 ;  /* 0x0000001d00047202 */ /* 0x001fc40000000f00 */
[----:B------:R-:W-:-:S05]  /*41ff0*/  MOV R5, R27 ;  /* 0x0000001b00057202 */ /* 0x000fca0000000f00 */
[----:B------:R-:W-:Y:S04]  /*42000*/  STL.64 [R1+0x23f8], R4 ;  /* 0x0023f80401007387 */ /* 0x000fe80000100a00 */
[----:B---3--:R-:W-:Y:S04]  /*42010*/  STL.64 [R1+0x23a8], R18 ;  /* 0x0023a81201007387 */ /* 0x008fe80000100a00 */
[----:B--2---:R0:W-:Y:S04]  /*42020*/  STL.64 [R1+0x23a0], R16 ;  /* 0x0023a01001007387 */ /* 0x0041e80000100a00 */
[----:B0-----:R-:W2:Y:S04]  /*42030*/  LDL.LU R16, [R1+0x6a0] ;  /* 0x0006a00001107983 */ /* 0x001ea80000300800 */
[----:B------:R-:W2:Y:S01]  /*42040*/  LDL.LU R17, [R1+0x6a4] ;  /* 0x0006a40001117983 */ /* 0x000ea20000300800 */
[----:B----4-:R-:W-:-:S03]  /*42050*/  MOV R19, R28 ;  /* 0x0000001c00137202 */ /* 0x010fc60000000f00 */
[----:B------:R-:W3:Y:S04]  /*42060*/  LDL.LU R18, [R1+0x6a8] ;  /* 0x0006a80001127983 */ /* 0x000ee80000300800 */
[----:B------:R-:W4:Y:S01]  /*42070*/  LDL.LU R28, [R1+0x24d4] ;  /* 0x0024d400011c7983 */ /* 0x000f220000300800 */
[----:B------:R-:W-:Y:S01]  /*42080*/  IMAD.MOV.U32 R4, RZ, RZ, R15 ;  /* 0x000000ffff047224 */ /* 0x000fe200078e000f */
[----:B------:R-:W-:-:S05]  /*42090*/  MOV R5, R14 ;  /* 0x0000000e00057202 */ /* 0x000fca0000000f00 */
[----:B------:R-:W-:Y:S04]  /*420a0*/  STL.64 [R1+0x2410], R4 ;  /* 0x0024100401007387 */ /* 0x000fe80000100a00 */
[----:B---3--:R4:W-:Y:S04]  /*420b0*/  STL.64 [R1+0x23c0], R18 ;  /* 0x0023c01201007387 */ /* 0x0089e80000100a00 */
[----:B--2---:R0:W-:Y:S01]  /*420c0*/  STL.64 [R1+0x23b8], R16 ;  /* 0x0023b81001007387 */ /* 0x0041e20000100a00 */
[----:B----4-:R-:W-:-:S03]  /*420d0*/  MOV R19, R28 ;  /* 0x0000001c00137202 */ /* 0x010fc60000000f00 */
[----:B0-----:R-:W2:Y:S04]  /*420e0*/  LDL.LU R16, [R1+0x690] ;  /* 0x0006900001107983 */ /* 0x001ea80000300800 */
[----:B------:R-:W2:Y:S04]  /*420f0*/  LDL.LU R17, [R1+0x694] ;  /* 0x0006940001117983 */ /* 0x000ea80000300800 */
[----:B------:R-:W3:Y:S04]  /*42100*/  LDL.LU R18, [R1+0x698] ;  /* 0x0006980001127983 */ /* 0x000ee80000300800 */
[----:B------:R-:W4:Y:S04]  /*42110*/  LDL.LU R28, [R1+0x24d0] ;  /* 0x0024d000011c7983 */ /* 0x000f280000300800 */
[----:B------:R-:W2:Y:S04]  /*42120*/  LDL.LU R12, [R1+0x650] ;  /* 0x00065000010c7983 */ /* 0x000ea80000300800 */
[----:B------:R-:W2:Y:S04]  /*42130*/  LDL.LU R13, [R1+0x654] ;  /* 0x00065400010d7983 */ /* 0x000ea80000300800 */
[----:B------:R-:W2:Y:S04]  /*42140*/  LDL.LU R14, [R1+0x658] ;  /* 0x00065800010e7983 */ /* 0x000ea80000300800 */
[----:B------:R-:W2:Y:S04]  /*42150*/  LDL.LU R15, [R1+0x65c] ;  /* 0x00065c00010f7983 */ /* 0x000ea80000300800 */
[----:B--2---:R-:W-:Y:S04]  /*42160*/  STL.64 [R1+0x2428], R14 ;  /* 0x0024280e01007387 */ /* 0x004fe80000100a00 */
[----:B------:R0:W-:Y:S04]  /*42170*/  STL.64 [R1+0x2420], R12 ;  /* 0x0024200c01007387 */ /* 0x0001e80000100a00 */
[----:B0-----:R-:W2:Y:S04]  /*42180*/  LDL.64 R12, [R1+0x60] ;  /* 0x00006000010c7983 */ /* 0x001ea80000100a00 */
[----:B--2---:R0:W-:Y:S02]  /*42190*/  STL.64 [R1+0x2438], R12 ;  /* 0x0024380c01007387 */ /* 0x0041e40000100a00 */
[----:B0-----:R-:W-:Y:S01]  /*421a0*/  MOV R12, R26 ;  /* 0x0000001a000c7202 */ /* 0x001fe20000000f00 */
[----:B------:R-:W-:-:S05]  /*421b0*/  IMAD.MOV.U32 R13, RZ, RZ, R25 ;  /* 0x000000ffff0d7224 */ /* 0x000fca00078e0019 */
[----:B------:R-:W-:Y:S04]  /*421c0*/  STL.64 [R1+0x2450], R12 ;  /* 0x0024500c01007387 */ /* 0x000fe80000100a00 */
[----:B------:R-:W2:Y:S04]  /*421d0*/  LDL.64 R4, [R1+0x50] ;  /* 0x0000500001047983 */ /* 0x000ea80000100a00 */
[----:B--2---:R0:W-:Y:S04]  /*421e0*/  STL.64 [R1+0x2430], R4 ;  /* 0x0024300401007387 */ /* 0x0041e80000100a00 */
[----:B0-----:R-:W2:Y:S04]  /*421f0*/  LDL.LU R4, [R1+0x640] ;  /* 0x0006400001047983 */ /* 0x001ea80000300800 */
[----:B------:R-:W2:Y:S04]  /*42200*/  LDL.LU R5, [R1+0x644] ;  /* 0x0006440001057983 */ /* 0x000ea80000300800 */
[----:B------:R-:W2:Y:S04]  /*42210*/  LDL.LU R6, [R1+0x648] ;  /* 0x0006480001067983 */ /* 0x000ea80000300800 */
[----:B------:R-:W2:Y:S01]  /*42220*/  LDL.LU R7, [R1+0x64c] ;  /* 0x00064c0001077983 */ /* 0x000ea20000300800 */
[----:B------:R-:W-:-:S02]  /*42230*/  MOV R12, R24 ;  /* 0x00000018000c7202 */ /* 0x000fc40000000f00 */
[----:B------:R-:W-:-:S05]  /*42240*/  MOV R13, R11 ;  /* 0x0000000b000d7202 */ /* 0x000fca0000000f00 */
[----:B------:R-:W-:Y:S04]  /*42250*/  STL.64 [R1+0x2468], R12 ;  /* 0x0024680c01007387 */ /* 0x000fe80000100a00 */
[----:B--2---:R-:W-:Y:S04]  /*42260*/  STL.64 [R1+0x2448], R6 ;  /* 0x0024480601007387 */ /* 0x004fe80000100a00 */
[----:B------:R0:W-:Y:S04]  /*42270*/  STL.64 [R1+0x2440], R4 ;  /* 0x0024400401007387 */ /* 0x0001e80000100a00 */
[----:B0-----:R-:W2:Y:S04]  /*42280*/  LDL.LU R4, [R1+0xd0] ;  /* 0x0000d00001047983 */ /* 0x001ea80000300800 */
[----:B------:R-:W2:Y:S04]  /*42290*/  LDL.LU R5, [R1+0xd4] ;  /* 0x0000d40001057983 */ /* 0x000ea80000300800 */
[----:B------:R-:W2:Y:S04]  /*422a0*/  LDL.LU R6, [R1+0xd8] ;  /* 0x0000d80001067983 */ /* 0x000ea80000300800 */
[----:B------:R-:W2:Y:S04]  /*422b0*/  LDL.LU R7, [R1+0xdc] ;  /* 0x0000dc0001077983 */ /* 0x000ea80000300800 */
[----:B------:R-:W2:Y:S04]  /*422c0*/  LDL.64 R12, [R1+0x90] ;  /* 0x00009000010c7983 */ /* 0x000ea80000100a00 */
[----:B--2---:R0:W-:Y:S02]  /*422d0*/  STL.64 [R1+0x2480], R12 ;  /* 0x0024800c01007387 */ /* 0x0041e40000100a00 */
[----:B0-----:R-:W-:Y:S01]  /*422e0*/  MOV R12, R10 ;  /* 0x0000000a000c7202 */ /* 0x001fe20000000f00 */
[----:B------:R-:W-:-:S05]  /*422f0*/  IMAD.MOV.U32 R13, RZ, RZ, R3 ;  /* 0x000000ffff0d7224 */ /* 0x000fca00078e0003 */
[----:B------:R-:W-:Y:S04]  /*42300*/  STL.64 [R1+0x2498], R12 ;  /* 0x0024980c01007387 */ /* 0x000fe80000100a00 */
[----:B------:R-:W-:Y:S04]  /*42310*/  STL.64 [R1+0x2460], R6 ;  /* 0x0024600601007387 */ /* 0x000fe80000100a00 */
[----:B------:R0:W-:Y:S04]  /*42320*/  STL.64 [R1+0x2458], R4 ;  /* 0x0024580401007387 */ /* 0x0001e80000100a00 */
[----:B0-----:R-:W2:Y:S04]  /*42330*/  LDL.LU R4, [R1+0xe0] ;  /* 0x0000e00001047983 */ /* 0x001ea80000300800 */
[----:B------:R-:W2:Y:S04]  /*42340*/  LDL.LU R5, [R1+0xe4] ;  /* 0x0000e40001057983 */ /* 0x000ea80000300800 */
[----:B------:R-:W2:Y:S04]  /*42350*/  LDL.LU R6, [R1+0xe8] ;  /* 0x0000e80001067983 */ /* 0x000ea80000300800 */
[----:B------:R-:W2:Y:S04]  /*42360*/  LDL.LU R7, [R1+0xec] ;  /* 0x0000ec0001077983 */ /* 0x000ea80000300800 */
[----:B------:R-:W2:Y:S04]  /*42370*/  LDL.64 R12, [R1+0xb0] ;  /* 0x0000b000010c7983 */ /* 0x000ea80000100a00 */
[----:B--2---:R-:W-:Y:S04]  /*42380*/  STL.64 [R1+0x24a0], R12 ;  /* 0x0024a00c01007387 */ /* 0x004fe80000100a00 */
[----:B------:R-:W-:Y:S04]  /*42390*/  STL.64 [R1+0x2478], R6 ;  /* 0x0024780601007387 */ /* 0x000fe80000100a00 */
[----:B------:R0:W-:Y:S04]  /*423a0*/  STL.64 [R1+0x2470], R4 ;  /* 0x0024700401007387 */ /* 0x0001e80000100a00 */
        /* <DEDUP_REMOVED lines=8> */
[----:B--2---:R-:W-:Y:S04]  /*42430*/  STL.64 [R1+0x2490], R6 ;  /* 0x0024900601007387 */ /* 0x004fe80000100a00 */
        /* <DEDUP_REMOVED lines=10> */
[----:B------:R-:W2:Y:S04]  /*424e0*/  LDL.LU R7, [R1+0x12c] ;  /* 0x00012c0001077983 */ /* 0x000ea80000300800 */
[----:B---3--:R-:W-:Y:S04]  /*424f0*/  STL.64 [R1+0x23d8], R18 ;  /* 0x0023d81201007387 */ /* 0x008fe80000100a00 */
[----:B------:R0:W-:Y:S04]  /*42500*/  STL.64 [R1+0x23d0], R16 ;  /* 0x0023d01001007387 */ /* 0x0001e80000100a00 */
[----:B0-----:R-:W3:Y:S04]  /*42510*/  LDL.LU R16, [R1+0x680] ;  /* 0x0006800001107983 */ /* 0x001ee80000300800 */
[----:B------:R-:W3:Y:S04]  /*42520*/  LDL.LU R17, [R1+0x684] ;  /* 0x0006840001117983 */ /* 0x000ee80000300800 */
[----:B------:R-:W2:Y:S01]  /*42530*/  LDL.LU R18, [R1+0x688] ;  /* 0x0006880001127983 */ /* 0x000ea20000300800 */
[----:B----4-:R-:W-:-:S03]  /*42540*/  MOV R19, R28 ;  /* 0x0000001c00137202 */ /* 0x010fc60000000f00 */
[----:B------:R-:W4:Y:S04]  /*42550*/  LDL.LU R28, [R1+0x24cc] ;  /* 0x0024cc00011c7983 */ /* 0x000f280000300800 */
[----:B--2---:R-:W-:Y:S04]  /*42560*/  STL.64 [R1+0x23f0], R18 ;  /* 0x0023f01201007387 */ /* 0x004fe80000100a00 */
[----:B---3--:R0:W-:Y:S04]  /*42570*/  STL.64 [R1+0x23e8], R16 ;  /* 0x0023e81001007387 */ /* 0x0081e80000100a00 */
[----:B0-----:R-:W2:Y:S04]  /*42580*/  LDL.LU R16, [R1+0x670] ;  /* 0x0006700001107983 */ /* 0x001ea80000300800 */
[----:B------:R-:W2:Y:S04]  /*42590*/  LDL.LU R17, [R1+0x674] ;  /* 0x0006740001117983 */ /* 0x000ea80000300800 */
[----:B------:R-:W3:Y:S04]  /*425a0*/  LDL.LU R18, [R1+0x678] ;  /* 0x0006780001127983 */ /* 0x000ee80000300800 */
[----:B------:R-:W3:Y:S01]  /*425b0*/  LDL.LU R19, [R1+0x67c] ;  /* 0x00067c0001137983 */ /* 0x000ee20000300800 */
[----:B------:R-:W-:Y:S03]  /*425c0*/  HMMA.16816.F32 R20, R20, R8, R24 ;  /* 0x000000081414723c */ /* 0x000fe60000001818 */
[----:B---3--:R4:W-:Y:S04]  /*425d0*/  STL.64 [R1+0x2408], R18 ;  /* 0x0024081201007387 */ /* 0x0089e80000100a00 */
[----:B--2---:R0:W-:Y:S01]  /*425e0*/  STL.64 [R1+0x2400], R16 ;  /* 0x0024001001007387 */ /* 0x0041e20000100a00 */
[----:B----4-:R-:W-:-:S03]  /*425f0*/  IMAD.MOV.U32 R19, RZ, RZ, R28 ;  /* 0x000000ffff137224 */ /* 0x010fc600078e001c */
[----:B0-----:R-:W2:Y:S04]  /*42600*/  LDL.LU R16, [R1+0x660] ;  /* 0x0006600001107983 */ /* 0x001ea80000300800 */
[----:B------:R-:W2:Y:S04]  /*42610*/  LDL.LU R17, [R1+0x664] ;  /* 0x0006640001117983 */ /* 0x000ea80000300800 */
[----:B------:R-:W2:Y:S04]  /*42620*/  LDL.LU R18, [R1+0x668] ;  /* 0x0006680001127983 */ /* 0x000ea80000300800 */
[----:B------:R-:W3:Y:S04]  /*42630*/  LDL.LU R28, [R1+0x24c8] ;  /* 0x0024c800011c7983 */ /* 0x000ee80000300800 */
[----:B------:R-:W4:Y:S04]  /*42640*/  LDL.LU.64 R26, [R1+0x24c0] ;  /* 0x0024c000011a7983 */ /* 0x000f280000300a00 */
[----:B------:R-:W4:Y:S01]  /*42650*/  LDL.LU.64 R24, [R1+0x24b8] ;  /* 0x0024b80001187983 */ /* 0x000f220000300a00 */
[----:B------:R-:W-:-:S02]  /*42660*/  MOV R12, R2 ;  /* 0x00000002000c7202 */ /* 0x000fc40000000f00 */
[----:B------:R-:W-:Y:S01]  /*42670*/  MOV R13, R0 ;  /* 0x00000000000d7202 */ /* 0x000fe20000000f00 */
[----:B------:R0:W-:Y:S04]  /*42680*/  STL.64 [R1+0x3e0], R20 ;  /* 0x0003e01401007387 */ /* 0x0001e80000100a00 */
[----:B------:R1:W-:Y:S04]  /*42690*/  STL.64 [R1+0x3e8], R22 ;  /* 0x0003e81601007387 */ /* 0x0003e80000100a00 */
[----:B0-----:R-:W2:Y:S04]  /*426a0*/  LDL.LU R20, [R1+0x110] ;  /* 0x0001100001147983 */ /* 0x001ea80000300800 */
[----:B------:R-:W2:Y:S04]  /*426b0*/  LDL.LU R21, [R1+0x114] ;  /* 0x0001140001157983 */ /* 0x000ea80000300800 */
[----:B-1----:R-:W2:Y:S01]  /*426c0*/  LDL.LU R22, [R1+0x118] ;  /* 0x0001180001167983 */ /* 0x002ea20000300800 */
[----:B----4-:R-:W-:Y:S03]  /*426d0*/  HMMA.16816.F32 R12, R24, R12, R4 ;  /* 0x0000000c180c723c */ /* 0x010fe60000001804 */
[----:B------:R-:W4:Y:S04]  /*426e0*/  LDL.LU.64 R6, [R1+0x24b0] ;  /* 0x0024b00001067983 */ /* 0x000f280000300a00 */
[----:B------:R-:W4:Y:S11]  /*426f0*/  LDL.LU.64 R4, [R1+0x24a8] ;  /* 0x0024a80001047983 */ /* 0x000f360000300a00 */
[----:B------:R-:W-:Y:S05]  /*42700*/  @!UPT UIADD3 URZ, URZ, URZ, URZ ;  /* 0x0000003f3f3ff290 */ /* 0x000fea000fffe03f */
[----:B------:R0:W-:Y:S04]  /*42710*/  STL.64 [R1+0x3d0], R12 ;  /* 0x0003d00c01007387 */ /* 0x0001e80000100a00 */
[----:B------:R-:W-:Y:S04]  /*42720*/  STL.64 [R1+0x3d8], R14 ;  /* 0x0003d80e01007387 */ /* 0x000fe80000100a00 */
[----:B0-----:R-:W2:Y:S01]  /*42730*/  LDL.LU.64 R12, [R1+0x24a0] ;  /* 0x0024a000010c7983 */ /* 0x001ea20000300a00 */
[----:B---3--:R-:W-:-:S07]  /*42740*/  MOV R23, R28 ;  /* 0x0000001c00177202 */ /* 0x008fce0000000f00 */
[C---:B--2---:R-:W-:Y:S01]  /*42750*/  HMMA.16816.F32 R20, R24.reuse, R12, R20 ;  /* 0x0000000c1814723c */ /* 0x044fe20000001814 */
[----:B------:R-:W-:Y:S11]  /*42760*/  MOV R2, R13 ;  /* 0x0000000d00027202 */ /* 0x000ff60000000f00 */
[----:B------:R-:W-:Y:S11]  /*42770*/  @!UPT UIADD3 URZ, URZ, URZ, URZ ;  /* 0x0000003f3f3ff290 */ /* 0x000ff6000fffe03f */
[----:B------:R-:W-:Y:S04]  /*42780*/  STL.64 [R1+0x3c0], R20 ;  /* 0x0003c01401007387 */ /* 0x000fe80000100a00 */
[----:B------:R0:W-:Y:S02]  /*42790*/  STL.64 [R1+0x3c8], R22 ;  /* 0x0003c81601007387 */ /* 0x0001e40000100a00 */
[----:B0-----:R-:W-:Y:S02]  /*427a0*/  MOV R23, R12 ;  /* 0x0000000c00177202 */ /* 0x001fe40000000f00 */
[----:B------:R-:W4:Y:S02]  /*427b0*/  LDL.LU.64 R12, [R1+0x2498] ;  /* 0x00249800010c7983 */ /* 0x000f240000300a00 */
[C---:B----4-:R-:W-:Y:S02]  /*427c0*/  HMMA.16816.F32 R12, R24.reuse, R12, R4 ;  /* 0x0000000c180c723c */ /* 0x050fe40000001804 */
        /* <DEDUP_REMOVED lines=32> */
[----:B------:R0:W-:Y:S04]  /*429d0*/  STL.64 [R1+0x360], R4 ;  /* 0x0003600401007387 */ /* 0x0001e80000100a00 */
[----:B------:R-:W-:Y:S04]  /*429e0*/  STL.64 [R1+0x368], R6 ;  /* 0x0003680601007387 */ /* 0x000fe80000100a00 */
[----:B0-----:R-:W2:Y:S04]  /*429f0*/  LDL.LU.64 R4, [R1+0x2430] ;  /* 0x0024300001047983 */ /* 0x001ea80000300a00 */
[----:B------:R-:W2:Y:S04]  /*42a00*/  LDL.LU.64 R14, [R1+0x2428] ;  /* 0x00242800010e7983 */ /* 0x000ea80000300a00 */
        /* <DEDUP_REMOVED lines=9> */
[----:B------:R-:W3:Y:S02]  /*42aa0*/  LDL.LU.64 R4, [R1+0x2410] ;  /* 0x0024100001047983 */ /* 0x000ee40000300a00 */
[C---:B---3--:R-:W-:Y:S02]  /*42ab0*/  HMMA.16816.F32 R4, R24.reuse, R4, R16 ;  /* 0x000000041804723c */ /* 0x048fe40000001810 */
[----:B------:R-:W3:Y:S04]  /*42ac0*/  LDL.LU.64 R18, [R1+0x2408] ;  /* 0x0024080001127983 */ /* 0x000ee80000300a00 */
[----:B------:R-:W3:Y:S11]  /*42ad0*/  LDL.LU.64 R16, [R1+0x2400] ;  /* 0x0024000001107983 */ /* 0x000ef60000300a00 */
[----:B------:R-:W-:Y:S06]  /*42ae0*/  @!UPT UIADD3 URZ, URZ, URZ, URZ ;  /* 0x0000003f3f3ff290 */ /* 0x000fec000fffe03f */
[----:B------:R0:W-:Y:S04]  /*42af0*/  STL.64 [R1+0x340], R4 ;  /* 0x0003400401007387 */ /* 0x0001e80000100a00 */
[----:B------:R3:W-:Y:S04]  /*42b00*/  STL.64 [R1+0x348], R6 ;  /* 0x0003480601007387 */ /* 0x0007e80000100a00 */
[----:B0-----:R-:W3:Y:S02]  /*42b10*/  LDL.LU.64 R4, [R1+0x23f8] ;  /* 0x0023f80001047983 */ /* 0x001ee40000300a00 */
        /* <DEDUP_REMOVED lines=12> */
[----:B------:R-:W-:Y:S04]  /*42be0*/  STL.64 [R1+0x328], R6 ;  /* 0x0003280601007387 */ /* 0x000fe80000100a00 */
[----:B0-----:R-:W3:Y:S02]  /*42bf0*/  LDL.LU.64 R4, [R1+0x23c8] ;  /* 0x0023c80001047983 */ /* 0x001ee40000300a00 */
[----:B---3--:R-:W-:Y:S01]  /*42c00*/  HMMA.16816.F32 R16, R24, R4, R16 ;  /* 0x000000041810723c */ /* 0x008fe20000001810 */
[----:B------:R-:W-:-:S02]  /*42c10*/  MOV R29, R4 ;  /* 0x00000004001d7202 */ /* 0x000fc40000000f00 */
[----:B------:R-:W-:Y:S11]  /*42c20*/  MOV R11, R5 ;  /* 0x00000005000b7202 */ /* 0x000ff60000000f00 */
[----:B------:R-:W-:Y:S09]  /*42c30*/  @!UPT UIADD3 URZ, URZ, URZ, URZ ;  /* 0x0000003f3f3ff290 */ /* 0x000ff2000fffe03f */
[----:B------:R-:W-:Y:S04]  /*42c40*/  STL.64 [R1+0x310], R16 ;  /* 0x0003101001007387 */ /* 0x000fe80000100a00 */
[----:B------:R0:W-:Y:S04]  /*42c50*/  STL.64 [R1+0x318], R18 ;  /* 0x0003181201007387 */ /* 0x0001e80000100a00 */
[----:B0-----:R-:W3:Y:S04]  /*42c60*/  LDL.LU.64 R18, [R1+0x23c0] ;  /* 0x0023c00001127983 */ /* 0x001ee80000300a00 */
[----:B------:R-:W3:Y:S04]  /*42c70*/  LDL.LU.64 R16, [R1+0x23b8] ;  /* 0x0023b80001107983 */ /* 0x000ee80000300a00 */
[----:B------:R-:W3:Y:S02]  /*42c80*/  LDL.LU.64 R4, [R1+0x23b0] ;  /* 0x0023b00001047983 */ /* 0x000ee40000300a00 */
[C---:B---3--:R-:W-:Y:S02]  /*42c90*/  HMMA.16816.F32 R4, R24.reuse, R4, R16 ;  /* 0x000000041804723c */ /* 0x048fe40000001810 */
[----:B------:R-:W3:Y:S04]  /*42ca0*/  LDL.LU.64 R18, [R1+0x23a8] ;  /* 0x0023a80001127983 */ /* 0x000ee80000300a00 */
[----:B------:R-:W3:Y:S11]  /*42cb0*/  LDL.LU.64 R16, [R1+0x23a0] ;  /* 0x0023a00001107983 */ /* 0x000ef60000300a00 */
[----:B------:R-:W-:Y:S06]  /*42cc0*/  @!UPT UIADD3 URZ, URZ, URZ, URZ ;  /* 0x0000003f3f3ff290 */ /* 0x000fec000fffe03f */
[----:B------:R-:W-:Y:S04]  /*42cd0*/  STL.64 [R1+0x300], R4 ;  /* 0x0003000401007387 */ /* 0x000fe80000100a00 */
[----:B------:R0:W-:Y:S04]  /*42ce0*/  STL.64 [R1+0x308], R6 ;  /* 0x0003080601007387 */ /* 0x0001e80000100a00 */
[----:B0-----:R-:W4:Y:S04]  /*42cf0*/  LDL.LU.64 R6, [R1+0x2398] ;  /* 0x0023980001067983 */ /* 0x001f280000300a00 */
[----:B------:R-:W3:Y:S02]  /*42d00*/  LDL.LU.64 R4, [R1+0x2390] ;  /* 0x0023900001047983 */ /* 0x000ee40000300a00 */
[C---:B---3--:R-:W-:Y:S11]  /*42d10*/  HMMA.16816.F32 R16, R24.reuse, R4, R16 ;  /* 0x000000041810723c */ /* 0x048ff60000001810 */
[----:B------:R-:W-:Y:S11]  /*42d20*/  @!UPT UIADD3 URZ, URZ, URZ, URZ ;  /* 0x0000003f3f3ff290 */ /* 0x000ff6000fffe03f */
[----:B------:R-:W-:Y:S01]  /*42d30*/  @!UPT UIADD3 URZ, URZ, URZ, URZ ;  /* 0x0000003f3f3ff290 */ /* 0x000fe2000fffe03f */
[----:B------:R-:W-:Y:S04]  /*42d40*/  STL.64 [R1+0x2f0], R16 ;  /* 0x0002f01001007387 */ /* 0x000fe80000100a00 */
[----:B------:R0:W-:Y:S04]  /*42d50*/  STL.64 [R1+0x2f8], R18 ;  /* 0x0002f81201007387 */ /* 0x0001e80000100a00 */
[----:B0-----:R-:W2:Y:S04]  /*42d60*/  LDL.LU.64 R18, [R1+0x2388] ;  /* 0x0023880001127983 */ /* 0x001ea80000300a00 */
[----:B------:R-:W2:Y:S04]  /*42d70*/  LDL.LU.64 R16, [R1+0x2380] ;  /* 0x0023800001107983 */ /* 0x000ea80000300a00 */
[----:B----4-:R-:W-:Y:S04]  /*42d80*/  STL.64 [R1+0x22e0], R6 ;  /* 0x0022e00601007387 */ /* 0x010fe80000100a00 */
[----:B------:R0:W-:Y:S04]  /*42d90*/  STL.64 [R1+0x22d8], R4 ;  /* 0x0022d80401007387 */ /* 0x0001e80000100a00 */
[----:B0-----:R-:W3:Y:S04]  /*42da0*/  LDL.LU R4, [R1+0x6d0] ;  /* 0x0006d00001047983 */ /* 0x001ee80000300800 */
[----:B------:R-:W3:Y:S04]  /*42db0*/  LDL.LU R5, [R1+0x6d4] ;  /* 0x0006d40001057983 */ /* 0x000ee80000300800 */
[----:B------:R-:W3:Y:S04]  /*42dc0*/  LDL.LU R6, [R1+0x6d8] ;  /* 0x0006d80001067983 */ /* 0x000ee80000300800 */
[----:B------:R-:W3:Y:S01]  /*42dd0*/  LDL.LU R7, [R1+0x6dc] ;  /* 0x0006dc0001077983 */ /* 0x000ee20000300800 */
[C---:B--2---:R-:W-:Y:S08]  /*42de0*/  HMMA.16816.F32 R16, R24.reuse, R12, R16 ;  /* 0x0000000c1810723c */ /* 0x044ff00000001810 */
[----:B---3--:R-:W-:Y:S11]  /*42df0*/  HMMA.16816.F32 R4, R24, R8, R4 ;  /* 0x000000081804723c */ /* 0x008ff60000001804 */
[----:B------:R-:W-:Y:S04]  /*42e00*/  @!UPT UIADD3 URZ, URZ, URZ, URZ ;  /* 0x0000003f3f3ff290 */ /* 0x000fe8000fffe03f */
[----:B------:R-:W-:Y:S04]  /*42e10*/  STL.64 [R1+0x2e0], R16 ;  /* 0x0002e01001007387 */ /* 0x000fe80000100a00 */
[----:B------:R0:W-:Y:S04]  /*42e20*/  STL.64 [R1+0x2e8], R18 ;  /* 0x0002e81201007387 */ /* 0x0001e80000100a00 */
[----:B0-----:R-:W2:Y:S04]  /*42e30*/  LDL.LU.64 R18, [R1+0x2378] ;  /* 0x0023780001127983 */ /* 0x001ea80000300a00 */
[----:B------:R-:W2:Y:S04]  /*42e40*/  LDL.LU.64 R16, [R1+0x2370] ;  /* 0x0023700001107983 */ /* 0x000ea80000300a00 */
[----:B------:R0:W-:Y:S04]  /*42e50*/  STL.64 [R1+0x2308], R12 ;  /* 0x0023080c01007387 */ /* 0x0001e80000100a00 */
[----:B------:R1:W-:Y:S04]  /*42e60*/  STL.64 [R1+0x2340], R14 ;  /* 0x0023400e01007387 */ /* 0x0003e80000100a00 */
[----:B------:R-:W3:Y:S04]  /*42e70*/  LDL.LU R20, [R1+0xc50] ;  /* 0x000c500001147983 */ /* 0x000ee80000300800 */
[----:B------:R-:W4:Y:S01]  /*42e80*/  LDL.LU R21, [R1+0xc54] ;  /* 0x000c540001157983 */ /* 0x000f220000300800 */
[----:B0-----:R-:W-:-:S03]  /*42e90*/  MOV R12, R0 ;  /* 0x00000000000c7202 */ /* 0x001fc60000000f00 */
[----:B------:R-:W-:Y:S01]  /*42ea0*/  STL.64 [R1+0x2d0], R4 ;  /* 0x0002d00401007387 */ /* 0x000fe20000100a00 */
[----:B------:R-:W-:-:S03]  /*42eb0*/  IMAD.MOV.U32 R13, RZ, RZ, R28 ;  /* 0x000000ffff0d7224 */ /* 0x000fc600078e001c */
[----:B------:R0:W-:Y:S04]  /*42ec0*/  STL.64 [R1+0x2d8], R6 ;  /* 0x0002d80601007387 */ /* 0x0001e80000100a00 */
[----:B------:R-:W2:Y:S04]  /*42ed0*/  LDL.LU R22, [R1+0xc58] ;  /* 0x000c580001167983 */ /* 0x000ea80000300800 */
[----:B-1----:R-:W2:Y:S04]  /*42ee0*/  LDL.LU R15, [R1+0xc5c] ;  /* 0x000c5c00010f7983 */ /* 0x002ea80000300800 */
[----:B0-----:R-:W2:Y:S04]  /*42ef0*/  LDL.LU R6, [R1+0xc60] ;  /* 0x000c600001067983 */ /* 0x001ea80000300800 */
[----:B------:R-:W2:Y:S04]  /*42f00*/  LDL.LU R5, [R1+0xc64] ;  /* 0x000c640001057983 */ /* 0x000ea80000300800 */
[----:B------:R-:W2:Y:S04]  /*42f10*/  LDL.LU R3, [R1+0xc68] ;  /* 0x000c680001037983 */ /* 0x000ea80000300800 */
[----:B------:R-:W3:Y:S04]  /*42f20*/  LDL.LU R0, [R1+0x236c] ;  /* 0x00236c0001007983 */ /* 0x000ee80000300800 */
[----:B------:R0:W-:Y:S02]  /*42f30*/  STL.64 [R1+0x2358], R12 ;  /* 0x0023580c01007387 */ /* 0x0001e40000100a00 */
[----:B0-----:R-:W-:-:S02]  /*42f40*/  MOV R13, R2 ;  /* 0x00000002000d7202 */ /* 0x001fc40000000f00 */
[----:B------:R-:W2:Y:S04]  /*42f50*/  LDL.LU R2, [R1+0xc6c] ;  /* 0x000c6c0001027983 */ /* 0x000ea80000300800 */
[----:B------:R-:W2:Y:S01]  /*42f60*/  LDL.LU R14, [R1+0xc70] ;  /* 0x000c7000010e7983 */ /* 0x000ea20000300800 */
[----:B------:R-:W-:-:S03]  /*42f70*/  MOV R12, R23 ;  /* 0x00000017000c7202 */ /* 0x000fc60000000f00 */
[----:B--2---:R-:W-:Y:S04]  /*42f80*/  STL [R1+0x2368], R14 ;  /* 0x0023680e01007387 */ /* 0x004fe80000100800 */
[----:B------:R0:W-:Y:S04]  /*42f90*/  STL.64 [R1+0x2360], R12 ;  /* 0x0023600c01007387 */ /* 0x0001e80000100a00 */
[----:B0-----:R-:W2:Y:S04]  /*42fa0*/  LDL.64 R12, [R1+0xc0] ;  /* 0x0000c000010c7983 */ /* 0x001ea80000100a00 */
[----:B------:R-:W2:Y:S04]  /*42fb0*/  LDL.LU R7, [R1+0xc74] ;  /* 0x000c740001077983 */ /* 0x000ea80000300800 */
[----:B------:R-:W2:Y:S04]  /*42fc0*/  LDL.LU R4, [R1+0xc78] ;  /* 0x000c780001047983 */ /* 0x000ea80000300800 */
[----:B------:R-:W-:Y:S04]  /*42fd0*/  STL [R1+0x22c0], R8 ;  /* 0x0022c00801007387 */ /* 0x000fe80000100800 */
[----:B------:R0:W-:Y:S04]  /*42fe0*/  STL [R1+0x22bc], R9 ;  /* 0x0022bc0901007387 */ /* 0x0001e80000100800 */
[----:B0-----:R-:W2:Y:S01]  /*42ff0*/  LDL R9, [R1+0x374] ;  /* 0x0003740001097983 */ /* 0x001ea20000100800 */
[----:B---3--:R-:W-:-:S02]  /*43000*/  FMUL R20, R0, R20 ;  /* 0x0000001400147220 */ /* 0x008fc40000400000 */
[----:B----4-:R-:W-:Y:S01]  /*43010*/  FMUL R21, R0, R21 ;  /* 0x0000001500157220 */ /* 0x010fe20000400000 */
[----:B------:R-:W3:Y:S01]  /*43020*/  LDL.LU R14, [R1+0x2368] ;  /* 0x00236800010e7983 */ /* 0x000ee20000300800 */
[C---:B--2---:R-:W-:Y:S02]  /*43030*/  FMUL R22, R9.reuse, R22 ;  /* 0x0000001609167220 */ /* 0x044fe40000400000 */
[----:B------:R-:W-:-:S07]  /*43040*/  FMUL R23, R9, R15 ;  /* 0x0000000f09177220 */ /* 0x000fce0000400000 */
[----:B------:R-:W-:Y:S01]  /*43050*/  HMMA.16816.F32 R20, R16, R12, R20 ;  /* 0x0000000c1014723c */ /* 0x000fe20000001814 */
[----:B------:R-:W-:Y:S11]  /*43060*/  MOV R28, R13 ;  /* 0x0000000d001c7202 */ /* 0x000ff60000000f00 */
[----:B------:R-:W-:Y:S11]  /*43070*/  @!UPT UIADD3 URZ, URZ, URZ, URZ ;  /* 0x0000003f3f3ff290 */ /* 0x000ff6000fffe03f */
[----:B------:R3:W-:Y:S04]  /*43080*/  STL.64 [R1+0x2c0], R20 ;  /* 0x0002c01401007387 */ /* 0x0007e80000100a00 */
[----:B------:R0:W-:Y:S04]  /*43090*/  STL.64 [R1+0x2c8], R22 ;  /* 0x0002c81601007387 */ /* 0x0001e80000100a00 */
[----:B------:R-:W2:Y:S01]  /*430a0*/  LDL.LU.64 R12, [R1+0x2360] ;  /* 0x00236000010c7983 */ /* 0x000ea20000300a00 */
[C---:B------:R-:W-:Y:S02]  /*430b0*/  FMUL R24, R0.reuse, R6 ;  /* 0x0000000600187220 */ /* 0x040fe40000400000 */
[----:B------:R-:W-:-:S02]  /*430c0*/  FMUL R25, R0, R5 ;  /* 0x0000000500197220 */ /* 0x000fc40000400000 */
[C---:B------:R-:W-:Y:S01]  /*430d0*/  FMUL R26, R9.reuse, R3 ;  /* 0x00000003091a7220 */ /* 0x040fe20000400000 */
[----:B------:R-:W4:Y:S01]  /*430e0*/  LDL.LU R5, [R1+0xc7c] ;  /* 0x000c7c0001057983 */ /* 0x000f220000300800 */
[----:B------:R-:W-:-:S03]  /*430f0*/  FMUL R27, R9, R2 ;  /* 0x00000002091b7220 */ /* 0x000fc60000400000 */
[----:B------:R-:W4:Y:S04]  /*43100*/  LDL.LU R8, [R1+0xc80] ;  /* 0x000c800001087983 */ /* 0x000f280000300800 */
[----:B------:R-:W4:Y:S01]  /*43110*/  LDL.LU R6, [R1+0xc84] ;  /* 0x000c840001067983 */ /* 0x000f220000300800 */
[----:B---3--:R-:W-:-:S03]  /*43120*/  FMUL R20, R0, R14 ;  /* 0x0000000e00147220 */ /* 0x008fc60000400000 */
[----:B------:R-:W3:Y:S04]  /*43130*/  LDL.LU R3, [R1+0xc88] ;  /* 0x000c880001037983 */ /* 0x000ee80000300800 */
[----:B------:R-:W-:Y:S04]  /*43140*/  STL [R1+0x22c4], R28 ;  /* 0x0022c41c01007387 */ /* 0x000fe80000100800 */
[----:B------:R-:W3:Y:S01]  /*43150*/  LDL.LU R2, [R1+0xc8c] ;  /* 0x000c8c0001027983 */ /* 0x000ee20000300800 */
[----:B--2---:R-:W-:Y:S03]  /*43160*/  HMMA.16816.F32 R24, R16, R12, R24 ;  /* 0x0000000c1018723c */ /* 0x004fe60000001818 */
[----:B------:R-:W2:Y:S04]  /*43170*/  LDL.LU.64 R12, [R1+0x2358] ;  /* 0x00235800010c7983 */ /* 0x000ea80000300a00 */
[----:B------:R-:W2:Y:S01]  /*43180*/  LDL.LU R14, [R1+0xc90] ;  /* 0x000c9000010e7983 */ /* 0x000ea20000300800 */
[----:B------:R-:W-:-:S02]  /*43190*/  FMUL R21, R0, R7 ;  /* 0x0000000700157220 */ /* 0x000fc40000400000 */
[C---:B0-----:R-:W-:Y:S01]  /*431a0*/  FMUL R22, R9.reuse, R4 ;  /* 0x0000000409167220 */ /* 0x041fe20000400000 */
[----:B--2---:R-:W-:Y:S11]  /*431b0*/  STL [R1+0x2350], R14 ;  /* 0x0023500e01007387 */ /* 0x004ff60000100800 */
[----:B------:R-:W-:Y:S01]  /*431c0*/  @!UPT UIADD3 URZ, URZ, URZ, URZ ;  /* 0x0000003f3f3ff290 */ /* 0x000fe2000fffe03f */
[----:B------:R-:W-:Y:S04]  /*431d0*/  STL.64 [R1+0x2b0], R24 ;  /* 0x0002b01801007387 */ /* 0x000fe80000100a00 */
[----:B------:R-:W-:Y:S04]  /*431e0*/  STL.64 [R1+0x2b8], R26 ;  /* 0x0002b81a01007387 */ /* 0x000fe80000100a00 */
[----:B------:R0:W-:Y:S04]  /*431f0*/  STL.64 [R1+0x2348], R12 ;  /* 0x0023480c01007387 */ /* 0x0001e80000100a00 */
[----:B0-----:R-:W2:Y:S01]  /*43200*/  LDL.LU.64 R12, [R1+0xa0] ;  /* 0x0000a000010c7983 */ /* 0x001ea20000300a00 */
[----:B----4-:R-:W-:-:S03]  /*43210*/  FMUL R23, R9, R5 ;  /* 0x0000000509177220 */ /* 0x010fc60000400000 */
[----:B------:R-:W4:Y:S01]  /*43220*/  LDL.LU R7, [R1+0xc94] ;  /* 0x000c940001077983 */ /* 0x000f220000300800 */
[----:B------:R-:W-:-:S03]  /*43230*/  FMUL R24, R0, R8 ;  /* 0x0000000800187220 */ /* 0x000fc60000400000 */
[----:B------:R-:W3:Y:S04]  /*43240*/  LDL.LU R4, [R1+0xc98] ;  /* 0x000c980001047983 */ /* 0x000ee80000300800 */
[----:B------:R-:W3:Y:S01]  /*43250*/  LDL.LU R5, [R1+0xc9c] ;  /* 0x000c9c0001057983 */ /* 0x000ee20000300800 */
[----:B--2---:R-:W-:Y:S01]  /*43260*/  HMMA.16816.F32 R20, R16, R12, R20 ;  /* 0x0000000c1014723c */ /* 0x004fe20000001814 */
[----:B------:R-:W-:Y:S01]  /*43270*/  IMAD.MOV.U32 R28, RZ, RZ, R12 ;  /* 0x000000ffff1c7224 */ /* 0x000fe200078e000c */
[----:B------:R-:W-:Y:S11]  /*43280*/  MOV R8, R13 ;  /* 0x0000000d00087202 */ /* 0x000ff60000000f00 */
[----:B------:R-:W-:Y:S10]  /*43290*/  @!UPT UIADD3 URZ, URZ, URZ, URZ ;  /* 0x0000003f3f3ff290 */ /* 0x000ff4000fffe03f */
[----:B------:R-:W-:Y:S04]  /*432a0*/  STL.64 [R1+0x2a0], R20 ;  /* 0x0002a01401007387 */ /* 0x000fe80000100a00 */
[----:B------:R0:W-:Y:S04]  /*432b0*/  STL.64 [R1+0x2a8], R22 ;  /* 0x0002a81601007387 */ /* 0x0001e80000100a00 */
[----:B------:R-:W2:Y:S04]  /*432c0*/  LDL.LU R14, [R1+0x2350] ;  /* 0x00235000010e7983 */ /* 0x000ea80000300800 */
[----:B------:R-:W2:Y:S01]  /*432d0*/  LDL.LU.64 R12, [R1+0x2348] ;  /* 0x00234800010c7983 */ /* 0x000ea20000300a00 */
[----:B------:R-:W-:-:S02]  /*432e0*/  FMUL R25, R0, R6 ;  /* 0x0000000600197220 */ /* 0x000fc40000400000 */
[C---:B---3--:R-:W-:Y:S02]  /*432f0*/  FMUL R26, R9.reuse, R3 ;  /* 0x00000003091a7220 */ /* 0x048fe40000400000 */
[C---:B------:R-:W-:Y:S01]  /*43300*/  FMUL R27, R9.reuse, R2 ;  /* 0x00000002091b7220 */ /* 0x040fe20000400000 */
[----:B------:R1:W-:Y:S04]  /*43310*/  STL [R1+0x22cc], R8 ;  /* 0x0022cc0801007387 */ /* 0x0003e80000100800 */
[----:B------:R-:W-:Y:S01]  /*43320*/  STL [R1+0x22c8], R28 ;  /* 0x0022c81c01007387 */ /* 0x000fe20000100800 */
[----:B0-----:R-:W-:-:S03]  /*43330*/  FMUL R22, R9, R4 ;  /* 0x0000000409167220 */ /* 0x001fc60000400000 */
[----:B------:R-:W3:Y:S04]  /*43340*/  LDL.LU R6, [R1+0xca0] ;  /* 0x000ca00001067983 */ /* 0x000ee80000300800 */
[----:B------:R-:W3:Y:S04]  /*43350*/  LDL.LU R3, [R1+0xca4] ;  /* 0x000ca40001037983 */ /* 0x000ee80000300800 */
[----:B------:R-:W3:Y:S01]  /*43360*/  LDL.LU R2, [R1+0xca8] ;  /* 0x000ca80001027983 */ /* 0x000ee20000300800 */
[C---:B----4-:R-:W-:Y:S02]  /*43370*/  FMUL R21, R0.reuse, R7 ;  /* 0x0000000700157220 */ /* 0x050fe40000400000 */
[----:B------:R-:W-:Y:S01]  /*43380*/  FMUL R23, R9, R5 ;  /* 0x0000000509177220 */ /* 0x000fe20000400000 */
[----:B--2---:R-:W-:Y:S01]  /*43390*/  HMMA.16816.F32 R24, R16, R12, R24 ;  /* 0x0000000c1018723c */ /* 0x004fe20000001818 */
[----:B------:R-:W-:-:S02]  /*433a0*/  FMUL R20, R0, R14 ;  /* 0x0000000e00147220 */ /* 0x000fc40000400000 */
[----:B------:R-:W2:Y:S04]  /*433b0*/  LDL.LU.64 R14, [R1+0x2340] ;  /* 0x00234000010e7983 */ /* 0x000ea80000300a00 */
[----:B------:R-:W4:Y:S11]  /*433c0*/  LDL.LU R4, [R1+0xcac] ;  /* 0x000cac0001047983 */ /* 0x000f360000300800 */
[----:B------:R-:W-:Y:S05]  /*433d0*/  @!UPT UIADD3 URZ, URZ, URZ, URZ ;  /* 0x0000003f3f3ff290 */ /* 0x000fea000fffe03f */
[----:B------:R-:W-:Y:S04]  /*433e0*/  STL.64 [R1+0x290], R24 ;  /* 0x0002901801007387 */ /* 0x000fe80000100a00 */
[----:B------:R-:W-:Y:S04]  /*433f0*/  STL.64 [R1+0x298], R26 ;  /* 0x0002981a01007387 */ /* 0x000fe80000100a00 */
[----:B-1----:R-:W2:Y:S04]  /*43400*/  LDL.LU R8, [R1+0xcb0] ;  /* 0x000cb00001087983 */ /* 0x002ea80000300800 */
[----:B------:R-:W2:Y:S04]  /*43410*/  LDL.LU R7, [R1+0xcb4] ;  /* 0x000cb40001077983 */ /* 0x000ea80000300800 */
[----:B------:R-:W4:Y:S04]  /*43420*/  LDL.LU R5, [R1+0xcb8] ;  /* 0x000cb80001057983 */ /* 0x000f280000300800 */
[----:B--2---:R-:W-:Y:S04]  /*43430*/  STL [R1+0x2338], R7 ;  /* 0x0023380701007387 */ /* 0x004fe80000100800 */
[----:B----4-:R0:W-:Y:S04]  /*43440*/  STL.64 [R1+0x2330], R4 ;  /* 0x0023300401007387 */ /* 0x0101e80000100a00 */
[----:B0-----:R-:W2:Y:S01]  /*43450*/  LDL.LU.64 R4, [R1+0x80] ;  /* 0x0000800001047983 */ /* 0x001ea20000300a00 */
[----:B------:R-:W-:-:S02]  /*43460*/  MOV R12, R15 ;  /* 0x0000000f000c7202 */ /* 0x000fc40000000f00 */
[----:B------:R-:W-:Y:S01]  /*43470*/  MOV R13, R14 ;  /* 0x0000000e000d7202 */ /* 0x000fe20000000f00 */
[----:B---3--:R-:W-:-:S04]  /*43480*/  FMUL R25, R0, R3 ;  /* 0x0000000300197220 */ /* 0x008fc80000400000 */
[----:B------:R0:W-:Y:S01]  /*43490*/  STL.64 [R1+0x2328], R12 ;  /* 0x0023280c01007387 */ /* 0x0001e20000100a00 */
[----:B------:R-:W-:-:S03]  /*434a0*/  FMUL R26, R9, R2 ;  /* 0x00000002091a7220 */ /* 0x000fc60000400000 */
[----:B0-----:R-:W3:Y:S01]  /*434b0*/  LDL.LU.64 R12, [R1+0x70] ;  /* 0x00007000010c7983 */ /* 0x001ee20000300a00 */
[----:B--2---:R-:W-:Y:S01]  /*434c0*/  HMMA.16816.F32 R20, R16, R4, R20 ;  /* 0x000000041014723c */ /* 0x004fe20000001814 */
[----:B------:R-:W-:Y:S01]  /*434d0*/  IMAD.MOV.U32 R3, RZ, RZ, R4 ;  /* 0x000000ffff037224 */ /* 0x000fe200078e0004 */
[----:B------:R-:W-:Y:S11]  /*434e0*/  MOV R2, R5 ;  /* 0x0000000500027202 */ /* 0x000ff60000000f00 */
[----:B------:R-:W-:Y:S10]  /*434f0*/  @!UPT UIADD3 URZ, URZ, URZ, URZ ;  /* 0x0000003f3f3ff290 */ /* 0x000ff4000fffe03f */
[----:B------:R-:W-:Y:S04]  /*43500*/  STL.64 [R1+0x280], R20 ;  /* 0x0002801401007387 */ /* 0x000fe80000100a00 */
[----:B------:R-:W-:Y:S04]  /*43510*/  STL.64 [R1+0x288], R22 ;  /* 0x0002881601007387 */ /* 0x000fe80000100a00 */
[----:B------:R-:W2:Y:S04]  /*43520*/  LDL.LU R7, [R1+0x2338] ;  /* 0x0023380001077983 */ /* 0x000ea80000300800 */
[----:B------:R-:W4:Y:S01]  /*43530*/  LDL.LU.64 R4, [R1+0x2330] ;  /* 0x0023300001047983 */ /* 0x000f220000300a00 */
[----:B------:R-:W-:-:S03]  /*43540*/  FMUL R24, R0, R6 ;  /* 0x0000000600187220 */ /* 0x000fc60000400000 */
[----:B------:R3:W-:Y:S04]  /*43550*/  STL [R1+0x22a4], R2 ;  /* 0x0022a40201007387 */ /* 0x0007e80000100800 */
[----:B------:R0:W-:Y:S04]  /*43560*/  STL [R1+0x22a0], R3 ;  /* 0x0022a00301007387 */ /* 0x0001e80000100800 */
[----:B------:R-:W2:Y:S01]  /*43570*/  LDL.LU R6, [R1+0xcbc] ;  /* 0x000cbc0001067983 */ /* 0x000ea20000300800 */
[----:B---3--:R-:W-:Y:S02]  /*43580*/  MOV R2, R12 ;  /* 0x0000000c00027202 */ /* 0x008fe40000000f00 */
[----:B0-----:R-:W-:Y:S01]  /*43590*/  MOV R3, R13 ;  /* 0x0000000d00037202 */ /* 0x001fe20000000f00 */
[----:B----4-:R-:W-:-:S02]  /*435a0*/  FMUL R27, R9, R4 ;  /* 0x00000004091b7220 */ /* 0x010fc40000400000 */
[----:B------:R-:W3:Y:S05]  /*435b0*/  LDL.LU R4, [R1+0xccc] ;  /* 0x000ccc0001047983 */ /* 0x000eea0000300800 */
[----:B------:R-:W-:Y:S01]  /*435c0*/  HMMA.16816.F32 R24, R16, R12, R24 ;  /* 0x0000000c1018723c */ /* 0x000fe20000001818 */
[----:B------:R-:W-:Y:S11]  /*435d0*/  FMUL R22, R9, R5 ;  /* 0x0000000509167220 */ /* 0x000ff60000400000 */
[----:B------:R-:W-:Y:S11]  /*435e0*/  @!UPT UIADD3 URZ, URZ, URZ, URZ ;  /* 0x0000003f3f3ff290 */ /* 0x000ff6000fffe03f */
[----:B------:R-:W-:Y:S04]  /*435f0*/  STL.64 [R1+0x270], R24 ;  /* 0x0002701801007387 */ /* 0x000fe80000100a00 */
[----:B------:R0:W-:Y:S04]  /*43600*/  STL.64 [R1+0x278], R26 ;  /* 0x0002781a01007387 */ /* 0x0001e80000100a00 */
[----:B------:R-:W4:Y:S04]  /*43610*/  LDL.LU.64 R12, [R1+0x2328] ;  /* 0x00232800010c7983 */ /* 0x000f280000300a00 */
[----:B0-----:R-:W3:Y:S04]  /*43620*/  LDL.LU R27, [R1+0xcc0] ;  /* 0x000cc000011b7983 */ /* 0x001ee80000300800 */
[----:B------:R-:W3:Y:S04]  /*43630*/  LDL.LU R28, [R1+0xcc4] ;  /* 0x000cc400011c7983 */ /* 0x000ee80000300800 */
[----:B------:R-:W3:Y:S04]  /*43640*/  LDL.LU R5, [R1+0xcc8] ;  /* 0x000cc80001057983 */ /* 0x000ee80000300800 */
[----:B------:R-:W3:Y:S04]  /*43650*/  LDL.LU R15, [R1+0xcd0] ;  /* 0x000cd000010f7983 */ /* 0x000ee80000300800 */
[----:B------:R-:W3:Y:S01]  /*43660*/  LDL.LU R14, [R1+0xcd4] ;  /* 0x000cd400010e7983 */ /* 0x000ee20000300800 */
[----:B------:R-:W-:-:S02]  /*43670*/  FMUL R20, R0, R8 ;  /* 0x0000000800147220 */ /* 0x000fc40000400000 */
[----:B--2---:R-:W-:Y:S02]  /*43680*/  FMUL R21, R0, R7 ;  /* 0x0000000700157220 */ /* 0x004fe40000400000 */
[----:B------:R-:W-:Y:S01]  /*43690*/  FMUL R23, R9, R6 ;  /* 0x0000000609177220 */ /* 0x000fe20000400000 */
[----:B---3--:R-:W-:Y:S04]  /*436a0*/  STL.64 [R1+0x2320], R14 ;  /* 0x0023200e01007387 */ /* 0x008fe80000100a00 */
[----:B----4-:R0:W-:Y:S04]  /*436b0*/  STL.64 [R1+0x2318], R12 ;  /* 0x0023180c01007387 */ /* 0x0101e80000100a00 */
[----:B0-----:R-:W2:Y:S01]  /*436c0*/  LDL R12, [R1+0x60] ;  /* 0x00006000010c7983 */ /* 0x001ea20000100800 */
[----:B------:R-:W-:-:S03]  /*436d0*/  IMAD.MOV.U32 R13, RZ, RZ, R10 ;  /* 0x000000ffff0d7224 */ /* 0x000fc600078e000a */
[----:B------:R-:W3:Y:S04]  /*436e0*/  LDL.LU R10, [R1+0xcd8] ;  /* 0x000cd800010a7983 */ /* 0x000ee80000300800 */
[----:B------:R0:W-:Y:S04]  /*436f0*/  STL [R1+0x22d0], R2 ;  /* 0x0022d00201007387 */ /* 0x0001e80000100800 */
[----:B------:R-:W4:Y:S01]  /*43700*/  LDL.LU R8, [R1+0xcdc] ;  /* 0x000cdc0001087983 */ /* 0x000f220000300800 */
[----:B------:R-:W-:-:S03]  /*43710*/  FMUL R24, R0, R27 ;  /* 0x0000001b00187220 */ /* 0x000fc60000400000 */
[----:B------:R-:W3:Y:S01]  /*43720*/  LDL.LU R7, [R1+0xce0] ;  /* 0x000ce00001077983 */ /* 0x000ee20000300800 */
[----:B------:R-:W-:-:S03]  /*43730*/  FMUL R27, R9, R4 ;  /* 0x00000004091b7220 */ /* 0x000fc60000400000 */
[----:B------:R-:W3:Y:S04]  /*43740*/  LDL.LU R6, [R1+0xce4] ;  /* 0x000ce40001067983 */ /* 0x000ee80000300800 */
[----:B0-----:R-:W3:Y:S04]  /*43750*/  LDL.LU R2, [R1+0xce8] ;  /* 0x000ce80001027983 */ /* 0x001ee80000300800 */
[----:B------:R-:W3:Y:S01]  /*43760*/  LDL.LU.64 R14, [R1+0x2320] ;  /* 0x00232000010e7983 */ /* 0x000ee20000300a00 */
[----:B--2---:R-:W-:Y:S03]  /*43770*/  HMMA.16816.F32 R20, R16, R12, R20 ;  /* 0x0000000c1014723c */ /* 0x004fe60000001814 */
[----:B------:R-:W2:Y:S04]  /*43780*/  LDL.LU.64 R12, [R1+0x2318] ;  /* 0x00231800010c7983 */ /* 0x000ea80000300a00 */
[----:B------:R-:W2:Y:S01]  /*43790*/  LDL.LU R4, [R1+0xcec] ;  /* 0x000cec0001047983 */ /* 0x000ea20000300800 */
[----:B------:R-:W-:Y:S11]  /*437a0*/  FMUL R26, R9, R5 ;  /* 0x00000005091a7220 */ /* 0x000ff60000400000 */
[----:B------:R-:W-:Y:S04]  /*437b0*/  @!UPT UIADD3 URZ, URZ, URZ, URZ ;  /* 0x0000003f3f3ff290 */ /* 0x000fe8000fffe03f */
[----:B------:R-:W-:Y:S04]  /*437c0*/  STL.64 [R1+0x260], R20 ;  /* 0x0002601401007387 */ /* 0x000fe80000100a00 */
[----:B------:R-:W-:Y:S01]  /*437d0*/  STL.64 [R1+0x268], R22 ;  /* 0x0002681601007387 */ /* 0x000fe20000100a00 */
[----:B------:R-:W-:-:S03]  /*437e0*/  FMUL R25, R0, R28 ;  /* 0x0000001c00197220 */ /* 0x000fc60000400000 */
[----:B--2---:R0:W-:Y:S04]  /*437f0*/  STL [R1+0x2310], R4 ;  /* 0x0023100401007387 */ /* 0x0041e80000100800 */
[----:B------:R-:W2:Y:S04]  /*43800*/  LDL R5, [R1+0x44] ;  /* 0x0000440001057983 */ /* 0x000ea80000100800 */
[----:B0-----:R-:W2:Y:S01]  /*43810*/  LDL R4, [R1+0x40] ;  /* 0x0000400001047983 */ /* 0x001ea20000100800 */
[C---:B---3--:R-:W-:Y:S02]  /*43820*/  FMUL R20, R0.reuse, R15 ;  /* 0x0000000f00147220 */ /* 0x048fe40000400000 */
[----:B------:R-:W-:-:S02]  /*43830*/  FMUL R21, R0, R14 ;  /* 0x0000000e00157220 */ /* 0x000fc40000400000 */
[----:B------:R-:W-:Y:S01]  /*43840*/  HMMA.16816.F32 R12, R16, R12, R24 ;  /* 0x0000000c100c723c */ /* 0x000fe20000001818 */
[C---:B------:R-:W-:Y:S01]  /*43850*/  FMUL R22, R9.reuse, R10 ;  /* 0x0000000a09167220 */ /* 0x040fe20000400000 */
[----:B------:R-:W3:Y:S01]  /*43860*/  LDL.LU R27, [R1+0xcf0] ;  /* 0x000cf000011b7983 */ /* 0x000ee20000300800 */
[----:B----4-:R-:W-:-:S03]  /*43870*/  FMUL R23, R9, R8 ;  /* 0x0000000809177220 */ /* 0x010fc60000400000 */
[----:B------:R-:W4:Y:S11]  /*43880*/  LDL.LU R28, [R1+0xcf4] ;  /* 0x000cf400011c7983 */ /* 0x000f360000300800 */
[----:B------:R-:W-:Y:S06]  /*43890*/  @!UPT UIADD3 URZ, URZ, URZ, URZ ;  /* 0x0000003f3f3ff290 */ /* 0x000fec000fffe03f */
[----:B------:R0:W-:Y:S04]  /*438a0*/  STL.64 [R1+0x250], R12 ;  /* 0x0002500c01007387 */ /* 0x0001e80000100a00 */
[----:B------:R1:W-:Y:S04]  /*438b0*/  STL.64 [R1+0x258], R14 ;  /* 0x0002580e01007387 */ /* 0x0003e80000100a00 */
[----:B------:R-:W3:Y:S01]  /*438c0*/  LDL.LU R10, [R1+0xcf8] ;  /* 0x000cf800010a7983 */ /* 0x000ee20000300800 */
[----:B--2---:R-:W-:Y:S03]  /*438d0*/  HMMA.16816.F32 R20, R16, R4, R20 ;  /* 0x000000041014723c */ /* 0x004fe60000001814 */
[----:B------:R-:W2:Y:S01]  /*438e0*/  LDL.LU R4, [R1+0x2310] ;  /* 0x0023100001047983 */ /* 0x000ea20000300800 */
[----:B0-----:R-:W-:-:S02]  /*438f0*/  FMUL R12, R0, R7 ;  /* 0x00000007000c7220 */ /* 0x001fc40000400000 */
[----:B------:R-:W-:Y:S02]  /*43900*/  FMUL R13, R0, R6 ;  /* 0x00000006000d7220 */ /* 0x000fe40000400000 */
[C---:B-1----:R-:W-:Y:S11]  /*43910*/  FMUL R14, R9.reuse, R2 ;  /* 0x00000002090e7220 */ /* 0x042ff60000400000 */
[----:B------:R-:W-:Y:S04]  /*43920*/  @!UPT UIADD3 URZ, URZ, URZ, URZ ;  /* 0x0000003f3f3ff290 */ /* 0x000fe8000fffe03f */
[----:B------:R0:W-:Y:S04]  /*43930*/  STL.64 [R1+0x240], R20 ;  /* 0x0002401401007387 */ /* 0x0001e80000100a00 */
[----:B------:R-:W-:Y:S04]  /*43940*/  STL.64 [R1+0x248], R22 ;  /* 0x0002481601007387 */ /* 0x000fe80000100a00 */
[----:B0-----:R-:W4:Y:S04]  /*43950*/  LDL.LU.64 R20, [R1+0x30] ;  /* 0x0000300001147983 */ /* 0x001f280000300a00 */
[----:B------:R-:W4:Y:S04]  /*43960*/  LDL.LU R8, [R1+0xcfc] ;  /* 0x000cfc0001087983 */ /* 0x000f280000300800 */
[----:B------:R-:W4:Y:S04]  /*43970*/  LDL.LU R7, [R1+0xd10] ;  /* 0x000d100001077983 */ /* 0x000f280000300800 */
[----:B------:R-:W4:Y:S04]  /*43980*/  LDL.LU R6, [R1+0xd14] ;  /* 0x000d140001067983 */ /* 0x000f280000300800 */
[----:B------:R-:W4:Y:S01]  /*43990*/  LDL.LU R2, [R1+0xd18] ;  /* 0x000d180001027983 */ /* 0x000f220000300800 */
[----:B--2---:R-:W-:-:S03]  /*439a0*/  FMUL R15, R9, R4 ;  /* 0x00000004090f7220 */ /* 0x004fc60000400000 */
[----:B------:R-:W2:Y:S01]  /*439b0*/  LDL.64 R4, [R1] ;  /* 0x0000000001047983 */ /* 0x000ea20000100a00 */
[C---:B---3--:R-:W-:Y:S02]  /*439c0*/  FMUL R24, R0.reuse, R27 ;  /* 0x0000001b00187220 */ /* 0x048fe40000400000 */
[----:B----4-:R-:W-:Y:S02]  /*439d0*/  FMUL R25, R0, R28 ;  /* 0x0000001c00197220 */ /* 0x010fe40000400000 */
[C---:B------:R-:W-:Y:S01]  /*439e0*/  FMUL R26, R9.reuse, R10 ;  /* 0x0000000a091a7220 */ /* 0x040fe20000400000 */
[----:B--2---:R0:W-:Y:S04]  /*439f0*/  STL.64 [R1+0x2300], R4 ;  /* 0x0023000401007387 */ /* 0x0041e80000100a00 */
[----:B0-----:R-:W2:Y:S01]  /*43a00*/  LDL.LU.64 R4, [R1+0x20] ;  /* 0x0000200001047983 */ /* 0x001ea20000300a00 */
[----:B------:R-:W-:Y:S01]  /*43a10*/  HMMA.16816.F32 R12, R16, R20, R12 ;  /* 0x00000014100c723c */ /* 0x000fe2000000180c */
[----:B------:R-:W-:Y:S11]  /*43a20*/  FMUL R27, R9, R8 ;  /* 0x00000008091b7220 */ /* 0x000ff60000400000 */
[----:B------:R-:W-:Y:S11]  /*43a30*/  @!UPT UIADD3 URZ, URZ, URZ, URZ ;  /* 0x0000003f3f3ff290 */ /* 0x000ff6000fffe03f */
[----:B------:R0:W-:Y:S04]  /*43a40*/  STL.64 [R1+0x230], R12 ;  /* 0x0002300c01007387 */ /* 0x0001e80000100a00 */
[----:B------:R1:W-:Y:S04]  /*43a50*/  STL.64 [R1+0x238], R14 ;  /* 0x0002380e01007387 */ /* 0x0003e80000100a00 */
[----:B0-----:R-:W3:Y:S01]  /*43a60*/  LDL.LU.64 R12, [R1+0x2308] ;  /* 0x00230800010c7983 */ /* 0x001ee20000300a00 */
[----:B-1----:R-:W-:Y:S02]  /*43a70*/  MOV R14, R21 ;  /* 0x00000015000e7202 */ /* 0x002fe40000000f00 */
[----:B------:R-:W-:-:S03]  /*43a80*/  MOV R15, R20 ;  /* 0x00000014000f7202 */ /* 0x000fc60000000f00 */
[----:B------:R0:W-:Y:S04]  /*43a90*/  STL [R1+0x2280], R14 ;  /* 0x0022800e01007387 */ /* 0x0001e80000100800 */
[----:B------:R1:W-:Y:S04]  /*43aa0*/  STL [R1+0x227c], R15 ;  /* 0x00227c0f01007387 */ /* 0x0003e80000100800 */
[----:B------:R-:W4:Y:S01]  /*43ab0*/  LDL R10, [R1+0x370] ;  /* 0x00037000010a7983 */ /* 0x000f220000100800 */
[----:B--2---:R-:W-:Y:S01]  /*43ac0*/  HMMA.16816.F32 R24, R16, R4, R24 ;  /* 0x000000041018723c */ /* 0x004fe20000001818 */
[----:B0-----:R-:W-:Y:S01]  /*43ad0*/  MOV R14, R4 ;  /* 0x00000004000e7202 */ /* 0x001fe20000000f00 */
[----:B-1----:R-:W-:Y:S11]  /*43ae0*/  IMAD.MOV.U32 R15, RZ, RZ, R5 ;  /* 0x000000ffff0f7224 */ /* 0x002ff600078e0005 */
[----:B------:R-:W-:Y:S10]  /*43af0*/  @!UPT UIADD3 URZ, URZ, URZ, URZ ;  /* 0x0000003f3f3ff290 */ /* 0x000ff4000fffe03f */
[----:B------:R-:W-:Y:S04]  /*43b00*/  STL.64 [R1+0x220], R24 ;  /* 0x0002201801007387 */ /* 0x000fe80000100a00 */
[----:B------:R0:W-:Y:S04]  /*43b10*/  STL.64 [R1+0x228], R26 ;  /* 0x0002281a01007387 */ /* 0x0001e80000100a00 */
[----:B------:R-:W2:Y:S04]  /*43b20*/  LDL.LU.64 R4, [R1+0x2300] ;  /* 0x0023000001047983 */ /* 0x000ea80000300a00 */
[----:B------:R-:W2:Y:S04]  /*43b30*/  LDL.LU R23, [R1+0xd1c] ;  /* 0x000d1c0001177983 */ /* 0x000ea80000300800 */
[----:B0-----:R-:W2:Y:S04]  /*43b40*/  LDL.LU R26, [R1+0xd28] ;  /* 0x000d2800011a7983 */ /* 0x001ea80000300800 */
[----:B------:R-:W2:Y:S01]  /*43b50*/  LDL.LU R27, [R1+0xd2c] ;  /* 0x000d2c00011b7983 */ /* 0x000ea20000300800 */
[----:B------:R-:W-:Y:S01]  /*43b60*/  MOV R24, R29 ;  /* 0x0000001d00187202 */ /* 0x000fe20000000f00 */
[C---:B------:R-:W-:Y:S01]  /*43b70*/  FMUL R20, R0.reuse, R7 ;  /* 0x0000000700147220 */ /* 0x040fe20000400000 */
[----:B------:R-:W-:Y:S01]  /*43b80*/  MOV R25, R11 ;  /* 0x0000000b00197202 */ /* 0x000fe20000000f00 */
[----:B------:R-:W-:Y:S01]  /*43b90*/  FMUL R21, R0, R6 ;  /* 0x0000000600157220 */ /* 0x000fe20000400000 */
[----:B--2---:R0:W-:Y:S04]  /*43ba0*/  STL [R1+0x22f8], R27 ;  /* 0x0022f81b01007387 */ /* 0x0041e80000100800 */
[----:B0-----:R-:W2:Y:S04]  /*43bb0*/  LDL.LU R27, [R1+0xd24] ;  /* 0x000d2400011b7983 */ /* 0x001ea80000300800 */
[----:B------:R-:W4:Y:S04]  /*43bc0*/  LDL.LU R29, [R1+0x22fc] ;  /* 0x0022fc00011d7983 */ /* 0x000f280000300800 */
[----:B------:R-:W4:Y:S04]  /*43bd0*/  LDL.LU R11, [R1+0xd30] ;  /* 0x000d3000010b7983 */ /* 0x000f280000300800 */
[----:B------:R-:W4:Y:S01]  /*43be0*/  LDL.LU R7, [R1+0xd34] ;  /* 0x000d340001077983 */ /* 0x000f220000300800 */
[----:B------:R-:W-:-:S03]  /*43bf0*/  FMUL R22, R9, R2 ;  /* 0x0000000209167220 */ /* 0x000fc60000400000 */
[----:B------:R-:W4:Y:S04]  /*43c00*/  LDL.LU R6, [R1+0xd38] ;  /* 0x000d380001067983 */ /* 0x000f280000300800 */
[----:B------:R0:W-:Y:S04]  /*43c10*/  STL.64 [R1+0x22f0], R14 ;  /* 0x0022f00e01007387 */ /* 0x0001e80000100a00 */
[----:B0-----:R-:W4:Y:S04]  /*43c20*/  LDL.LU R15, [R1+0xd20] ;  /* 0x000d2000010f7983 */ /* 0x001f280000300800 */
[----:B---3--:R2:W-:Y:S04]  /*43c30*/  STL.64 [R1+0x22e8], R12 ;  /* 0x0022e80c01007387 */ /* 0x0085e80000100a00 */
[----:B------:R-:W3:Y:S04]  /*43c40*/  LDL.LU R2, [R1+0xd50] ;  /* 0x000d500001027983 */ /* 0x000ee80000300800 */
[----:B------:R-:W3:Y:S04]  /*43c50*/  LDL.LU R8, [R1+0xd54] ;  /* 0x000d540001087983 */ /* 0x000ee80000300800 */
[----:B------:R-:W3:Y:S01]  /*43c60*/  LDL.LU R28, [R1+0xd58] ;  /* 0x000d5800011c7983 */ /* 0x000ee20000300800 */
[----:B--2---:R-:W-:-:S03]  /*43c70*/  FMUL R13, R0, R27 ;  /* 0x0000001b000d7220 */ /* 0x004fc60000400000 */
[----:B------:R-:W2:Y:S01]  /*43c80*/  LDL.LU R27, [R1+0x22f8] ;  /* 0x0022f800011b7983 */ /* 0x000ea20000300800 */
[C---:B------:R-:W-:Y:S02]  /*43c90*/  FMUL R23, R9.reuse, R23 ;  /* 0x0000001709177220 */ /* 0x040fe40000400000 */
[----:B------:R-:W-:-:S05]  /*43ca0*/  FMUL R14, R9, R26 ;  /* 0x0000001a090e7220 */ /* 0x000fca0000400000 */
[----:B------:R-:W-:Y:S01]  /*43cb0*/  HMMA.16816.F32 R20, R16, R24, R20 ;  /* 0x000000181014723c */ /* 0x000fe20000001814 */
[C---:B----4-:R-:W-:Y:S11]  /*43cc0*/  FMUL R12, R0.reuse, R15 ;  /* 0x0000000f000c7220 */ /* 0x050ff60000400000 */
[----:B------:R-:W-:Y:S11]  /*43cd0*/  @!UPT UIADD3 URZ, URZ, URZ, URZ ;  /* 0x0000003f3f3ff290 */ /* 0x000ff6000fffe03f */
[----:B------:R-:W-:Y:S04]  /*43ce0*/  STL.64 [R1+0x210], R20 ;  /* 0x0002101401007387 */ /* 0x000fe80000100a00 */
[----:B------:R0:W-:Y:S04]  /*43cf0*/  STL.64 [R1+0x218], R22 ;  /* 0x0002181601007387 */ /* 0x0001e80000100a00 */
[----:B0-----:R-:W4:Y:S01]  /*43d00*/  LDL.LU R23, [R1+0xd3c] ;  /* 0x000d3c0001177983 */ /* 0x001f220000300800 */
[C---:B------:R-:W-:Y:S01]  /*43d10*/  FMUL R20, R0.reuse, R11 ;  /* 0x0000000b00147220 */ /* 0x040fe20000400000 */
[----:B------:R-:W-:Y:S01]  /*43d20*/  MOV R11, R5 ;  /* 0x00000005000b7202 */ /* 0x000fe20000000f00 */
[----:B------:R-:W-:-:S02]  /*43d30*/  FMUL R21, R0, R7 ;  /* 0x0000000700157220 */ /* 0x000fc40000400000 */
[C---:B------:R-:W-:Y:S02]  /*43d40*/  FMUL R22, R9.reuse, R6 ;  /* 0x0000000609167220 */ /* 0x040fe40000400000 */
[C---:B--2---:R-:W-:Y:S02]  /*43d50*/  FMUL R15, R9.reuse, R27 ;  /* 0x0000001b090f7220 */ /* 0x044fe40000400000 */
[----:B------:R0:W1:Y:S05]  /*43d60*/  LDSM.16.M88.4 R24, [R29+0x29c00] ;  /* 0x029c00001d18783b */ /* 0x00006a0000000200 */
[----:B------:R-:W-:Y:S01]  /*43d70*/  HMMA.16816.F32 R12, R16, R4, R12 ;  /* 0x00000004100c723c */ /* 0x000fe2000000180c */
[----:B0-----:R-:W2:Y:S11]  /*43d80*/  LDL.LU R29, [R1+0xd48] ;  /* 0x000d4800011d7983 */ /* 0x001eb60000300800 */
[----:B------:R-:W-:Y:S11]  /*43d90*/  @!UPT UIADD3 URZ, URZ, URZ, URZ ;  /* 0x0000003f3f3ff290 */ /* 0x000ff6000fffe03f */
[----:B------:R-:W-:Y:S04]  /*43da0*/  STL.64 [R1+0x200], R12 ;  /* 0x0002000c01007387 */ /* 0x000fe80000100a00 */
[----:B------:R0:W-:Y:S04]  /*43db0*/  STL.64 [R1+0x208], R14 ;  /* 0x0002080e01007387 */ /* 0x0001e80000100a00 */
[----:B0-----:R-:W2:Y:S04]  /*43dc0*/  LDL.LU.64 R14, [R1+0x22f0] ;  /* 0x0022f000010e7983 */ /* 0x001ea80000300a00 */
[----:B------:R-:W2:Y:S04]  /*43dd0*/  LDL.LU.64 R12, [R1+0x22e8] ;  /* 0x0022e800010c7983 */ /* 0x000ea80000300a00 */
[----:B------:R-:W2:Y:S04]  /*43de0*/  LDL.LU.64 R6, [R1+0x22e0] ;  /* 0x0022e00001067983 */ /* 0x000ea80000300a00 */
[----:B------:R-:W2:Y:S01]  /*43df0*/  LDL.LU.64 R4, [R1+0x22d8] ;  /* 0x0022d80001047983 */ /* 0x000ea20000300a00 */
[----:B----4-:R-:W-:-:S02]  /*43e00*/  FMUL R23, R9, R23 ;  /* 0x0000001709177220 */ /* 0x010fc40000400000 */
[C---:B---3--:R-:W-:Y:S02]  /*43e10*/  FMUL R2, R0.reuse, R2 ;  /* 0x0000000200027220 */ /* 0x048fe40000400000 */
[----:B------:R-:W-:Y:S02]  /*43e20*/  FMUL R8, R0, R8 ;  /* 0x0000000800087220 */ /* 0x000fe40000400000 */
[C---:B------:R-:W-:Y:S01]  /*43e30*/  FMUL R28, R9.reuse, R28 ;  /* 0x0000001c091c7220 */ /* 0x040fe20000400000 */
[----:B--2---:R-:W-:Y:S11]  /*43e40*/  HMMA.16816.F32 R20, R16, R4, R20 ;  /* 0x000000041014723c */ /* 0x004ff60000001814 */
[----:B------:R-:W-:Y:S11]  /*43e50*/  @!UPT UIADD3 URZ, URZ, URZ, URZ ;  /* 0x0000003f3f3ff290 */ /* 0x000ff6000fffe03f */
[----:B------:R-:W-:Y:S01]  /*43e60*/  @!UPT UIADD3 URZ, URZ, URZ, URZ ;  /* 0x0000003f3f3ff290 */ /* 0x000fe2000fffe03f */
[----:B------:R0:W-:Y:S04]  /*43e70*/  STL.64 [R1+0x1f0], R20 ;  /* 0x0001f01401007387 */ /* 0x0001e80000100a00 */
[----:B------:R2:W-:Y:S04]  /*43e80*/  STL.64 [R1+0x1f8], R22 ;  /* 0x0001f81601007387 */ /* 0x0005e80000100a00 */
[----:B0-----:R-:W3:Y:S04]  /*43e90*/  LDL.LU R20, [R1+0xd5c] ;  /* 0x000d5c0001147983 */ /* 0x001ee80000300800 */
[----:B------:R-:W4:Y:S04]  /*43ea0*/  LDL.LU R21, [R1+0xd40] ;  /* 0x000d400001157983 */ /* 0x000f280000300800 */
[----:B--2---:R-:W2:Y:S04]  /*43eb0*/  LDL.LU R22, [R1+0xd44] ;  /* 0x000d440001167983 */ /* 0x004ea80000300800 */
[----:B------:R-:W2:Y:S04]  /*43ec0*/  LDL.LU R23, [R1+0xd4c] ;  /* 0x000d4c0001177983 */ /* 0x000ea80000300800 */
[----:B------:R0:W-:Y:S04]  /*43ed0*/  STL.64 [R1+0x2250], R6 ;  /* 0x0022500601007387 */ /* 0x0001e80000100a00 */
[----:B------:R1:W-:Y:S01]  /*43ee0*/  STL.64 [R1+0x2248], R4 ;  /* 0x0022480401007387 */ /* 0x0003e20000100a00 */
[----:B0-----:R-:W-:Y:S01]  /*43ef0*/  MOV R6, R28 ;  /* 0x0000001c00067202 */ /* 0x001fe20000000f00 */
[----:B-1----:R-:W-:Y:S01]  /*43f00*/  IMAD.MOV.U32 R4, RZ, RZ, R2 ;  /* 0x000000ffff047224 */ /* 0x002fe200078e0002 */
[----:B------:R-:W-:Y:S01]  /*43f10*/  MOV R5, R8 ;  /* 0x0000000800057202 */ /* 0x000fe20000000f00 */
[----:B------:R-:W2:Y:S04]  /*43f20*/  LDL.LU R2, [R1+0x22d0] ;  /* 0x0022d00001027983 */ /* 0x000ea80000300800 */
[----:B------:R-:W2:Y:S04]  /*43f30*/  LDL.LU R8, [R1+0x22cc] ;  /* 0x0022cc0001087983 */ /* 0x000ea80000300800 */
[----:B------:R-:W2:Y:S01]  /*43f40*/  LDL.LU R28, [R1+0x22c8] ;  /* 0x0022c800011c7983 */ /* 0x000ea20000300800 */
[----:B---3--:R-:W-:-:S07]  /*43f50*/  FMUL R7, R9, R20 ;  /* 0x0000001409077220 */ /* 0x008fce0000400000 */
[----:B------:R-:W-:Y:S01]  /*43f60*/  HMMA.16816.F32 R4, R16, R12, R4 ;  /* 0x0000000c1004723c */ /* 0x000fe20000001804 */
[C---:B----4-:R-:W-:Y:S02]  /*43f70*/  FMUL R20, R0.reuse, R21 ;  /* 0x0000001500147220 */ /* 0x050fe40000400000 */
[----:B--2---:R-:W-:Y:S02]  /*43f80*/  FMUL R21, R0, R22 ;  /* 0x0000001600157220 */ /* 0x004fe40000400000 */
[C---:B------:R-:W-:Y:S02]  /*43f90*/  FMUL R22, R9.reuse, R29 ;  /* 0x0000001d09167220 */ /* 0x040fe40000400000 */
[----:B------:R-:W-:Y:S11]  /*43fa0*/  FMUL R23, R9, R23 ;  /* 0x0000001709177220 */ /* 0x000ff60000400000 */
[----:B------:R-:W-:Y:S05]  /*43fb0*/  @!UPT UIADD3 URZ, URZ, URZ, URZ ;  /* 0x0000003f3f3ff290 */ /* 0x000fea000fffe03f */
[----:B------:R-:W-:Y:S01]  /*43fc0*/  STL.64 [R1+0x1e0], R4 ;  /* 0x0001e00401007387 */ /* 0x000fe20000100a00 */
[----:B------:R-:W-:-:S03]  /*43fd0*/  MOV R29, R7 ;  /* 0x00000007001d7202 */ /* 0x000fc60000000f00 */
[----:B------:R-:W-:Y:S04]  /*43fe0*/  STL [R1+0x1e8], R6 ;  /* 0x0001e80601007387 */ /* 0x000fe80000100800 */
[----:B------:R0:W-:Y:S04]  /*43ff0*/  STL.64 [R1+0x2258], R12 ;  /* 0x0022580c01007387 */ /* 0x0001e80000100a00 */
[----:B------:R-:W-:Y:S01]  /*44000*/  STL.64 [R1+0x2288], R14 ;  /* 0x0022880e01007387 */ /* 0x000fe20000100a00 */
[----:B0-----:R-:W-:Y:S01]  /*44010*/  IMAD.MOV.U32 R12, RZ, RZ, R28 ;  /* 0x000000ffff0c7224 */ /* 0x001fe200078e001c */
[----:B------:R-:W-:-:S02]  /*44020*/  MOV R13, R8 ;  /* 0x00000008000d7202 */ /* 0x000fc40000000f00 */
[----:B------:R-:W2:Y:S04]  /*44030*/  LDL.LU R28, [R1+0x22c4] ;  /* 0x0022c400011c7983 */ /* 0x000ea80000300800 */
[----:B------:R-:W3:Y:S04]  /*44040*/  LDL.LU R8, [R1+0x22c0] ;  /* 0x0022c00001087983 */ /* 0x000ee80000300800 */
[----:B------:R0:W-:Y:S04]  /*44050*/  STL [R1+0x1ab0], R29 ;  /* 0x001ab01d01007387 */ /* 0x0001e80000100800 */
[----:B------:R-:W3:Y:S04]  /*44060*/  LDL.LU R9, [R1+0x22bc] ;  /* 0x0022bc0001097983 */ /* 0x000ee80000300800 */
[----:B------:R-:W4:Y:S04]  /*44070*/  LDL.LU R5, [R1+0xd68] ;  /* 0x000d680001057983 */ /* 0x000f280000300800 */
[----:B------:R-:W2:Y:S04]  /*44080*/  LDL.LU R4, [R1+0xd6c] ;  /* 0x000d6c0001047983 */ /* 0x000ea80000300800 */
[----:B0-----:R-:W2:Y:S04]  /*44090*/  LDL.LU R29, [R1+0xd88] ;  /* 0x000d8800011d7983 */ /* 0x001ea80000300800 */
[----:B------:R-:W2:Y:S04]  /*440a0*/  LDL.LU R15, [R1+0xd8c] ;  /* 0x000d8c00010f7983 */ /* 0x000ea80000300800 */
[----:B------:R-:W2:Y:S04]  /*440b0*/  LDL.LU R14, [R1+0xd90] ;  /* 0x000d9000010e7983 */ /* 0x000ea80000300800 */
[----:B--2---:R0:W-:Y:S04]  /*440c0*/  STL.64 [R1+0x22b0], R14 ;  /* 0x0022b00e01007387 */ /* 0x0041e80000100a00 */
[----:B0-----:R-:W2:Y:S04]  /*440d0*/  LDL.LU R14, [R1+0xd60] ;  /* 0x000d6000010e7983 */ /* 0x001ea80000300800 */
[----:B------:R-:W4:Y:S04]  /*440e0*/  LDL.LU R15, [R1+0xd64] ;  /* 0x000d6400010f7983 */ /* 0x000f280000300800 */
[----:B------:R0:W-:Y:S01]  /*440f0*/  STL.64 [R1+0x22a8], R12 ;  /* 0x0022a80c01007387 */ /* 0x0001e20000100a00 */
[----:B---3--:R-:W-:Y:S03]  /*44100*/  HMMA.16816.F32 R16, R16, R8, R20 ;  /* 0x000000081010723c */ /* 0x008fe60000001814 */
[----:B0-----:R-:W3:Y:S01]  /*44110*/  LDL.LU R12, [R1+0xc0] ;  /* 0x0000c000010c7983 */ /* 0x001ee20000300800 */
[----:B------:R-:W-:-:S03]  /*44120*/  MOV R13, R28 ;  /* 0x0000001c000d7202 */ /* 0x000fc60000000f00 */
[----:B------:R-:W3:Y:S04]  /*44130*/  LDL.LU R28, [R1+0x22b8] ;  /* 0x0022b800011c7983 */ /* 0x000ee80000300800 */
[----:B------:R-:W3:Y:S04]  /*44140*/  LDL.LU R7, [R1+0xd94] ;  /* 0x000d940001077983 */ /* 0x000ee80000300800 */
[----:B------:R-:W3:Y:S04]  /*44150*/  LDL.LU R6, [R1+0xd98] ;  /* 0x000d980001067983 */ /* 0x000ee80000300800 */
[----:B------:R-:W3:Y:S04]  /*44160*/  LDL.LU R0, [R1+0xd9c] ;  /* 0x000d9c0001007983 */ /* 0x000ee80000300800 */
[----:B------:R-:W3:Y:S04]  /*44170*/  LDL.LU R22, [R1+0xd80] ;  /* 0x000d800001167983 */ /* 0x000ee80000300800 */
[----:B------:R-:W3:Y:S04]  /*44180*/  LDL.LU R23, [R1+0xd84] ;  /* 0x000d840001177983 */ /* 0x000ee80000300800 */
[----:B------:R2:W-:Y:S04]  /*44190*/  STL.64 [R1+0x1d0], R16 ;  /* 0x0001d01001007387 */ /* 0x0005e80000100a00 */
[----:B------:R3:W-:Y:S04]  /*441a0*/  STL.64 [R1+0x1d8], R18 ;  /* 0x0001d81201007387 */ /* 0x0007e80000100a00 */
[----:B------:R-:W3:Y:S04]  /*441b0*/  LDL.LU R20, [R1+0xb0] ;  /* 0x0000b00001147983 */ /* 0x000ee80000300800 */
[----:B------:R-:W3:Y:S01]  /*441c0*/  LDL.LU R21, [R1+0xb4] ;  /* 0x0000b40001157983 */ /* 0x000ee20000300800 */
[----:B--2---:R-:W-:-:S02]  /*441d0*/  FMUL R16, R10, R14 ;  /* 0x0000000e0a107220 */ /* 0x004fc40000400000 */
[----:B----4-:R-:W-:Y:S02]  /*441e0*/  FMUL R17, R10, R15 ;  /* 0x0000000f0a117220 */ /* 0x010fe40000400000 */
[----:B------:R-:W2:Y:S01]  /*441f0*/  LDL.LU.64 R14, [R1+0x22b0] ;  /* 0x0022b000010e7983 */ /* 0x000ea20000300a00 */
[C---:B---3--:R-:W-:Y:S02]  /*44200*/  FMUL R18, R28.reuse, R5 ;  /* 0x000000051c127220 */ /* 0x048fe40000400000 */
[----:B------:R-:W-:-:S07]  /*44210*/  FMUL R19, R28, R4 ;  /* 0x000000041c137220 */ /* 0x000fce0000400000 */
[----:B------:R-:W-:Y:S01]  /*44220*/  HMMA.16816.F32 R16, R24, R12, R16 ;  /* 0x0000000c1810723c */ /* 0x000fe20000001810 */
[----:B------:R-:W3:Y:S01]  /*44230*/  LDL.LU.64 R12, [R1+0x22a8] ;  /* 0x0022a800010c7983 */ /* 0x000ee20000300a00 */
[----:B------:R-:W-:-:S03]  /*44240*/  MOV R4, R2 ;  /* 0x0000000200047202 */ /* 0x000fc60000000f00 */
[----:B------:R-:W4:Y:S11]  /*44250*/  LDL.LU R2, [R1+0x22a4] ;  /* 0x0022a40001027983 */ /* 0x000f360000300800 */
[----:B------:R-:W-:Y:S07]  /*44260*/  @!UPT UIADD3 URZ, URZ, URZ, URZ ;  /* 0x0000003f3f3ff290 */ /* 0x000fee000fffe03f */
[----:B------:R0:W-:Y:S04]  /*44270*/  STL.64 [R1+0x1c0], R16 ;  /* 0x0001c01001007387 */ /* 0x0001e80000100a00 */
[----:B------:R1:W-:Y:S01]  /*44280*/  STL.64 [R1+0x1c8], R18 ;  /* 0x0001c81201007387 */ /* 0x0003e20000100a00 */
[C---:B0-----:R-:W-:Y:S02]  /*44290*/  FMUL R16, R10.reuse, R22 ;  /* 0x000000160a107220 */ /* 0x041fe40000400000 */
[----:B------:R-:W-:Y:S02]  /*442a0*/  FMUL R17, R10, R23 ;  /* 0x000000170a117220 */ /* 0x000fe40000400000 */
[----:B-1----:R-:W-:Y:S02]  /*442b0*/  FMUL R18, R28, R29 ;  /* 0x0000001d1c127220 */ /* 0x002fe40000400000 */
[----:B------:R-:W-:-:S02]  /*442c0*/  IMAD.MOV.U32 R5, RZ, RZ, R3 ;  /* 0x000000ffff057224 */ /* 0x000fc400078e0003 */
[----:B------:R-:W4:Y:S01]  /*442d0*/  LDL.LU R3, [R1+0x22a0] ;  /* 0x0022a00001037983 */ /* 0x000f220000300800 */
[----:B--2---:R-:W-:-:S07]  /*442e0*/  FMUL R19, R28, R15 ;  /* 0x0000000f1c137220 */ /* 0x004fce0000400000 */
[----:B------:R-:W-:Y:S11]  /*442f0*/  HMMA.16816.F32 R20, R24, R20, R16 ;  /* 0x000000141814723c */ /* 0x000ff60000001810 */
[----:B------:R-:W-:Y:S11]  /*44300*/  @!UPT UIADD3 URZ, URZ, URZ, URZ ;  /* 0x0000003f3f3ff290 */ /* 0x000ff6000fffe03f */
[----:B------:R-:W-:Y:S01]  /*44310*/  @!UPT UIADD3 URZ, URZ, URZ, URZ ;  /* 0x0000003f3f3ff290 */ /* 0x000fe2000fffe03f */
[----:B------:R-:W-:Y:S04]  /*44320*/  STL.64 [R1+0x1b0], R20 ;  /* 0x0001b01401007387 */ /* 0x000fe80000100a00 */
[----:B------:R0:W-:Y:S04]  /*44330*/  STL.64 [R1+0x1b8], R22 ;  /* 0x0001b81601007387 */ /* 0x0001e80000100a00 */
[----:B0-----:R-:W2:Y:S04]  /*44340*/  LDL.LU R23, [R1+0xda0] ;  /* 0x000da00001177983 */ /* 0x001ea80000300800 */
[----:B------:R-:W2:Y:S01]  /*44350*/  LDL.LU R22, [R1+0xdb0] ;  /* 0x000db00001167983 */ /* 0x000ea20000300800 */
[----:B------:R-:W-:-:S02]  /*44360*/  FMUL R16, R10, R14 ;  /* 0x0000000e0a107220 */ /* 0x000fc40000400000 */
[----:B------:R-:W-:Y:S02]  /*44370*/  FMUL R17, R10, R7 ;  /* 0x000000070a117220 */ /* 0x000fe40000400000 */
[C---:B------:R-:W-:Y:S02]  /*44380*/  FMUL R18, R28.reuse, R6 ;  /* 0x000000061c127220 */ /* 0x040fe40000400000 */
[----:B------:R-:W-:-:S07]  /*44390*/  FMUL R19, R28, R0 ;  /* 0x000000001c137220 */ /* 0x000fce0000400000 */
[----:B---3--:R-:W-:Y:S11]  /*443a0*/  HMMA.16816.F32 R12, R24, R12, R16 ;  /* 0x0000000c180c723c */ /* 0x008ff60000001810 */
[----:B------:R-:W-:Y:S11]  /*443b0*/  @!UPT UIADD3 URZ, URZ, URZ, URZ ;  /* 0x0000003f3f3ff290 */ /* 0x000ff6000fffe03f */
[----:B------:R-:W-:Y:S01]  /*443c0*/  @!UPT UIADD3 URZ, URZ, URZ, URZ ;  /* 0x0000003f3f3ff290 */ /* 0x000fe2000fffe03f */
[----:B------:R-:W-:Y:S04]  /*443d0*/  STL.64 [R1+0x1a0], R12 ;  /* 0x0001a00c01007387 */ /* 0x000fe80000100a00 */
[----:B------:R0:W-:Y:S04]  /*443e0*/  STL.64 [R1+0x1a8], R14 ;  /* 0x0001a80e01007387 */ /* 0x0001e80000100a00 */
[----:B--2---:R-:W-:Y:S04]  /*443f0*/  STL [R1+0x229c], R22 ;  /* 0x00229c1601007387 */ /* 0x004fe80000100800 */
[----:B------:R-:W2:Y:S04]  /*44400*/  LDL.LU R20, [R1+0x90] ;  /* 0x0000900001147983 */ /* 0x000ea80000300800 */
[----:B------:R-:W2:Y:S04]  /*44410*/  LDL.LU R21, [R1+0x94] ;  /* 0x0000940001157983 */ /* 0x000ea80000300800 */
[----:B------:R-:W3:Y:S04]  /*44420*/  LDL.LU R17, [R1+0xda4] ;  /* 0x000da40001117983 */ /* 0x000ee80000300800 */
[----:B------:R-:W2:Y:S04]  /*44430*/  LDL.LU R18, [R1+0xda8] ;  /* 0x000da80001127983 */ /* 0x000ea80000300800 */
[----:B------:R-:W2:Y:S04]  /*44440*/  LDL.LU R19, [R1+0xdac] ;  /* 0x000dac0001137983 */ /* 0x000ea80000300800 */
[----:B0-----:R-:W2:Y:S04]  /*44450*/  LDL.LU R15, [R1+0xdb4] ;  /* 0x000db400010f7983 */ /* 0x001ea80000300800 */
[----:B------:R-:W2:Y:S04]  /*44460*/  LDL.LU R14, [R1+0xdb8] ;  /* 0x000db800010e7983 */ /* 0x000ea80000300800 */
[----:B------:R-:W2:Y:S04]  /*44470*/  LDL.LU R7, [R1+0xdbc] ;  /* 0x000dbc0001077983 */ /* 0x000ea80000300800 */
[----:B------:R-:W2:Y:S01]  /*44480*/  LDL.LU R6, [R1+0xdc0] ;  /* 0x000dc00001067983 */ /* 0x000ea20000300800 */
[----:B------:R-:W-:-:S03]  /*44490*/  FMUL R16, R10, R23 ;  /* 0x000000170a107220 */ /* 0x000fc60000400000 */
[----:B--2---:R-:W-:Y:S04]  /*444a0*/  STL [R1+0x2298], R6 ;  /* 0x0022980601007387 */ /* 0x004fe80000100800 */
[----:B------:R4:W-:Y:S02]  /*444b0*/  STL.64 [R1+0x2290], R4 ;  /* 0x0022900401007387 */ /* 0x0009e40000100a00 */
[----:B----4-:R-:W-:Y:S02]  /*444c0*/  MOV R4, R3 ;  /* 0x0000000300047202 */ /* 0x010fe40000000f00 */
[----:B------:R-:W-:Y:S01]  /*444d0*/  MOV R5, R2 ;  /* 0x0000000200057202 */ /* 0x000fe20000000f00 */
[----:B------:R-:W2:Y:S04]  /*444e0*/  LDL.LU R3, [R1+0xdc4] ;  /* 0x000dc40001037983 */ /* 0x000ea80000300800 */
[----:B------:R-:W4:Y:S04]  /*444f0*/  LDL.LU R2, [R1+0xdc8] ;  /* 0x000dc80001027983 */ /* 0x000f280000300800 */
[----:B------:R-:W2:Y:S04]  /*44500*/  LDL.LU R0, [R1+0xdcc] ;  /* 0x000dcc0001007983 */ /* 0x000ea80000300800 */
[----:B------:R-:W2:Y:S04]  /*44510*/  LDL.LU R12, [R1+0x60] ;  /* 0x00006000010c7983 */ /* 0x000ea80000300800 */
[----:B------:R-:W2:Y:S04]  /*44520*/  LDL.LU R13, [R1+0x64] ;  /* 0x00006400010d7983 */ /* 0x000ea80000300800 */
[----:B------:R-:W2:Y:S01]  /*44530*/  LDL.LU R22, [R1+0x229c] ;  /* 0x00229c0001167983 */ /* 0x000ea20000300800 */
[----:B---3--:R-:W-:-:S02]  /*44540*/  FMUL R17, R10, R17 ;  /* 0x000000110a117220 */ /* 0x008fc40000400000 */
[C---:B------:R-:W-:Y:S02]  /*44550*/  FMUL R18, R28.reuse, R18 ;  /* 0x000000121c127220 */ /* 0x040fe40000400000 */
[----:B------:R-:W-:-:S07]  /*44560*/  FMUL R19, R28, R19 ;  /* 0x000000131c137220 */ /* 0x000fce0000400000 */
[----:B------:R-:W-:Y:S01]  /*44570*/  HMMA.16816.F32 R16, R24, R20, R16 ;  /* 0x000000141810723c */ /* 0x000fe20000001810 */
[----:B------:R-:W3:Y:S11]  /*44580*/  LDL.LU R20, [R1+0x40] ;  /* 0x0000400001147983 */ /* 0x000ef60000300800 */
[----:B------:R-:W-:Y:S11]  /*44590*/  @!UPT UIADD3 URZ, URZ, URZ, URZ ;  /* 0x0000003f3f3ff290 */ /* 0x000ff6000fffe03f */
[----:B------:R0:W-:Y:S04]  /*445a0*/  STL.64 [R1+0x190], R16 ;  /* 0x0001901001007387 */ /* 0x0001e80000100a00 */
[----:B------:R1:W-:Y:S04]  /*445b0*/  STL.64 [R1+0x198], R18 ;  /* 0x0001981201007387 */ /* 0x0003e80000100a00 */
[----:B------:R-:W3:Y:S01]  /*445c0*/  LDL.LU R21, [R1+0x44] ;  /* 0x0000440001157983 */ /* 0x000ee20000300800 */
[----:B0-----:R-:W-:-:S03]  /*445d0*/  FMUL R17, R10, R15 ;  /* 0x0000000f0a117220 */ /* 0x001fc60000400000 */
[----:B------:R-:W3:Y:S01]  /*445e0*/  LDL.LU R6, [R1+0x2298] ;  /* 0x0022980001067983 */ /* 0x000ee20000300800 */
[C---:B-1----:R-:W-:Y:S02]  /*445f0*/  FMUL R18, R28.reuse, R14 ;  /* 0x0000000e1c127220 */ /* 0x042fe40000400000 */
[----:B------:R-:W-:Y:S02]  /*44600*/  FMUL R19, R28, R7 ;  /* 0x000000071c137220 */ /* 0x000fe40000400000 */
[----:B--2---:R-:W-:-:S07]  /*44610*/  FMUL R16, R10, R22 ;  /* 0x000000160a107220 */ /* 0x004fce0000400000 */
[----:B------:R-:W-:Y:S01]  /*44620*/  HMMA.16816.F32 R16, R24, R4, R16 ;  /* 0x000000041810723c */ /* 0x000fe20000001810 */
[----:B------:R-:W2:Y:S11]  /*44630*/  LDL.LU.64 R4, [R1+0x2290] ;  /* 0x0022900001047983 */ /* 0x000eb60000300a00 */
[----:B------:R-:W-:Y:S11]  /*44640*/  @!UPT UIADD3 URZ, URZ, URZ, URZ ;  /* 0x0000003f3f3ff290 */ /* 0x000ff6000fffe03f */
[----:B------:R0:W-:Y:S04]  /*44650*/  STL.64 [R1+0x180], R16 ;  /* 0x0001801001007387 */ /* 0x0001e80000100a00 */
[----:B------:R4:W-:Y:S04]  /*44660*/  STL.64 [R1+0x188], R18 ;  /* 0x0001881201007387 */ /* 0x0009e80000100a00 */
[----:B------:R-:W2:Y:S01]  /*44670*/  LDL.LU R29, [R1+0xdd0] ;  /* 0x000dd000011d7983 */ /* 0x000ea20000300800 */
[----:B0-----:R-:W-:-:S03]  /*44680*/  FMUL R17, R10, R3 ;  /* 0x000000030a117220 */ /* 0x001fc60000400000 */
[----:B------:R-:W2:Y:S01]  /*44690*/  LDL.LU R23, [R1+0xdd4] ;  /* 0x000dd40001177983 */ /* 0x000ea20000300800 */
[----:B----4-:R-:W-:-:S03]  /*446a0*/  FMUL R18, R28, R2 ;  /* 0x000000021c127220 */ /* 0x010fc60000400000 */
[----:B------:R-:W4:Y:S01]  /*446b0*/  LDL.LU R15, [R1+0xdd8] ;  /* 0x000dd800010f7983 */ /* 0x000f220000300800 */
[----:B---3--:R-:W-:Y:S02]  /*446c0*/  FMUL R16, R10, R6 ;  /* 0x000000060a107220 */ /* 0x008fe40000400000 */
[C---:B------:R-:W-:Y:S01]  /*446d0*/  FMUL R19, R28.reuse, R0 ;  /* 0x000000001c137220 */ /* 0x040fe20000400000 */
[----:B------:R-:W3:Y:S06]  /*446e0*/  LDL.LU R14, [R1+0xddc] ;  /* 0x000ddc00010e7983 */ /* 0x000eec0000300800 */
[----:B--2---:R-:W-:Y:S01]  /*446f0*/  HMMA.16816.F32 R16, R24, R4, R16 ;  /* 0x000000041810723c */ /* 0x004fe20000001810 */
[----:B------:R-:W2:Y:S04]  /*44700*/  LDL.LU R4, [R1+0xde0] ;  /* 0x000de00001047983 */ /* 0x000ea80000300800 */
[----:B------:R-:W2:Y:S11]  /*44710*/  LDL.LU R3, [R1+0xde4] ;  /* 0x000de40001037983 */ /* 0x000eb60000300800 */
[----:B------:R-:W-:Y:S07]  /*44720*/  @!UPT UIADD3 URZ, URZ, URZ, URZ ;  /* 0x0000003f3f3ff290 */ /* 0x000fee000fffe03f */
[----:B------:R-:W-:Y:S04]  /*44730*/  STL.64 [R1+0x170], R16 ;  /* 0x0001701001007387 */ /* 0x000fe80000100a00 */
[----:B------:R4:W-:Y:S04]  /*44740*/  STL.64 [R1+0x178], R18 ;  /* 0x0001781201007387 */ /* 0x0009e80000100a00 */
[----:B------:R-:W2:Y:S04]  /*44750*/  LDL.LU R2, [R1+0xde8] ;  /* 0x000de80001027983 */ /* 0x000ea80000300800 */
[----:B------:R-:W2:Y:S04]  /*44760*/  LDL.LU R0, [R1+0xdec] ;  /* 0x000dec0001007983 */ /* 0x000ea80000300800 */
[----:B------:R-:W2:Y:S01]  /*44770*/  LDL.LU R22, [R1+0xdf0] ;  /* 0x000df00001167983 */ /* 0x000ea20000300800 */
[----:B----4-:R-:W-:-:S02]  /*44780*/  FMUL R18, R28, R15 ;  /* 0x0000000f1c127220 */ /* 0x010fc40000400000 */
[----:B---3--:R-:W-:Y:S02]  /*44790*/  FMUL R19, R28, R14 ;  /* 0x0000000e1c137220 */ /* 0x008fe40000400000 */
[C---:B------:R-:W-:Y:S02]  /*447a0*/  FMUL R16, R10.reuse, R29 ;  /* 0x0000001d0a107220 */ /* 0x040fe40000400000 */
[----:B------:R-:W-:Y:S01]  /*447b0*/  FMUL R17, R10, R23 ;  /* 0x000000170a117220 */ /* 0x000fe20000400000 */
[----:B--2---:R-:W-:Y:S04]  /*447c0*/  STL [R1+0x2278], R22 ;  /* 0x0022781601007387 */ /* 0x004fe80000100800 */
[----:B------:R0:W-:Y:S04]  /*447d0*/  STL.64 [R1+0x2270], R20 ;  /* 0x0022701401007387 */ /* 0x0001e80000100a00 */
[----:B0-----:R-:W2:Y:S04]  /*447e0*/  LDL.LU R20, [R1+0x50] ;  /* 0x0000500001147983 */ /* 0x001ea80000300800 */
[----:B------:R-:W2:Y:S04]  /*447f0*/  LDL.LU R21, [R1+0x54] ;  /* 0x0000540001157983 */ /* 0x000ea80000300800 */
[----:B------:R-:W3:Y:S04]  /*44800*/  LDL.LU R7, [R1+0xdf4] ;  /* 0x000df40001077983 */ /* 0x000ee80000300800 */
[----:B------:R-:W4:Y:S04]  /*44810*/  LDL.LU R6, [R1+0xdf8] ;  /* 0x000df80001067983 */ /* 0x000f280000300800 */
[----:B------:R-:W2:Y:S04]  /*44820*/  LDL.LU R5, [R1+0xdfc] ;  /* 0x000dfc0001057983 */ /* 0x000ea80000300800 */
[----:B------:R-:W2:Y:S01]  /*44830*/  LDL.LU.64 R14, [R1+0x2288] ;  /* 0x00228800010e7983 */ /* 0x000ea20000300a00 */
[----:B------:R-:W-:Y:S07]  /*44840*/  HMMA.16816.F32 R16, R24, R12, R16 ;  /* 0x0000000c1810723c */ /* 0x000fee0000001810 */
[----:B--2---:R-:W-:-:S02]  /*44850*/  MOV R12, R14 ;  /* 0x0000000e000c7202 */ /* 0x004fc40000000f00 */
[----:B------:R-:W2:Y:S01]  /*44860*/  LDL.LU R14, [R1+0x2280] ;  /* 0x00228000010e7983 */ /* 0x000ea20000300800 */
[----:B------:R-:W-:Y:S11]  /*44870*/  IMAD.MOV.U32 R13, RZ, RZ, R15 ;  /* 0x000000ffff0d7224 */ /* 0x000ff600078e000f */
[----:B------:R-:W-:Y:S02]  /*44880*/  @!UPT UIADD3 URZ, URZ, URZ, URZ ;  /* 0x0000003f3f3ff290 */ /* 0x000fe4000fffe03f */
[----:B------:R0:W-:Y:S04]  /*44890*/  STL.64 [R1+0x160], R16 ;  /* 0x0001601001007387 */ /* 0x0001e80000100a00 */
[----:B------:R1:W-:Y:S04]  /*448a0*/  STL.64 [R1+0x168], R18 ;  /* 0x0001681201007387 */ /* 0x0003e80000100a00 */
[----:B------:R-:W2:Y:S01]  /*448b0*/  LDL.LU R15, [R1+0x227c] ;  /* 0x00227c00010f7983 */ /* 0x000ea20000300800 */
[----:B0-----:R-:W-:-:S03]  /*448c0*/  FMUL R16, R10, R4 ;  /* 0x000000040a107220 */ /* 0x001fc60000400000 */
[----:B------:R-:W2:Y:S01]  /*448d0*/  LDL.LU R22, [R1+0x2278] ;  /* 0x0022780001167983 */ /* 0x000ea20000300800 */
[----:B------:R-:W-:Y:S02]  /*448e0*/  FMUL R17, R10, R3 ;  /* 0x000000030a117220 */ /* 0x000fe40000400000 */
[C---:B-1----:R-:W-:Y:S02]  /*448f0*/  FMUL R18, R28.reuse, R2 ;  /* 0x000000021c127220 */ /* 0x042fe40000400000 */
[----:B------:R-:W-:-:S07]  /*44900*/  FMUL R19, R28, R0 ;  /* 0x000000001c137220 */ /* 0x000fce0000400000 */
[----:B------:R-:W-:Y:S01]  /*44910*/  HMMA.16816.F32 R16, R24, R20, R16 ;  /* 0x000000141810723c */ /* 0x000fe20000001810 */
[----:B------:R-:W2:Y:S04]  /*44920*/  LDL.LU.64 R20, [R1+0x2270] ;  /* 0x0022700001147983 */ /* 0x000ea80000300a00 */
[----:B------:R-:W2:Y:S04]  /*44930*/  LDL.LU R4, [R1+0xe00] ;  /* 0x000e000001047983 */ /* 0x000ea80000300800 */
[----:B------:R-:W2:Y:S11]  /*44940*/  LDL.LU R3, [R1+0xe04] ;  /* 0x000e040001037983 */ /* 0x000eb60000300800 */
[----:B------:R-:W-:Y:S03]  /*44950*/  @!UPT UIADD3 URZ, URZ, URZ, URZ ;  /* 0x0000003f3f3ff290 */ /* 0x000fe6000fffe03f */
[----:B------:R3:W-:Y:S04]  /*44960*/  STL.64 [R1+0x150], R16 ;  /* 0x0001501001007387 */ /* 0x0007e80000100a00 */
[----:B------:R4:W-:Y:S04]  /*44970*/  STL.64 [R1+0x158], R18 ;  /* 0x0001581201007387 */ /* 0x0009e80000100a00 */
[----:B------:R-:W2:Y:S01]  /*44980*/  LDL.LU R2, [R1+0xe08] ;  /* 0x000e080001027983 */ /* 0x000ea20000300800 */
[----:B---3--:R-:W-:-:S03]  /*44990*/  FMUL R17, R10, R7 ;  /* 0x000000070a117220 */ /* 0x008fc60000400000 */
[----:B------:R-:W3:Y:S01]  /*449a0*/  LDL.LU R0, [R1+0xe0c] ;  /* 0x000e0c0001007983 */ /* 0x000ee20000300800 */
[C---:B----4-:R-:W-:Y:S02]  /*449b0*/  FMUL R18, R28.reuse, R6 ;  /* 0x000000061c127220 */ /* 0x050fe40000400000 */
[----:B------:R-:W-:Y:S02]  /*449c0*/  FMUL R19, R28, R5 ;  /* 0x000000051c137220 */ /* 0x000fe40000400000 */
[----:B--2---:R-:W-:-:S07]  /*449d0*/  FMUL R16, R10, R22 ;  /* 0x000000160a107220 */ /* 0x004fce0000400000 */
[----:B------:R-:W-:Y:S01]  /*449e0*/  HMMA.16816.F32 R16, R24, R20, R16 ;  /* 0x000000141810723c */ /* 0x000fe20000001810 */
[----:B------:R-:W2:Y:S11]  /*449f0*/  LDL.LU R20, [R1+0x10] ;  /* 0x0000100001147983 */ /* 0x000eb60000300800 */
[----:B------:R-:W-:Y:S11]  /*44a00*/  @!UPT UIADD3 URZ, URZ, URZ, URZ ;  /* 0x0000003f3f3ff290 */ /* 0x000ff6000fffe03f */
[----:B------:R0:W-:Y:S04]  /*44a10*/  STL.64 [R1+0x140], R16 ;  /* 0x0001401001007387 */ /* 0x0001e80000100a00 */
[----:B------:R1:W-:Y:S04]  /*44a20*/  STL.64 [R1+0x148], R18 ;  /* 0x0001481201007387 */ /* 0x0003e80000100a00 */
[----:B------:R-:W2:Y:S01]  /*44a30*/  LDL.LU R21, [R1+0x14] ;  /* 0x0000140001157983 */ /* 0x000ea20000300800 */
[C---:B0-----:R-:W-:Y:S02]  /*44a40*/  FMUL R16, R10.reuse, R4 ;  /* 0x000000040a107220 */ /* 0x041fe40000400000 */
[----:B------:R-:W-:-:S02]  /*44a50*/  FMUL R17, R10, R3 ;  /* 0x000000030a117220 */ /* 0x000fc40000400000 */
[C---:B-1----:R-:W-:Y:S02]  /*44a60*/  FMUL R18, R28.reuse, R2 ;  /* 0x000000021c127220 */ /* 0x042fe40000400000 */
[----:B---3--:R-:W-:Y:S01]  /*44a70*/  FMUL R19, R28, R0 ;  /* 0x000000001c137220 */ /* 0x008fe20000400000 */
[----:B--2---:R0:W-:Y:S02]  /*44a80*/  STL.64 [R1+0x2268], R20 ;  /* 0x0022681401007387 */ /* 0x0041e40000100a00 */
[----:B0-----:R-:W-:Y:S02]  /*44a90*/  MOV R20, R15 ;  /* 0x0000000f00147202 */ /* 0x001fe40000000f00 */
[----:B------:R-:W-:Y:S01]  /*44aa0*/  MOV R21, R14 ;  /* 0x0000000e00157202 */ /* 0x000fe20000000f00 */
[----:B------:R-:W2:Y:S04]  /*44ab0*/  LDL.LU R15, [R1+0xe10] ;  /* 0x000e1000010f7983 */ /* 0x000ea80000300800 */
[----:B------:R-:W3:Y:S04]  /*44ac0*/  LDL.LU R14, [R1+0xe14] ;  /* 0x000e1400010e7983 */ /* 0x000ee80000300800 */
[----:B------:R-:W4:Y:S04]  /*44ad0*/  LDL.LU R7, [R1+0xe18] ;  /* 0x000e180001077983 */ /* 0x000f280000300800 */
[----:B------:R-:W4:Y:S01]  /*44ae0*/  LDL.LU R6, [R1+0xe1c] ;  /* 0x000e1c0001067983 */ /* 0x000f220000300800 */
[----:B------:R-:W-:Y:S03]  /*44af0*/  HMMA.16816.F32 R16, R24, R20, R16 ;  /* 0x000000141810723c */ /* 0x000fe60000001810 */
[----:B------:R-:W4:Y:S11]  /*44b00*/  LDL.LU.64 R20, [R1+0x2268] ;  /* 0x0022680001147983 */ /* 0x000f360000300a00 */
[----:B------:R-:W-:Y:S09]  /*44b10*/  @!UPT UIADD3 URZ, URZ, URZ, URZ ;  /* 0x0000003f3f3ff290 */ /* 0x000ff2000fffe03f */
[----:B------:R-:W-:Y:S01]  /*44b20*/  STL [R1+0x130], R16 ;  /* 0x0001301001007387 */ /* 0x000fe20000100800 */
[----:B------:R-:W-:Y:S01]  /*44b30*/  MOV R3, R17 ;  /* 0x0000001100037202 */ /* 0x000fe20000000f00 */
[----:B------:R-:W-:Y:S01]  /*44b40*/  IMAD.MOV.U32 R2, RZ, RZ, R18 ;  /* 0x000000ffff027224 */ /* 0x000fe200078e0012 */
[----:B------:R-:W-:Y:S01]  /*44b50*/  MOV R0, R19 ;  /* 0x0000001300007202 */ /* 0x000fe20000000f00 */
[----:B------:R-:W4:Y:S01]  /*44b60*/  LDL.LU R4, [R1] ;  /* 0x0000000001047983 */ /* 0x000f220000300800 */
[----:B------:R-:W-:-:S03]  /*44b70*/  MOV R5, R11 ;  /* 0x0000000b00057202 */ /* 0x000fc60000000f00 */
[----:B------:R-:W4:Y:S04]  /*44b80*/  LDL.LU R11, [R1+0x2260] ;  /* 0x00226000010b7983 */ /* 0x000f280000300800 */
[----:B------:R-:W4:Y:S04]  /*44b90*/  LDL.LU R23, [R1+0xe28] ;  /* 0x000e280001177983 */ /* 0x000f280000300800 */
[----:B------:R-:W4:Y:S04]  /*44ba0*/  LDL.LU R22, [R1+0xe2c] ;  /* 0x000e2c0001167983 */ /* 0x000f280000300800 */
[----:B------:R0:W-:Y:S04]  /*44bb0*/  STL [R1+0x1a58], R2 ;  /* 0x001a580201007387 */ /* 0x0001e80000100800 */
[----:B0-----:R-:W4:Y:S04]  /*44bc0*/  LDL.LU R2, [R1+0xe24] ;  /* 0x000e240001027983 */ /* 0x001f280000300800 */
[----:B------:R-:W-:Y:S04]  /*44bd0*/  STL [R1+0x1a54], R3 ;  /* 0x001a540301007387 */ /* 0x000fe80000100800 */
[----:B------:R-:W-:Y:S01]  /*44be0*/  STL [R1+0x1a50], R0 ;  /* 0x001a500001007387 */ /* 0x000fe20000100800 */
[----:B--2---:R-:W-:-:S02]  /*44bf0*/  FMUL R16, R10, R15 ;  /* 0x0000000f0a107220 */ /* 0x004fc40000400000 */
[----:B---3--:R-:W-:Y:S02]  /*44c00*/  FMUL R17, R10, R14 ;  /* 0x0000000e0a117220 */ /* 0x008fe40000400000 */
[C---:B----4-:R-:W-:Y:S02]  /*44c10*/  FMUL R18, R28.reuse, R7 ;  /* 0x000000071c127220 */ /* 0x050fe40000400000 */
[----:B------:R-:W-:-:S07]  /*44c20*/  FMUL R19, R28, R6 ;  /* 0x000000061c137220 */ /* 0x000fce0000400000 */
[----:B------:R-:W-:Y:S01]  /*44c30*/  HMMA.16816.F32 R16, R24, R12, R16 ;  /* 0x0000000c1810723c */ /* 0x000fe20000001810 */
[----:B------:R-:W2:Y:S11]  /*44c40*/  LDL.LU.64 R12, [R1+0x2258] ;  /* 0x00225800010c7983 */ /* 0x000eb60000300a00 */
[----:B------:R-:W-:Y:S11]  /*44c50*/  @!UPT UIADD3 URZ, URZ, URZ, URZ ;  /* 0x0000003f3f3ff290 */ /* 0x000ff6000fffe03f */
[----:B------:R0:W-:Y:S04]  /*44c60*/  STL.64 [R1+0x128], R18 ;  /* 0x0001281201007387 */ /* 0x0001e80000100a00 */
[----:B0-----:R-:W3:Y:S04]  /*44c70*/  LDL.LU R19, [R1+0xe20] ;  /* 0x000e200001137983 */ /* 0x001ee80000300800 */
[----:B------:R-:W4:Y:S04]  /*44c80*/  LDL.LU R15, [R1+0xe30] ;  /* 0x000e3000010f7983 */ /* 0x000f280000300800 */
[----:B------:R-:W2:Y:S04]  /*44c90*/  LDL.LU R14, [R1+0xe34] ;  /* 0x000e3400010e7983 */ /* 0x000ea80000300800 */
[----:B------:R-:W2:Y:S04]  /*44ca0*/  LDL.LU R7, [R1+0xe38] ;  /* 0x000e380001077983 */ /* 0x000ea80000300800 */
[----:B------:R-:W2:Y:S04]  /*44cb0*/  LDL.LU R6, [R1+0xe3c] ;  /* 0x000e3c0001067983 */ /* 0x000ea80000300800 */
[----:B------:R-:W2:Y:S01]  /*44cc0*/  LDL R29, [R1+0x14ac] ;  /* 0x0014ac00011d7983 */ /* 0x000ea20000100800 */
[----:B------:R-:W-:Y:S01]  /*44cd0*/  MOV R3, R16 ;  /* 0x0000001000037202 */ /* 0x000fe20000000f00 */
[----:B------:R-:W-:-:S02]  /*44ce0*/  IMAD.MOV.U32 R0, RZ, RZ, R17 ;  /* 0x000000ffff007224 */ /* 0x000fc400078e0011 */
[----:B------:R-:W-:Y:S02]  /*44cf0*/  FMUL R17, R10, R2 ;  /* 0x000000020a117220 */ /* 0x000fe40000400000 */
[----:B------:R-:W-:Y:S01]  /*44d00*/  FMUL R18, R28, R23 ;  /* 0x000000171c127220 */ /* 0x000fe20000400000 */
[----:B------:R-:W-:Y:S04]  /*44d10*/  STL [R1+0x1a60], R3 ;  /* 0x001a600301007387 */ /* 0x000fe80000100800 */
[----:B------:R0:W-:Y:S01]  /*44d20*/  STL [R1+0x1a5c], R0 ;  /* 0x001a5c0001007387 */ /* 0x0001e20000100800 */
[----:B---3--:R-:W-:Y:S02]  /*44d30*/  FMUL R16, R10, R19 ;  /* 0x000000130a107220 */ /* 0x008fe40000400000 */
[----:B------:R-:W-:-:S07]  /*44d40*/  FMUL R19, R28, R22 ;  /* 0x000000161c137220 */ /* 0x000fce0000400000 */
[----:B------:R-:W-:Y:S01]  /*44d50*/  HMMA.16816.F32 R20, R24, R20, R16 ;  /* 0x000000141814723c */ /* 0x000fe20000001810 */
[----:B--2---:R-:W1:Y:S11]  /*44d60*/  LDSM.16.M88.4 R16, [R29+0x28000] ;  /* 0x028000001d10783b */ /* 0x004e760000000200 */
[----:B------:R-:W-:Y:S11]  /*44d70*/  @!UPT UIADD3 URZ, URZ, URZ, URZ ;  /* 0x0000003f3f3ff290 */ /* 0x000ff6000fffe03f */
[----:B------:R2:W-:Y:S01]  /*44d80*/  STL [R1+0x114], R21 ;  /* 0x0001141501007387 */ /* 0x0005e20000100800 */
[----:B0-----:R-:W-:Y:S01]  /*44d90*/  MOV R0, R20 ;  /* 0x0000001400007202 */ /* 0x001fe20000000f00 */
[----:B----4-:R-:W-:Y:S01]  /*44da0*/  FMUL R20, R10, R15 ;  /* 0x0000000f0a147220 */ /* 0x010fe20000400000 */
[----:B------:R-:W-:Y:S01]  /*44db0*/  MOV R2, R23 ;  /* 0x0000001700027202 */ /* 0x000fe20000000f00 */
[----:B------:R0:W-:Y:S01]  /*44dc0*/  STL [R1+0x118], R22 ;  /* 0x0001181601007387 */ /* 0x0001e20000100800 */
[----:B------:R-:W-:Y:S02]  /*44dd0*/  FMUL R23, R28, R6 ;  /* 0x000000061c177220 */ /* 0x000fe40000400000 */
[----:B--2---:R-:W-:Y:S02]  /*44de0*/  FMUL R21, R10, R14 ;  /* 0x0000000e0a157220 */ /* 0x004fe40000400000 */
[----:B0-----:R-:W-:-:S07]  /*44df0*/  FMUL R22, R28, R7 ;  /* 0x000000071c167220 */ /* 0x001fce0000400000 */
[----:B------:R-:W-:Y:S01]  /*44e00*/  HMMA.16816.F32 R20, R24, R4, R20 ;  /* 0x000000041814723c */ /* 0x000fe20000001814 */
[----:B------:R0:W-:Y:S04]  /*44e10*/  STL [R1+0x1a68], R0 ;  /* 0x001a680001007387 */ /* 0x0001e80000100800 */
[----:B------:R-:W-:Y:S04]  /*44e20*/  STL [R1+0x1a64], R2 ;  /* 0x001a640201007387 */ /* 0x000fe80000100800 */
[----:B------:R-:W2:Y:S04]  /*44e30*/  LDL.LU R15, [R1+0xe54] ;  /* 0x000e5400010f7983 */ /* 0x000ea80000300800 */
[----:B------:R-:W3:Y:S04]  /*44e40*/  LDL.LU R14, [R1+0xe58] ;  /* 0x000e5800010e7983 */ /* 0x000ee80000300800 */
[----:B0-----:R-:W4:Y:S04]  /*44e50*/  LDL.LU R0, [R1+0xe5c] ;  /* 0x000e5c0001007983 */ /* 0x001f280000300800 */
[----:B-1----:R0:W-:Y:S03]  /*44e60*/  STL.64 [R1+0x2230], R18 ;  /* 0x0022301201007387 */ /* 0x0021e60000100a00 */
[----:B------:R-:W-:Y:S01]  /*44e70*/  IMAD.MOV.U32 R3, RZ, RZ, R23 ;  /* 0x000000ffff037224 */ /* 0x000fe200078e0017 */
[----:B0-----:R-:W2:Y:S04]  /*44e80*/  LDL.LU R18, [R1+0xe4c] ;  /* 0x000e4c0001127983 */ /* 0x001ea80000300800 */
[----:B------:R-:W2:Y:S04]  /*44e90*/  LDL.LU R19, [R1+0xe50] ;  /* 0x000e500001137983 */ /* 0x000ea80000300800 */
[----:B------:R0:W-:Y:S04]  /*44ea0*/  STL.64 [R1+0x2228], R16 ;  /* 0x0022281001007387 */ /* 0x0001e80000100a00 */
[----:B0-----:R-:W2:Y:S04]  /*44eb0*/  LDL.LU R16, [R1+0xe44] ;  /* 0x000e440001107983 */ /* 0x001ea80000300800 */
[----:B------:R-:W3:Y:S04]  /*44ec0*/  LDL.LU R17, [R1+0xe48] ;  /* 0x000e480001117983 */ /* 0x000ee80000300800 */
[----:B------:R-:W4:Y:S04]  /*44ed0*/  LDL.LU.64 R6, [R1+0x2250] ;  /* 0x0022500001067983 */ /* 0x000f280000300a00 */
[----:B------:R-:W4:Y:S04]  /*44ee0*/  LDL.LU.64 R4, [R1+0x2248] ;  /* 0x0022480001047983 */ /* 0x000f280000300a00 */
[----:B------:R2:W-:Y:S04]  /*44ef0*/  STL.64 [R1+0x100], R20 ;  /* 0x0001001401007387 */ /* 0x0005e80000100a00 */
[----:B------:R-:W4:Y:S01]  /*44f00*/  LDL.LU R23, [R1+0xe40] ;  /* 0x000e400001177983 */ /* 0x000f220000300800 */
[----:B------:R-:W-:-:S03]  /*44f10*/  MOV R2, R22 ;  /* 0x0000001600027202 */ /* 0x000fc60000000f00 */
[----:B------:R0:W-:Y:S04]  /*44f20*/  STL [R1+0x1a70], R3 ;  /* 0x001a700301007387 */ /* 0x0001e80000100800 */
[----:B------:R-:W-:Y:S01]  /*44f30*/  STL [R1+0x1a6c], R2 ;  /* 0x001a6c0201007387 */ /* 0x000fe20000100800 */
[----:B--2---:R-:W-:Y:S02]  /*44f40*/  FMUL R21, R10, R16 ;  /* 0x000000100a157220 */ /* 0x004fe40000400000 */
[----:B---3--:R-:W-:Y:S02]  /*44f50*/  FMUL R22, R28, R17 ;  /* 0x000000111c167220 */ /* 0x008fe40000400000 */
[----:B----4-:R-:W-:Y:S02]  /*44f60*/  FMUL R20, R10, R23 ;  /* 0x000000170a147220 */ /* 0x010fe40000400000 */
[C---:B------:R-:W-:Y:S01]  /*44f70*/  FMUL R23, R28.reuse, R18 ;  /* 0x000000121c177220 */ /* 0x040fe20000400000 */
[----:B------:R-:W2:Y:S06]  /*44f80*/  LDL.LU R10, [R1+0x2240] ;  /* 0x00224000010a7983 */ /* 0x000eac0000300800 */
[----:B------:R-:W-:Y:S01]  /*44f90*/  HMMA.16816.F32 R20, R24, R4, R20 ;  /* 0x000000041814723c */ /* 0x000fe20000001814 */
[----:B------:R-:W3:Y:S01]  /*44fa0*/  LDL.LU R5, [R1+0x370] ;  /* 0x0003700001057983 */ /* 0x000ee20000300800 */
[----:B------:R-:W-:Y:S11]  /*44fb0*/  FMUL R18, R28, R14 ;  /* 0x0000000e1c127220 */ /* 0x000ff60000400000 */
[----:B------:R-:W-:Y:S10]  /*44fc0*/  @!UPT UIADD3 URZ, URZ, URZ, URZ ;  /* 0x0000003f3f3ff290 */ /* 0x000ff4000fffe03f */
[----:B------:R-:W-:Y:S04]  /*44fd0*/  STL.64 [R1+0xf0], R20 ;  /* 0x0000f01401007387 */ /* 0x000fe80000100a00 */
[----:B------:R-:W-:Y:S04]  /*44fe0*/  STL.64 [R1+0xf8], R22 ;  /* 0x0000f81601007387 */ /* 0x000fe80000100a00 */
[----:B------:R-:W1:Y:S04]  /*44ff0*/  LDSM.16.M88.4 R20, [R29+0x28400] ;  /* 0x028400001d14783b */ /* 0x000e680000000200 */
[----:B------:R-:W4:Y:S04]  /*45000*/  LDL.LU R4, [R1+0xe60] ;  /* 0x000e600001047983 */ /* 0x000f280000300800 */
[----:B0-----:R-:W2:Y:S04]  /*45010*/  LDL.LU R3, [R1+0xe64] ;  /* 0x000e640001037983 */ /* 0x001ea80000300800 */
[----:B-1----:R-:W-:Y:S04]  /*45020*/  STL.64 [R1+0x2118], R22 ;  /* 0x0021181601007387 */ /* 0x002fe80000100a00 */
[----:B------:R0:W-:Y:S04]  /*45030*/  STL.64 [R1+0x2110], R20 ;  /* 0x0021101401007387 */ /* 0x0001e80000100a00 */
[----:B0-----:R-:W2:Y:S04]  /*45040*/  LDL.LU R20, [R1+0x980] ;  /* 0x0009800001147983 */ /* 0x001ea80000300800 */
[----:B------:R-:W2:Y:S04]  /*45050*/  LDL.LU R21, [R1+0x984] ;  /* 0x0009840001157983 */ /* 0x000ea80000300800 */
[----:B------:R-:W2:Y:S04]  /*45060*/  LDL.LU R22, [R1+0x988] ;  /* 0x0009880001167983 */ /* 0x000ea80000300800 */
[----:B------:R-:W2:Y:S04]  /*45070*/  LDL.LU R23, [R1+0x98c] ;  /* 0x00098c0001177983 */ /* 0x000ea80000300800 */
[----:B------:R-:W2:Y:S01]  /*45080*/  LDL.LU R2, [R1+0xe68] ;  /* 0x000e680001027983 */ /* 0x000ea20000300800 */
[----:B---3--:R-:W-:-:S02]  /*45090*/  FMUL R16, R5, R19 ;  /* 0x0000001305107220 */ /* 0x008fc40000400000 */
[C---:B------:R-:W-:Y:S02]  /*450a0*/  FMUL R17, R5.reuse, R15 ;  /* 0x0000000f05117220 */ /* 0x040fe40000400000 */
[----:B------:R-:W-:Y:S02]  /*450b0*/  FMUL R19, R28, R0 ;  /* 0x000000001c137220 */ /* 0x000fe40000400000 */
[----:B------:R-:W3:Y:S05]  /*450c0*/  LDL.LU R0, [R1+0xe6c] ;  /* 0x000e6c0001007983 */ /* 0x000eea0000300800 */
[----:B------:R-:W-:Y:S11]  /*450d0*/  HMMA.16816.F32 R12, R24, R12, R16 ;  /* 0x0000000c180c723c */ /* 0x000ff60000001810 */
        /* <DEDUP_REMOVED lines=8> */
[----:B--2---:R0:W-:Y:S04]  /*45160*/  STL.64 [R1+0x2218], R14 ;  /* 0x0022180e01007387 */ /* 0x0041e80000100a00 */
[----:B------:R-:W-:Y:S04]  /*45170*/  STL.64 [R1+0x2210], R12 ;  /* 0x0022100c01007387 */ /* 0x000fe80000100a00 */
[----:B0-----:R-:W2:Y:S01]  /*45180*/  LDL.64 R14, [R1+0xb8] ;  /* 0x0000b800010e7983 */ /* 0x001ea20000100a00 */
[C---:B----4-:R-:W-:Y:S01]  /*45190*/  FMUL R16, R5.reuse, R4 ;  /* 0x0000000405107220 */ /* 0x050fe20000400000 */
[----:B------:R-:W-:Y:S01]  /*451a0*/  MOV R4, R10 ;  /* 0x0000000a00047202 */ /* 0x000fe20000000f00 */
[----:B------:R-:W-:-:S02]  /*451b0*/  FMUL R17, R5, R3 ;  /* 0x0000000305117220 */ /* 0x000fc40000400000 */
[C---:B------:R-:W-:Y:S02]  /*451c0*/  FMUL R18, R28.reuse, R2 ;  /* 0x000000021c127220 */ /* 0x040fe40000400000 */
[----:B---3--:R-:W-:-:S07]  /*451d0*/  FMUL R19, R28, R0 ;  /* 0x000000001c137220 */ /* 0x008fce0000400000 */
[----:B------:R-:W-:Y:S01]  /*451e0*/  HMMA.16816.F32 R24, R24, R8, R16 ;  /* 0x000000081818723c */ /* 0x000fe20000001810 */
[----:B--2---:R0:W-:Y:S04]  /*451f0*/  STL.64 [R1+0x2220], R14 ;  /* 0x0022200e01007387 */ /* 0x0041e80000100a00 */
[----:B0-----:R-:W2:Y:S04]  /*45200*/  LDL.64 R14, [R1+0xc8] ;  /* 0x0000c800010e7983 */ /* 0x001ea80000100a00 */
[----:B------:R0:W-:Y:S04]  /*45210*/  STL [R1+0x1ab4], R5 ;  /* 0x001ab40501007387 */ /* 0x0001e80000100800 */
[----:B------:R-:W3:Y:S01]  /*45220*/  LDL.LU R10, [R1+0x223c] ;  /* 0x00223c00010a7983 */ /* 0x000ee20000300800 */
[----:B0-----:R-:W-:-:S03]  /*45230*/  MOV R5, R11 ;  /* 0x0000000b00057202 */ /* 0x001fc60000000f00 */
[----:B------:R-:W3:Y:S04]  /*45240*/  LDL.LU R11, [R1+0x2238] ;  /* 0x00223800010b7983 */ /* 0x000ee80000300800 */
[----:B------:R0:W-:Y:S04]  /*45250*/  STL.64 [R1+0x2208], R6 ;  /* 0x0022080601007387 */ /* 0x0001e80000100a00 */
[----:B------:R-:W-:Y:S04]  /*45260*/  STL.64 [R1+0x2200], R4 ;  /* 0x0022000401007387 */ /* 0x000fe80000100a00 */
[----:B0-----:R-:W4:Y:S04]  /*45270*/  LDL.64 R6, [R1+0xa8] ;  /* 0x0000a80001067983 */ /* 0x001f280000100a00 */
[----:B------:R-:W-:Y:S04]  /*45280*/  STL [R1+0x1a74], R28 ;  /* 0x001a741c01007387 */ /* 0x000fe80000100800 */
[----:B------:R-:W2:Y:S04]  /*45290*/  LDL.LU.64 R18, [R1+0x2230] ;  /* 0x0022300001127983 */ /* 0x000ea80000300a00 */
[----:B------:R-:W2:Y:S04]  /*452a0*/  LDL.LU.64 R16, [R1+0x2228] ;  /* 0x0022280001107983 */ /* 0x000ea80000300a00 */
[----:B------:R-:W-:Y:S04]  /*452b0*/  STL.64 [R1+0xd0], R24 ;  /* 0x0000d01801007387 */ /* 0x000fe80000100a00 */
[----:B------:R0:W-:Y:S04]  /*452c0*/  STL.64 [R1+0xd8], R26 ;  /* 0x0000d81a01007387 */ /* 0x0001e80000100a00 */
[----:B0-----:R-:W4:Y:S04]  /*452d0*/  LDL.64 R26, [R1+0x88] ;  /* 0x00008800011a7983 */ /* 0x001f280000100a00 */
[----:B---3--:R0:W-:Y:S04]  /*452e0*/  STL.64 [R1+0x21c0], R10 ;  /* 0x0021c00a01007387 */ /* 0x0081e80000100a00 */
[----:B------:R-:W3:Y:S04]  /*452f0*/  LDL.LU R8, [R1+0x940] ;  /* 0x0009400001087983 */ /* 0x000ee80000300800 */
[----:B------:R-:W3:Y:S04]  /*45300*/  LDL.LU R9, [R1+0x944] ;  /* 0x0009440001097983 */ /* 0x000ee80000300800 */
[----:B0-----:R-:W3:Y:S04]  /*45310*/  LDL.LU R10, [R1+0x948] ;  /* 0x00094800010a7983 */ /* 0x001ee80000300800 */
[----:B------:R-:W3:Y:S01]  /*45320*/  LDL.LU R11, [R1+0x94c] ;  /* 0x00094c00010b7983 */ /* 0x000ee20000300800 */
[C---:B--2---:R-:W-:Y:S11]  /*45330*/  HMMA.16816.F32 R20, R16.reuse, R14, R20 ;  /* 0x0000000e1014723c */ /* 0x044ff60000001814 */
[----:B------:R-:W-:Y:S11]  /*45340*/  @!UPT UIADD3 URZ, URZ, URZ, URZ ;  /* 0x0000003f3f3ff290 */ /* 0x000ff6000fffe03f */
[----:B------:R-:W-:Y:S01]  /*45350*/  @!UPT UIADD3 URZ, URZ, URZ, URZ ;  /* 0x0000003f3f3ff290 */ /* 0x000fe2000fffe03f */
[----:B------:R0:W-:Y:S04]  /*45360*/  STL.64 [R1+0x660], R20 ;  /* 0x0006601401007387 */ /* 0x0001e80000100a00 */
[----:B------:R-:W-:Y:S01]  /*45370*/  STL.64 [R1+0x668], R22 ;  /* 0x0006681601007387 */ /* 0x000fe20000100a00 */
[----:B0-----:R-:W-:Y:S01]  /*45380*/  IMAD.MOV.U32 R20, RZ, RZ, R15 ;  /* 0x000000ffff147224 */ /* 0x001fe200078e000f */
[----:B------:R-:W-:Y:S02]  /*45390*/  MOV R21, R14 ;  /* 0x0000000e00157202 */ /* 0x000fe40000000f00 */
[----:B------:R-:W2:Y:S04]  /*453a0*/  LDL.LU.64 R14, [R1+0x2220] ;  /* 0x00222000010e7983 */ /* 0x000ea80000300a00 */
[----:B------:R0:W-:Y:S04]  /*453b0*/  STL [R1+0x2154], R20 ;  /* 0x0021541401007387 */ /* 0x0001e80000100800 */
[----:B------:R1:W-:Y:S04]  /*453c0*/  STL [R1+0x2148], R21 ;  /* 0x0021481501007387 */ /* 0x0003e80000100800 */
[----:B0-----:R-:W2:Y:S04]  /*453d0*/  LDL.LU R20, [R1+0x970] ;  /* 0x0009700001147983 */ /* 0x001ea80000300800 */
[----:B-1----:R-:W2:Y:S04]  /*453e0*/  LDL.LU R21, [R1+0x974] ;  /* 0x0009740001157983 */ /* 0x002ea80000300800 */
[----:B------:R-:W2:Y:S04]  /*453f0*/  LDL.LU R22, [R1+0x978] ;  /* 0x0009780001167983 */ /* 0x000ea80000300800 */
[----:B------:R-:W2:Y:S02]  /*45400*/  LDL.LU R23, [R1+0x97c] ;  /* 0x00097c0001177983 */ /* 0x000ea40000300800 */
[C---:B--2---:R-:W-:Y:S11]  /*45410*/  HMMA.16816.F32 R20, R16.reuse, R14, R20 ;  /* 0x0000000e1014723c */ /* 0x044ff60000001814 */
[----:B------:R-:W-:Y:S11]  /*45420*/  @!UPT UIADD3 URZ, URZ, URZ, URZ ;  /* 0x0000003f3f3ff290 */ /* 0x000ff6000fffe03f */
[----:B------:R-:W-:Y:S01]  /*45430*/  @!UPT UIADD3 URZ, URZ, URZ, URZ ;  /* 0x0000003f3f3ff290 */ /* 0x000fe2000fffe03f */
[----:B------:R-:W-:Y:S04]  /*45440*/  STL.64 [R1+0x650], R20 ;  /* 0x0006501401007387 */ /* 0x000fe80000100a00 */
[----:B------:R0:W-:Y:S02]  /*45450*/  STL.64 [R1+0x658], R22 ;  /* 0x0006581601007387 */ /* 0x0001e40000100a00 */
[----:B0-----:R-:W-:Y:S02]  /*45460*/  MOV R23, R14 ;  /* 0x0000000e00177202 */ /* 0x001fe40000000f00 */
[----:B------:R-:W-:Y:S02]  /*45470*/  MOV R22, R15 ;  /* 0x0000000f00167202 */ /* 0x000fe40000000f00 */
[----:B------:R-:W4:Y:S04]  /*45480*/  LDL.LU.64 R14, [R1+0x2218] ;  /* 0x00221800010e7983 */ /* 0x000f280000300a00 */
[----:B------:R-:W4:Y:S02]  /*45490*/  LDL.LU.64 R12, [R1+0x2210] ;  /* 0x00221000010c7983 */ /* 0x000f240000300a00 */
[C---:B----4-:R-:W-:Y:S11]  /*454a0*/  HMMA.16816.F32 R12, R16.reuse, R6, R12 ;  /* 0x00000006100c723c */ /* 0x050ff6000000180c */
[----:B------:R-:W-:Y:S11]  /*454b0*/  @!UPT UIADD3 URZ, URZ, URZ, URZ ;  /* 0x0000003f3f3ff290 */ /* 0x000ff6000fffe03f */
[----:B------:R-:W-:Y:S01]  /*454c0*/  @!UPT UIADD3 URZ, URZ, URZ, URZ ;  /* 0x0000003f3f3ff290 */ /* 0x000fe2000fffe03f */
[----:B------:R-:W-:Y:S04]  /*454d0*/  STL.64 [R1+0x960], R12 ;  /* 0x0009600c01007387 */ /* 0x000fe80000100a00 */
[----:B------:R0:W-:Y:S02]  /*454e0*/  STL.64 [R1+0x968], R14 ;  /* 0x0009680e01007387 */ /* 0x0001e40000100a00 */
[----:B0-----:R-:W-:Y:S01]  /*454f0*/  MOV R14, R6 ;  /* 0x00000006000e7202 */ /* 0x001fe20000000f00 */
[----:B------:R-:W-:Y:S02]  /*45500*/  IMAD.MOV.U32 R15, RZ, RZ, R7 ;  /* 0x000000ffff0f7224 */ /* 0x000fe400078e0007 */
[----:B------:R-:W2:Y:S04]  /*45510*/  LDL.LU.64 R6, [R1+0x2208] ;  /* 0x0022080001067983 */ /* 0x000ea80000300a00 */
[----:B------:R-:W2:Y:S04]  /*45520*/  LDL.LU.64 R4, [R1+0x2200] ;  /* 0x0022000001047983 */ /* 0x000ea80000300a00 */
[----:B------:R0:W-:Y:S04]  /*45530*/  STL.64 [R1+0x21f8], R14 ;  /* 0x0021f80e01007387 */ /* 0x0001e80000100a00 */
[----:B0-----:R-:W2:Y:S01]  /*45540*/  LDL.64 R14, [R1+0x98] ;  /* 0x00009800010e7983 */ /* 0x001ea20000100a00 */
[----:B---3--:R-:W-:Y:S01]  /*45550*/  HMMA.16816.F32 R8, R16, R26, R8 ;  /* 0x0000001a1008723c */ /* 0x008fe20000001808 */
[----:B------:R-:W-:-:S07]  /*45560*/  MOV R20, R26 ;  /* 0x0000001a00147202 */ /* 0x000fce0000000f00 */
[----:B--2---:R-:W-:Y:S01]  /*45570*/  HMMA.16816.F32 R4, R16, R14, R4 ;  /* 0x0000000e1004723c */ /* 0x004fe20000001804 */
[----:B------:R-:W-:Y:S11]  /*45580*/  MOV R21, R15 ;  /* 0x0000000f00157202 */ /* 0x000ff60000000f00 */
[----:B------:R-:W-:Y:S11]  /*45590*/  @!UPT UIADD3 URZ, URZ, URZ, URZ ;  /* 0x0000003f3f3ff290 */ /* 0x000ff6000fffe03f */
[----:B------:R-:W-:Y:S04]  /*455a0*/  STL.64 [R1+0x950], R4 ;  /* 0x0009500401007387 */ /* 0x000fe80000100a00 */
[----:B------:R0:W-:Y:S04]  /*455b0*/  STL.64 [R1+0x958], R6 ;  /* 0x0009580601007387 */ /* 0x0001e80000100a00 */
[----:B------:R-:W-:Y:S04]  /*455c0*/  STL.64 [R1+0x940], R8 ;  /* 0x0009400801007387 */ /* 0x000fe80000100a00 */
[----:B------:R-:W-:Y:S01]  /*455d0*/  STL.64 [R1+0x948], R10 ;  /* 0x0009480a01007387 */ /* 0x000fe20000100a00 */
[----:B0-----:R-:W-:Y:S01]  /*455e0*/  MOV R7, R14 ;  /* 0x0000000e00077202 */ /* 0x001fe20000000f00 */
[----:B------:R-:W-:-:S02]  /*455f0*/  IMAD.MOV.U32 R6, RZ, RZ, R27 ;  /* 0x000000ffff067224 */ /* 0x000fc400078e001b */
[----:B------:R-:W2:Y:S04]  /*45600*/  LDL.LU R12, [R1+0x930] ;  /* 0x00093000010c7983 */ /* 0x000ea80000300800 */
[----:B------:R-:W2:Y:S04]  /*45610*/  LDL.LU R13, [R1+0x934] ;  /* 0x00093400010d7983 */ /* 0x000ea80000300800 */
[----:B------:R-:W2:Y:S04]  /*45620*/  LDL.LU R14, [R1+0x938] ;  /* 0x00093800010e7983 */ /* 0x000ea80000300800 */
[----:B------:R-:W2:Y:S04]  /*45630*/  LDL.LU R15, [R1+0x93c] ;  /* 0x00093c00010f7983 */ /* 0x000ea80000300800 */
[----:B------:R-:W2:Y:S04]  /*45640*/  LDL.64 R26, [R1+0x78] ;  /* 0x00007800011a7983 */ /* 0x000ea80000100a00 */
[----:B------:R-:W-:Y:S04]  /*45650*/  STL.64 [R1+0x21d8], R6 ;  /* 0x0021d80601007387 */ /* 0x000fe80000100a00 */
[----:B------:R0:W-:Y:S04]  /*45660*/  STL.64 [R1+0x2160], R22 ;  /* 0x0021601601007387 */ /* 0x0001e80000100a00 */
[----:B------:R-:W-:Y:S04]  /*45670*/  STL.64 [R1+0x2158], R20 ;  /* 0x0021581401007387 */ /* 0x000fe80000100a00 */
[----:B0-----:R-:W3:Y:S04]  /*45680*/  LDL.64 R22, [R1+0x8] ;  /* 0x0000080001167983 */ /* 0x001ee80000100a00 */
[----:B---3--:R0:W-:Y:S04]  /*45690*/  STL.64 [R1+0x2178], R22 ;  /* 0x0021781601007387 */ /* 0x0081e80000100a00 */
[----:B0-----:R-:W3:Y:S04]  /*456a0*/  LDL R22, [R1+0x18] ;  /* 0x0000180001167983 */ /* 0x001ee80000100800 */
[----:B------:R-:W3:Y:S04]  /*456b0*/  LDL R23, [R1+0x1c] ;  /* 0x00001c0001177983 */ /* 0x000ee80000100800 */
[----:B---3--:R0:W-:Y:S04]  /*456c0*/  STL.64 [R1+0x2190], R22 ;  /* 0x0021901601007387 */ /* 0x0081e80000100a00 */
[----:B------:R-:W3:Y:S04]  /*456d0*/  LDL.LU R20, [R1+0x8e0] ;  /* 0x0008e00001147983 */ /* 0x000ee80000300800 */
[----:B------:R-:W3:Y:S04]  /*456e0*/  LDL.LU R21, [R1+0x8e4] ;  /* 0x0008e40001157983 */ /* 0x000ee80000300800 */
[----:B0-----:R-:W4:Y:S04]  /*456f0*/  LDL.LU R22, [R1+0x8e8] ;  /* 0x0008e80001167983 */ /* 0x001f280000300800 */
[----:B------:R-:W4:Y:S04]  /*45700*/  LDL.LU R23, [R1+0x8ec] ;  /* 0x0008ec0001177983 */ /* 0x000f280000300800 */
        /* <DEDUP_REMOVED lines=8> */
[----:B--2---:R0:W-:Y:S04]  /*45790*/  STL.64 [R1+0x21e8], R6 ;  /* 0x0021e80601007387 */ /* 0x0041e80000100a00 */
[----:B------:R-:W-:Y:S04]  /*457a0*/  STL.64 [R1+0x21e0], R4 ;  /* 0x0021e00401007387 */ /* 0x000fe80000100a00 */
[----:B0-----:R-:W2:Y:S04]  /*457b0*/  LDL.64 R6, [R1+0x68] ;  /* 0x0000680001067983 */ /* 0x001ea80000100a00 */
[----:B------:R0:W-:Y:S04]  /*457c0*/  STL.64 [R1+0x21d0], R10 ;  /* 0x0021d00a01007387 */ /* 0x0001e80000100a00 */
[----:B------:R1:W-:Y:S04]  /*457d0*/  STL.64 [R1+0x21c8], R8 ;  /* 0x0021c80801007387 */ /* 0x0003e80000100a00 */
[----:B0-----:R-:W2:Y:S01]  /*457e0*/  LDL.64 R10, [R1+0x58] ;  /* 0x00005800010a7983 */ /* 0x001ea20000100a00 */
[----:B------:R-:W-:Y:S03]  /*457f0*/  HMMA.16816.F32 R12, R16, R26, R12 ;  /* 0x0000001a100c723c */ /* 0x000fe6000000180c */
[----:B--2---:R0:W-:Y:S04]  /*45800*/  STL.64 [R1+0x21f0], R10 ;  /* 0x0021f00a01007387 */ /* 0x0041e80000100a00 */
[----:B-1----:R-:W2:Y:S04]  /*45810*/  LDL.LU R8, [R1+0x920] ;  /* 0x0009200001087983 */ /* 0x002ea80000300800 */
[----:B------:R-:W2:Y:S04]  /*45820*/  LDL.LU R9, [R1+0x924] ;  /* 0x0009240001097983 */ /* 0x000ea80000300800 */
[----:B0-----:R-:W2:Y:S04]  /*45830*/  LDL.LU R10, [R1+0x928] ;  /* 0x00092800010a7983 */ /* 0x001ea80000300800 */
[----:B------:R-:W2:Y:S04]  /*45840*/  LDL.LU R11, [R1+0x92c] ;  /* 0x00092c00010b7983 */ /* 0x000ea80000300800 */
[----:B----4-:R0:W-:Y:S04]  /*45850*/  STL.64 [R1+0x21a0], R22 ;  /* 0x0021a01601007387 */ /* 0x0101e80000100a00 */
[----:B---3--:R-:W-:Y:S04]  /*45860*/  STL.64 [R1+0x2198], R20 ;  /* 0x0021981401007387 */ /* 0x008fe80000100a00 */
[----:B0-----:R-:W3:Y:S04]  /*45870*/  LDL.64 R22, [R1+0x38] ;  /* 0x0000380001167983 */ /* 0x001ee80000100a00 */
[----:B---3--:R0:W-:Y:S04]  /*45880*/  STL.64 [R1+0x21b8], R22 ;  /* 0x0021b81601007387 */ /* 0x0081e80000100a00 */
[----:B0-----:R-:W3:Y:S04]  /*45890*/  LDL.64 R22, [R1+0x48] ;  /* 0x0000480001167983 */ /* 0x001ee80000100a00 */
[----:B------:R-:W-:Y:S04]  /*458a0*/  STL.64 [R1+0x930], R12 ;  /* 0x0009300c01007387 */ /* 0x000fe80000100a00 */
[----:B------:R0:W-:Y:S04]  /*458b0*/  STL.64 [R1+0x938], R14 ;  /* 0x0009380e01007387 */ /* 0x0001e80000100a00 */
[----:B0-----:R-:W4:Y:S01]  /*458c0*/  LDL.LU.64 R14, [R1+0x21f8] ;  /* 0x0021f800010e7983 */ /* 0x001f220000300a00 */
[----:B------:R-:W-:-:S02]  /*458d0*/  MOV R13, R26 ;  /* 0x0000001a000d7202 */ /* 0x000fc40000000f00 */
[----:B------:R-:W-:Y:S02]  /*458e0*/  MOV R12, R27 ;  /* 0x0000001b000c7202 */ /* 0x000fe40000000f00 */
[----:B------:R-:W0:Y:S04]  /*458f0*/  LDSM.16.M88.4 R24, [R29+0x28800] ;  /* 0x028800001d18783b */ /* 0x000e280000000200 */
[----:B----4-:R-:W-:Y:S04]  /*45900*/  STL.64 [R1+0x2170], R14 ;  /* 0x0021700e01007387 */ /* 0x010fe80000100a00 */
[----:B------:R1:W-:Y:S04]  /*45910*/  STL.64 [R1+0x2168], R12 ;  /* 0x0021680c01007387 */ /* 0x0003e80000100a00 */
[----:B-1----:R-:W4:Y:S04]  /*45920*/  LDL.LU R12, [R1+0x8c0] ;  /* 0x0008c000010c7983 */ /* 0x002f280000300800 */
[----:B------:R-:W4:Y:S04]  /*45930*/  LDL.LU R13, [R1+0x8c4] ;  /* 0x0008c400010d7983 */ /* 0x000f280000300800 */
[----:B------:R-:W3:Y:S04]  /*45940*/  LDL.LU R14, [R1+0x8c8] ;  /* 0x0008c800010e7983 */ /* 0x000ee80000300800 */
[----:B------:R-:W3:Y:S01]  /*45950*/  LDL.LU R15, [R1+0x8cc] ;  /* 0x0008cc00010f7983 */ /* 0x000ee20000300800 */
[----:B--2---:R-:W-:Y:S03]  /*45960*/  HMMA.16816.F32 R8, R16, R6, R8 ;  /* 0x000000061008723c */ /* 0x004fe60000001808 */
[----:B---3--:R-:W-:Y:S04]  /*45970*/  STL.64 [R1+0x2188], R14 ;  /* 0x0021880e01007387 */ /* 0x008fe80000100a00 */
[----:B----4-:R1:W-:Y:S04]  /*45980*/  STL.64 [R1+0x2180], R12 ;  /* 0x0021800c01007387 */ /* 0x0103e80000100a00 */
[----:B-1----:R-:W2:Y:S04]  /*45990*/  LDL.LU R12, [R1+0x8d0] ;  /* 0x0008d000010c7983 */ /* 0x002ea80000300800 */
[----:B------:R-:W2:Y:S04]  /*459a0*/  LDL.LU R13, [R1+0x8d4] ;  /* 0x0008d400010d7983 */ /* 0x000ea80000300800 */
[----:B------:R-:W3:Y:S04]  /*459b0*/  LDL.LU R14, [R1+0x8d8] ;  /* 0x0008d800010e7983 */ /* 0x000ee80000300800 */
[----:B------:R-:W3:Y:S01]  /*459c0*/  LDL.LU R15, [R1+0x8dc] ;  /* 0x0008dc00010f7983 */ /* 0x000ee20000300800 */
[----:B------:R-:W-:Y:S01]  /*459d0*/  MOV R2, R6 ;  /* 0x0000000600027202 */ /* 0x000fe20000000f00 */
[----:B------:R-:W-:-:S02]  /*459e0*/  IMAD.MOV.U32 R0, RZ, RZ, R7 ;  /* 0x000000ffff007224 */ /* 0x000fc400078e0007 */
[----:B---3--:R-:W-:Y:S04]  /*459f0*/  STL.64 [R1+0x21b0], R14 ;  /* 0x0021b00e01007387 */ /* 0x008fe80000100a00 */
[----:B--2---:R1:W-:Y:S04]  /*45a00*/  STL.64 [R1+0x21a8], R12 ;  /* 0x0021a80c01007387 */ /* 0x0043e80000100a00 */
[----:B-1----:R-:W2:Y:S04]  /*45a10*/  LDL.LU R12, [R1+0x8f0] ;  /* 0x0008f000010c7983 */ /* 0x002ea80000300800 */
[----:B------:R-:W2:Y:S04]  /*45a20*/  LDL.LU R13, [R1+0x8f4] ;  /* 0x0008f400010d7983 */ /* 0x000ea80000300800 */
[----:B------:R-:W2:Y:S04]  /*45a30*/  LDL.LU R14, [R1+0x8f8] ;  /* 0x0008f800010e7983 */ /* 0x000ea80000300800 */
[----:B------:R-:W2:Y:S04]  /*45a40*/  LDL.LU R15, [R1+0x8fc] ;  /* 0x0008fc00010f7983 */ /* 0x000ea80000300800 */
[----:B0-----:R0:W-:Y:S04]  /*45a50*/  STL.64 [R1+0x2010], R26 ;  /* 0x0020101a01007387 */ /* 0x0011e80000100a00 */
[----:B------:R-:W-:Y:S04]  /*45a60*/  STL.64 [R1+0x2008], R24 ;  /* 0x0020081801007387 */ /* 0x000fe80000100a00 */
[----:B0-----:R-:W3:Y:S04]  /*45a70*/  LDL R26, [R1+0x28] ;  /* 0x00002800011a7983 */ /* 0x001ee80000100800 */
[----:B------:R-:W3:Y:S04]  /*45a80*/  LDL R27, [R1+0x2c] ;  /* 0x00002c00011b7983 */ /* 0x000ee80000100800 */
[----:B------:R-:W-:Y:S04]  /*45a90*/  STL.64 [R1+0x920], R8 ;  /* 0x0009200801007387 */ /* 0x000fe80000100a00 */
[----:B------:R0:W-:Y:S04]  /*45aa0*/  STL.64 [R1+0x928], R10 ;  /* 0x0009280a01007387 */ /* 0x0001e80000100a00 */
[----:B0-----:R-:W4:Y:S04]  /*45ab0*/  LDL.LU.64 R10, [R1+0x21f0] ;  /* 0x0021f000010a7983 */ /* 0x001f280000300a00 */
        /* <DEDUP_REMOVED lines=9> */
[----:B------:R-:W2:Y:S04]  /*45b50*/  LDL.LU.64 R10, [R1+0x21d0] ;  /* 0x0021d000010a7983 */ /* 0x000ea80000300a00 */
[----:B------:R-:W2:Y:S01]  /*45b60*/  LDL.LU.64 R8, [R1+0x21c8] ;  /* 0x0021c80001087983 */ /* 0x000ea20000300a00 */
[----:B------:R-:W-:Y:S01]  /*45b70*/  IMAD.MOV.U32 R5, RZ, RZ, R23 ;  /* 0x000000ffff057224 */ /* 0x000fe200078e0017 */
[----:B--2---:R-:W-:Y:S11]  /*45b80*/  HMMA.16816.F32 R8, R16, R22, R8 ;  /* 0x000000161008723c */ /* 0x004ff60000001808 */
[----:B------:R-:W-:Y:S11]  /*45b90*/  @!UPT UIADD3 URZ, URZ, URZ, URZ ;  /* 0x0000003f3f3ff290 */ /* 0x000ff6000fffe03f */
[----:B------:R-:W-:Y:S01]  /*45ba0*/  @!UPT UIADD3 URZ, URZ, URZ, URZ ;  /* 0x0000003f3f3ff290 */ /* 0x000fe2000fffe03f */
[----:B------:R0:W-:Y:S04]  /*45bb0*/  STL.64 [R1+0x6d0], R8 ;  /* 0x0006d00801007387 */ /* 0x0001e80000100a00 */
[----:B------:R1:W-:Y:S01]  /*45bc0*/  STL.64 [R1+0x6d8], R10 ;  /* 0x0006d80a01007387 */ /* 0x0003e20000100a00 */
[----:B0-----:R-:W-:-:S03]  /*45bd0*/  MOV R8, R22 ;  /* 0x0000001600087202 */ /* 0x001fc60000000f00 */
[----:B-1----:R-:W2:Y:S04]  /*45be0*/  LDL.LU.64 R10, [R1+0x21c0] ;  /* 0x0021c000010a7983 */ /* 0x002ea80000300a00 */
[----:B------:R-:W2:Y:S02]  /*45bf0*/  LDL.LU.64 R22, [R1+0x21b8] ;  /* 0x0021b80001167983 */ /* 0x000ea40000300a00 */
[C---:B--2---:R-:W-:Y:S01]  /*45c00*/  HMMA.16816.F32 R12, R16.reuse, R22, R12 ;  /* 0x00000016100c723c */ /* 0x044fe2000000180c */
[----:B------:R-:W-:Y:S02]  /*45c10*/  MOV R28, R22 ;  /* 0x00000016001c7202 */ /* 0x000fe40000000f00 */
[----:B------:R-:W-:Y:S11]  /*45c20*/  MOV R25, R23 ;  /* 0x0000001700197202 */ /* 0x000ff60000000f00 */
[----:B------:R-:W-:Y:S09]  /*45c30*/  @!UPT UIADD3 URZ, URZ, URZ, URZ ;  /* 0x0000003f3f3ff290 */ /* 0x000ff2000fffe03f */
[----:B------:R-:W-:Y:S04]  /*45c40*/  STL.64 [R1+0x6c0], R12 ;  /* 0x0006c00c01007387 */ /* 0x000fe80000100a00 */
[----:B------:R0:W-:Y:S04]  /*45c50*/  STL.64 [R1+0x6c8], R14 ;  /* 0x0006c80e01007387 */ /* 0x0001e80000100a00 */
[----:B0-----:R-:W2:Y:S04]  /*45c60*/  LDL.LU.64 R14, [R1+0x21b0] ;  /* 0x0021b000010e7983 */ /* 0x001ea80000300a00 */
[----:B------:R-:W2:Y:S04]  /*45c70*/  LDL.LU.64 R12, [R1+0x21a8] ;  /* 0x0021a800010c7983 */ /* 0x000ea80000300a00 */
[----:B------:R-:W3:Y:S04]  /*45c80*/  LDL.LU.64 R22, [R1+0x21a0] ;  /* 0x0021a00001167983 */ /* 0x000ee80000300a00 */
[----:B------:R-:W3:Y:S02]  /*45c90*/  LDL.LU.64 R20, [R1+0x2198] ;  /* 0x0021980001147983 */ /* 0x000ee40000300a00 */
[C---:B---3--:R-:W-:Y:S11]  /*45ca0*/  HMMA.16816.F32 R20, R16.reuse, R26, R20 ;  /* 0x0000001a1014723c */ /* 0x048ff60000001814 */
[----:B------:R-:W-:Y:S11]  /*45cb0*/  @!UPT UIADD3 URZ, URZ, URZ, URZ ;  /* 0x0000003f3f3ff290 */ /* 0x000ff6000fffe03f */
[----:B------:R-:W-:Y:S01]  /*45cc0*/  @!UPT UIADD3 URZ, URZ, URZ, URZ ;  /* 0x0000003f3f3ff290 */ /* 0x000fe2000fffe03f */
[----:B------:R-:W-:Y:S04]  /*45cd0*/  STL.64 [R1+0x6b0], R20 ;  /* 0x0006b01401007387 */ /* 0x000fe80000100a00 */
[----:B------:R0:W-:Y:S04]  /*45ce0*/  STL.64 [R1+0x6b8], R22 ;  /* 0x0006b81601007387 */ /* 0x0001e80000100a00 */
[----:B0-----:R-:W2:Y:S04]  /*45cf0*/  LDL.LU.64 R22, [R1+0x2190] ;  /* 0x0021900001167983 */ /* 0x001ea80000300a00 */
[----:B------:R-:W-:Y:S01]  /*45d00*/  STL.64 [R1+0x2058], R26 ;  /* 0x0020581a01007387 */ /* 0x000fe20000100a00 */
[C---:B--2---:R-:W-:Y:S03]  /*45d10*/  HMMA.16816.F32 R20, R16.reuse, R22, R12 ;  /* 0x000000161014723c */ /* 0x044fe6000000180c */
[----:B------:R-:W2:Y:S04]  /*45d20*/  LDL.LU.64 R14, [R1+0x2188] ;  /* 0x00218800010e7983 */ /* 0x000ea80000300a00 */
[----:B------:R-:W2:Y:S11]  /*45d30*/  LDL.LU.64 R12, [R1+0x2180] ;  /* 0x00218000010c7983 */ /* 0x000eb60000300a00 */
[----:B------:R-:W-:Y:S05]  /*45d40*/  @!UPT UIADD3 URZ, URZ, URZ, URZ ;  /* 0x0000003f3f3ff290 */ /* 0x000fea000fffe03f */
[----:B------:R-:W-:Y:S04]  /*45d50*/  STL.64 [R1+0x6a0], R20 ;  /* 0x0006a01401007387 */ /* 0x000fe80000100a00 */
[----:B------:R0:W-:Y:S04]  /*45d60*/  STL.64 [R1+0x6a8], R22 ;  /* 0x0006a81601007387 */ /* 0x0001e80000100a00 */
[----:B0-----:R-:W2:Y:S02]  /*45d70*/  LDL.LU.64 R22, [R1+0x2178] ;  /* 0x0021780001167983 */ /* 0x001ea40000300a00 */
[----:B--2---:R-:W-:Y:S01]  /*45d80*/  HMMA.16816.F32 R12, R16, R22, R12 ;  /* 0x00000016100c723c */ /* 0x004fe2000000180c */
[----:B------:R-:W-:Y:S01]  /*45d90*/  MOV R24, R22 ;  /* 0x0000001600187202 */ /* 0x000fe20000000f00 */
[----:B------:R-:W-:Y:S11]  /*45da0*/  IMAD.MOV.U32 R9, RZ, RZ, R23 ;  /* 0x000000ffff097224 */ /* 0x000ff600078e0017 */
[----:B------:R-:W-:Y:S10]  /*45db0*/  @!UPT UIADD3 URZ, URZ, URZ, URZ ;  /* 0x0000003f3f3ff290 */ /* 0x000ff4000fffe03f */
[----:B------:R-:W-:Y:S04]  /*45dc0*/  STL.64 [R1+0x690], R12 ;  /* 0x0006900c01007387 */ /* 0x000fe80000100a00 */
[----:B------:R0:W-:Y:S04]  /*45dd0*/  STL.64 [R1+0x698], R14 ;  /* 0x0006980e01007387 */ /* 0x0001e80000100a00 */
[----:B0-----:R-:W2:Y:S04]  /*45de0*/  LDL.LU.64 R14, [R1+0x2170] ;  /* 0x00217000010e7983 */ /* 0x001ea80000300a00 */
[----:B------:R-:W3:Y:S04]  /*45df0*/  LDL.LU.64 R12, [R1+0x2168] ;  /* 0x00216800010c7983 */ /* 0x000ee80000300a00 */
[----:B------:R-:W2:Y:S04]  /*45e00*/  LDL.LU.64 R22, [R1+0x2160] ;  /* 0x0021600001167983 */ /* 0x000ea80000300a00 */
[----:B------:R-:W2:Y:S04]  /*45e10*/  LDL.LU.64 R20, [R1+0x2158] ;  /* 0x0021580001147983 */ /* 0x000ea80000300a00 */
[----:B------:R-:W-:Y:S01]  /*45e20*/  STL.64 [R1+0x2128], R10 ;  /* 0x0021280a01007387 */ /* 0x000fe20000100a00 */
[----:B----4-:R-:W-:-:S03]  /*45e30*/  MOV R27, R6 ;  /* 0x00000006001b7202 */ /* 0x010fc60000000f00 */
[----:B------:R0:W-:Y:S04]  /*45e40*/  STL.64 [R1+0x2120], R8 ;  /* 0x0021200801007387 */ /* 0x0001e80000100a00 */
[----:B0-----:R-:W4:Y:S04]  /*45e50*/  LDL.LU R8, [R1+0x8b0] ;  /* 0x0008b00001087983 */ /* 0x001f280000300800 */
[----:B------:R-:W4:Y:S04]  /*45e60*/  LDL.LU R9, [R1+0x8b4] ;  /* 0x0008b40001097983 */ /* 0x000f280000300800 */
[----:B------:R-:W4:Y:S04]  /*45e70*/  LDL.LU R10, [R1+0x8b8] ;  /* 0x0008b800010a7983 */ /* 0x000f280000300800 */
[----:B------:R-:W4:Y:S04]  /*45e80*/  LDL.LU R11, [R1+0x8bc] ;  /* 0x0008bc00010b7983 */ /* 0x000f280000300800 */
[----:B------:R-:W-:Y:S01]  /*45e90*/  STL.64 [R1+0x20a0], R24 ;  /* 0x0020a01801007387 */ /* 0x000fe20000100a00 */
[----:B--2---:R-:W-:-:S03]  /*45ea0*/  MOV R26, R20 ;  /* 0x00000014001a7202 */ /* 0x004fc60000000f00 */
[----:B------:R-:W2:Y:S04]  /*45eb0*/  LDL.LU R20, [R1+0x2154] ;  /* 0x0021540001147983 */ /* 0x000ea80000300800 */
[----:B------:R-:W4:Y:S04]  /*45ec0*/  LDL.LU R6, [R1+0x2150] ;  /* 0x0021500001067983 */ /* 0x000f280000300800 */
[----:B------:R0:W-:Y:S02]  /*45ed0*/  STL.64 [R1+0x20b0], R26 ;  /* 0x0020b01a01007387 */ /* 0x0001e40000100a00 */
[----:B0-----:R-:W-:-:S02]  /*45ee0*/  MOV R26, R7 ;  /* 0x00000007001a7202 */ /* 0x001fc40000000f00 */
[----:B------:R-:W4:Y:S01]  /*45ef0*/  LDL.LU R7, [R1+0x214c] ;  /* 0x00214c0001077983 */ /* 0x000f220000300800 */
[----:B------:R-:W-:-:S03]  /*45f00*/  IMAD.MOV.U32 R27, RZ, RZ, R21 ;  /* 0x000000ffff1b7224 */ /* 0x000fc600078e0015 */
[----:B------:R-:W3:Y:S04]  /*45f10*/  LDL.LU R21, [R1+0x2148] ;  /* 0x0021480001157983 */ /* 0x000ee80000300800 */
[----:B------:R0:W-:Y:S02]  /*45f20*/  STL.64 [R1+0x20c8], R26 ;  /* 0x0020c81a01007387 */ /* 0x0001e40000100a00 */
[----:B0-----:R-:W-:Y:S02]  /*45f30*/  MOV R26, R14 ;  /* 0x0000000e001a7202 */ /* 0x001fe40000000f00 */
[----:B------:R-:W-:Y:S01]  /*45f40*/  MOV R27, R15 ;  /* 0x0000000f001b7202 */ /* 0x000fe20000000f00 */
[----:B------:R-:W3:Y:S04]  /*45f50*/  LDL.LU R14, [R1+0x2144] ;  /* 0x00214400010e7983 */ /* 0x000ee80000300800 */
[----:B------:R-:W3:Y:S04]  /*45f60*/  LDL.LU R15, [R1+0x2140] ;  /* 0x00214000010f7983 */ /* 0x000ee80000300800 */
[----:B------:R0:W-:Y:S02]  /*45f70*/  STL.64 [R1+0x20e0], R26 ;  /* 0x0020e01a01007387 */ /* 0x0001e40000100a00 */
[----:B0-----:R-:W-:Y:S01]  /*45f80*/  MOV R26, R23 ;  /* 0x00000017001a7202 */ /* 0x001fe20000000f00 */
[----:B------:R-:W-:-:S05]  /*45f90*/  IMAD.MOV.U32 R27, RZ, RZ, R22 ;  /* 0x000000ffff1b7224 */ /* 0x000fca00078e0016 */
[----:B------:R2:W-:Y:S01]  /*45fa0*/  STL.64 [R1+0x20f8], R26 ;  /* 0x0020f81a01007387 */ /* 0x0005e20000100a00 */
[----:B----4-:R-:W-:Y:S01]  /*45fb0*/  HMMA.16816.F32 R8, R16, R6, R8 ;  /* 0x000000061008723c */ /* 0x010fe20000001808 */
[----:B--2---:R-:W-:Y:S02]  /*45fc0*/  MOV R27, R20 ;  /* 0x00000014001b7202 */ /* 0x004fe40000000f00 */
[----:B---3--:R-:W-:Y:S11]  /*45fd0*/  MOV R26, R21 ;  /* 0x00000015001a7202 */ /* 0x008ff60000000f00 */
[----:B------:R-:W-:Y:S09]  /*45fe0*/  @!UPT UIADD3 URZ, URZ, URZ, URZ ;  /* 0x0000003f3f3ff290 */ /* 0x000ff2000fffe03f */
[----:B------:R0:W-:Y:S04]  /*45ff0*/  STL.64 [R1+0x680], R8 ;  /* 0x0006800801007387 */ /* 0x0001e80000100a00 */
[----:B------:R1:W-:Y:S04]  /*46000*/  STL.64 [R1+0x688], R10 ;  /* 0x0006880a01007387 */ /* 0x0003e80000100a00 */
[----:B------:R-:W2:Y:S04]  /*46010*/  LDL.LU R20, [R1+0x890] ;  /* 0x0008900001147983 */ /* 0x000ea80000300800 */
        /* <DEDUP_REMOVED lines=16> */
[----:B------:R-:W2:Y:S01]  /*46120*/  LDL.LU R5, [R1+0x854] ;  /* 0x0008540001057983 */ /* 0x000ea20000300800 */
[----:B------:R-:W-:Y:S01]  /*46130*/  MOV R6, R15 ;  /* 0x0000000f00067202 */ /* 0x000fe20000000f00 */
[----:B------:R-:W-:-:S02]  /*46140*/  IMAD.MOV.U32 R7, RZ, RZ, R14 ;  /* 0x000000ffff077224 */ /* 0x000fc400078e000e */
[----:B------:R-:W4:Y:S04]  /*46150*/  LDL.LU R15, [R1+0x213c] ;  /* 0x00213c00010f7983 */ /* 0x000f280000300800 */
[----:B------:R-:W3:Y:S04]  /*46160*/  LDL.LU R14, [R1+0x2138] ;  /* 0x00213800010e7983 */ /* 0x000ee80000300800 */
[----:B------:R-:W-:Y:S04]  /*46170*/  STL.64 [R1+0x20d8], R6 ;  /* 0x0020d80601007387 */ /* 0x000fe80000100a00 */
[----:B--2---:R0:W-:Y:S04]  /*46180*/  STL.64 [R1+0x20d0], R4 ;  /* 0x0020d00401007387 */ /* 0x0041e80000100a00 */
[----:B0-----:R-:W2:Y:S04]  /*46190*/  LDL.LU R4, [R1+0x860] ;  /* 0x0008600001047983 */ /* 0x001ea80000300800 */
[----:B------:R-:W2:Y:S04]  /*461a0*/  LDL.LU R5, [R1+0x864] ;  /* 0x0008640001057983 */ /* 0x000ea80000300800 */
[----:B------:R-:W2:Y:S04]  /*461b0*/  LDL.LU R6, [R1+0x868] ;  /* 0x0008680001067983 */ /* 0x000ea80000300800 */
[----:B------:R-:W2:Y:S04]  /*461c0*/  LDL.LU R7, [R1+0x86c] ;  /* 0x00086c0001077983 */ /* 0x000ea80000300800 */
[----:B--2---:R3:W-:Y:S04]  /*461d0*/  STL.64 [R1+0x20f0], R6 ;  /* 0x0020f00601007387 */ /* 0x0047e80000100a00 */
[----:B------:R0:W-:Y:S01]  /*461e0*/  STL.64 [R1+0x20e8], R4 ;  /* 0x0020e80401007387 */ /* 0x0001e20000100a00 */
[----:B---3--:R-:W-:-:S02]  /*461f0*/  MOV R6, R14 ;  /* 0x0000000e00067202 */ /* 0x008fc40000000f00 */
[----:B----4-:R-:W-:Y:S01]  /*46200*/  MOV R7, R15 ;  /* 0x0000000f00077202 */ /* 0x010fe20000000f00 */
[----:B0-----:R-:W2:Y:S04]  /*46210*/  LDL.LU R4, [R1+0x870] ;  /* 0x0008700001047983 */ /* 0x001ea80000300800 */
[----:B------:R-:W2:Y:S04]  /*46220*/  LDL.LU R5, [R1+0x874] ;  /* 0x0008740001057983 */ /* 0x000ea80000300800 */
[----:B------:R-:W3:Y:S04]  /*46230*/  LDL.LU R14, [R1+0x2134] ;  /* 0x00213400010e7983 */ /* 0x000ee80000300800 */
[----:B------:R-:W3:Y:S04]  /*46240*/  LDL.LU R15, [R1+0x2130] ;  /* 0x00213000010f7983 */ /* 0x000ee80000300800 */
[----:B------:R-:W-:Y:S01]  /*46250*/  STL.64 [R1+0x2108], R6 ;  /* 0x0021080601007387 */ /* 0x000fe20000100a00 */
[C---:B---3--:R-:W-:Y:S03]  /*46260*/  HMMA.16816.F32 R8, R16.reuse, R14, R8 ;  /* 0x0000000e1008723c */ /* 0x048fe60000001808 */
        /* <DEDUP_REMOVED lines=10> */
[----:B---3--:R-:W-:Y:S03]  /*46310*/  HMMA.16816.F32 R16, R16, R10, R20 ;  /* 0x0000000a1010723c */ /* 0x008fe60000001814 */
[----:B------:R-:W2:Y:S04]  /*46320*/  LDL.LU.64 R22, [R1+0x2118] ;  /* 0x0021180001167983 */ /* 0x000ea80000300a00 */
[----:B------:R-:W2:Y:S11]  /*46330*/  LDL.LU.64 R20, [R1+0x2110] ;  /* 0x0021100001147983 */ /* 0x000eb60000300a00 */
[----:B------:R-:W-:Y:S05]  /*46340*/  @!UPT UIADD3 URZ, URZ, URZ, URZ ;  /* 0x0000003f3f3ff290 */ /* 0x000fea000fffe03f */
[----:B------:R0:W-:Y:S04]  /*46350*/  STL.64 [R1+0x640], R16 ;  /* 0x0006401001007387 */ /* 0x0001e80000100a00 */
[----:B------:R1:W-:Y:S04]  /*46360*/  STL.64 [R1+0x648], R18 ;  /* 0x0006481201007387 */ /* 0x0003e80000100a00 */
[----:B0-----:R-:W3:Y:S04]  /*46370*/  LDL.LU R16, [R1+0x830] ;  /* 0x0008300001107983 */ /* 0x001ee80000300800 */
[----:B------:R-:W3:Y:S04]  /*46380*/  LDL.LU R17, [R1+0x834] ;  /* 0x0008340001117983 */ /* 0x000ee80000300800 */
[----:B-1----:R-:W3:Y:S04]  /*46390*/  LDL.LU R18, [R1+0x838] ;  /* 0x0008380001127983 */ /* 0x002ee80000300800 */
[----:B------:R-:W3:Y:S04]  /*463a0*/  LDL.LU R19, [R1+0x83c] ;  /* 0x00083c0001137983 */ /* 0x000ee80000300800 */
        /* <DEDUP_REMOVED lines=8> */
[C---:B--2---:R-:W-:Y:S02]  /*46430*/  HMMA.16816.F32 R24, R20.reuse, R26, R4 ;  /* 0x0000001a1418723c */ /* 0x044fe40000001804 */
[----:B------:R-:W2:Y:S01]  /*46440*/  LDL.LU.64 R6, [R1+0x20f0] ;  /* 0x0020f00001067983 */ /* 0x000ea20000300a00 */
[----:B------:R-:W2:Y:S11]  /*46450*/  LDL.LU.64 R4, [R1+0x20e8] ;  /* 0x0020e80001047983 */ /* 0x000eb60000300a00 */
[----:B------:R-:W-:Y:S09]  /*46460*/  @!UPT UIADD3 URZ, URZ, URZ, URZ ;  /* 0x0000003f3f3ff290 */ /* 0x000ff2000fffe03f */
[----:B------:R-:W-:Y:S01]  /*46470*/  STL.64 [R1+0x870], R24 ;  /* 0x0008701801007387 */ /* 0x000fe20000100a00 */
[----:B------:R0:W-:Y:S03]  /*46480*/  STL.64 [R1+0x878], R26 ;  /* 0x0008781a01007387 */ /* 0x0001e60000100a00 */
        /* <DEDUP_REMOVED lines=8> */
[----:B--2---:R-:W-:Y:S02]  /*46510*/  HMMA.16816.F32 R24, R20, R26, R4 ;  /* 0x0000001a1418723c */ /* 0x004fe40000001804 */
[----:B------:R-:W2:Y:S01]  /*46520*/  LDL.LU.64 R6, [R1+0x20c0] ;  /* 0x0020c00001067983 */ /* 0x000ea20000300a00 */
[----:B------:R-:W2:Y:S11]  /*46530*/  LDL.LU.64 R4, [R1+0x20b8] ;  /* 0x0020b80001047983 */ /* 0x000eb60000300a00 */
[----:B------:R-:W-:Y:S09]  /*46540*/  @!UPT UIADD3 URZ, URZ, URZ, URZ ;  /* 0x0000003f3f3ff290 */ /* 0x000ff2000fffe03f */
[----:B------:R-:W-:Y:S01]  /*46550*/  STL.64 [R1+0x850], R24 ;  /* 0x0008501801007387 */ /* 0x000fe20000100a00 */
[----:B------:R0:W-:Y:S03]  /*46560*/  STL.64 [R1+0x858], R26 ;  /* 0x0008581a01007387 */ /* 0x0001e60000100a00 */
[----:B0-----:R-:W2:Y:S01]  /*46570*/  LDL.LU.64 R26, [R1+0x20b0] ;  /* 0x0020b000011a7983 */ /* 0x001ea20000300a00 */
[----:B------:R-:W-:Y:S01]  /*46580*/  MOV R14, R13 ;  /* 0x0000000d000e7202 */ /* 0x000fe20000000f00 */
[----:B------:R-:W-:-:S07]  /*46590*/  IMAD.MOV.U32 R15, RZ, RZ, R12 ;  /* 0x000000ffff0f7224 */ /* 0x000fce00078e000c */
[C---:B---3--:R-:W-:Y:S08]  /*465a0*/  HMMA.16816.F32 R16, R20.reuse, R14, R16 ;  /* 0x0000000e1410723c */ /* 0x048ff00000001810 */
[----:B--2---:R-:W-:Y:S01]  /*465b0*/  HMMA.16816.F32 R24, R20, R26, R4 ;  /* 0x0000001a1418723c */ /* 0x004fe20000001804 */
[----:B------:R-:W2:Y:S11]  /*465c0*/  LDL.LU.64 R4, [R1+0x20a8] ;  /* 0x0020a80001047983 */ /* 0x000eb60000300a00 */
[----:B------:R-:W-:Y:S11]  /*465d0*/  @!UPT UIADD3 URZ, URZ, URZ, URZ ;  /* 0x0000003f3f3ff290 */ /* 0x000ff6000fffe03f */
[----:B------:R0:W-:Y:S01]  /*465e0*/  STL.64 [R1+0x840], R24 ;  /* 0x0008401801007387 */ /* 0x0001e20000100a00 */
[----:B------:R1:W-:Y:S03]  /*465f0*/  STL.64 [R1+0x848], R26 ;  /* 0x0008481a01007387 */ /* 0x0003e60000100a00 */
[----:B0-----:R-:W3:Y:S01]  /*46600*/  LDL.LU.64 R24, [R1+0x20a0] ;  /* 0x0020a00001187983 */ /* 0x001ee20000300a00 */
[----:B------:R-:W3:Y:S02]  /*46610*/  LDL.LU R12, [R1+0x7b0] ;  /* 0x0007b000010c7983 */ /* 0x000ee40000300800 */
[----:B------:R-:W-:Y:S02]  /*46620*/  STL.64 [R1+0x830], R16 ;  /* 0x0008301001007387 */ /* 0x000fe40000100a00 */
[----:B------:R-:W-:Y:S01]  /*46630*/  STL.64 [R1+0x838], R18 ;  /* 0x0008381201007387 */ /* 0x000fe20000100a00 */
[----:B------:R-:W3:Y:S01]  /*46640*/  LDL.LU R13, [R1+0x7b4] ;  /* 0x0007b400010d7983 */ /* 0x000ee20000300800 */
[----:B------:R-:W3:Y:S02]  /*46650*/  LDL.LU R14, [R1+0x7b8] ;  /* 0x0007b800010e7983 */ /* 0x000ee40000300800 */
[----:B------:R-:W3:Y:S01]  /*46660*/  LDL.LU R15, [R1+0x7bc] ;  /* 0x0007bc00010f7983 */ /* 0x000ee20000300800 */
[----:B-1----:R-:W-:Y:S01]  /*46670*/  MOV R26, R28 ;  /* 0x0000001c001a7202 */ /* 0x002fe20000000f00 */
[----:B------:R-:W-:-:S02]  /*46680*/  IMAD.MOV.U32 R11, RZ, RZ, R3 ;  /* 0x000000ffff0b7224 */ /* 0x000fc400078e0003 */
[----:B----4-:R-:W-:Y:S01]  /*46690*/  IMAD.MOV.U32 R7, RZ, RZ, R9 ;  /* 0x000000ffff077224 */ /* 0x010fe200078e0009 */
[----:B------:R-:W0:Y:S01]  /*466a0*/  LDSM.16.M88.4 R16, [R29+0x28c00] ;  /* 0x028c00001d10783b */ /* 0x000e220000000200 */
[----:B--2---:R-:W-:Y:S02]  /*466b0*/  MOV R10, R4 ;  /* 0x00000004000a7202 */ /* 0x004fe40000000f00 */
[----:B---3--:R-:W-:-:S05]  /*466c0*/  MOV R27, R25 ;  /* 0x00000019001b7202 */ /* 0x008fca0000000f00 */
[----:B------:R1:W-:Y:S01]  /*466d0*/  STL.64 [R1+0x2068], R26 ;  /* 0x0020681a01007387 */ /* 0x0003e20000100a00 */
[----:B------:R-:W-:Y:S02]  /*466e0*/  STL.64 [R1+0x2038], R14 ;  /* 0x0020380e01007387 */ /* 0x000fe40000100a00 */
[----:B------:R-:W-:Y:S01]  /*466f0*/  STL.64 [R1+0x2030], R12 ;  /* 0x0020300c01007387 */ /* 0x000fe20000100a00 */
[----:B------:R-:W-:Y:S02]  /*46700*/  MOV R6, R24 ;  /* 0x0000001800067202 */ /* 0x000fe40000000f00 */
[----:B-1----:R-:W-:Y:S02]  /*46710*/  MOV R26, R8 ;  /* 0x00000008001a7202 */ /* 0x002fe40000000f00 */
[----:B------:R-:W-:-:S05]  /*46720*/  MOV R27, R5 ;  /* 0x00000005001b7202 */ /* 0x000fca0000000f00 */
[----:B------:R1:W-:Y:S01]  /*46730*/  STL.64 [R1+0x2080], R26 ;  /* 0x0020801a01007387 */ /* 0x0003e20000100a00 */
[----:B------:R-:W-:Y:S02]  /*46740*/  STL.64 [R1+0x2088], R10 ;  /* 0x0020880a01007387 */ /* 0x000fe40000100a00 */
[----:B------:R-:W2:Y:S02]  /*46750*/  LDL.LU R24, [R1+0x810] ;  /* 0x0008100001187983 */ /* 0x000ea40000300800 */
[----:B------:R-:W2:Y:S01]  /*46760*/  LDL.LU R25, [R1+0x814] ;  /* 0x0008140001197983 */ /* 0x000ea20000300800 */
[----:B-1----:R-:W3:Y:S01]  /*46770*/  LDL.LU R26, [R1+0x818] ;  /* 0x00081800011a7983 */ /* 0x002ee20000300800 */
[----:B------:R-:W3:Y:S03]  /*46780*/  LDL.LU R27, [R1+0x81c] ;  /* 0x00081c00011b7983 */ /* 0x000ee60000300800 */
[----:B---3--:R-:W-:Y:S01]  /*46790*/  STL.64 [R1+0x2098], R26 ;  /* 0x0020981a01007387 */ /* 0x008fe20000100a00 */
[----:B--2---:R1:W-:Y:S03]  /*467a0*/  STL.64 [R1+0x2090], R24 ;  /* 0x0020901801007387 */ /* 0x0043e60000100a00 */
[----:B-1----:R-:W2:Y:S01]  /*467b0*/  LDL.LU R24, [R1+0x820] ;  /* 0x0008200001187983 */ /* 0x002ea20000300800 */
[----:B------:R-:W2:Y:S02]  /*467c0*/  LDL.LU R25, [R1+0x824] ;  /* 0x0008240001197983 */ /* 0x000ea40000300800 */
[----:B------:R-:W2:Y:S02]  /*467d0*/  LDL.LU R26, [R1+0x828] ;  /* 0x00082800011a7983 */ /* 0x000ea40000300800 */
[----:B------:R-:W2:Y:S01]  /*467e0*/  LDL.LU R27, [R1+0x82c] ;  /* 0x00082c00011b7983 */ /* 0x000ea20000300800 */
[----:B------:R1:W-:Y:S04]  /*467f0*/  STL.64 [R1+0x2040], R6 ;  /* 0x0020400601007387 */ /* 0x0003e80000100a00 */
[----:B-1----:R-:W3:Y:S04]  /*46800*/  LDL.64 R6, [R1+0x18] ;  /* 0x0000180001067983 */ /* 0x002ee80000100a00 */
[----:B---3--:R1:W-:Y:S01]  /*46810*/  STL.64 [R1+0x2060], R6 ;  /* 0x0020600601007387 */ /* 0x0083e20000100a00 */
[----:B------:R-:W3:Y:S02]  /*46820*/  LDL.LU R4, [R1+0x7f0] ;  /* 0x0007f00001047983 */ /* 0x000ee40000300800 */
[----:B------:R-:W3:Y:S01]  /*46830*/  LDL.LU R5, [R1+0x7f4] ;  /* 0x0007f40001057983 */ /* 0x000ee20000300800 */
[----:B-1----:R-:W4:Y:S01]  /*46840*/  LDL.LU R6, [R1+0x7f8] ;  /* 0x0007f80001067983 */ /* 0x002f220000300800 */
[----:B------:R-:W4:Y:S01]  /*46850*/  LDL.LU R7, [R1+0x7fc] ;  /* 0x0007fc0001077983 */ /* 0x000f220000300800 */
[----:B------:R-:W-:-:S02]  /*46860*/  MOV R10, R2 ;  /* 0x00000002000a7202 */ /* 0x000fc40000000f00 */
[----:B------:R-:W-:Y:S01]  /*46870*/  MOV R11, R0 ;  /* 0x00000000000b7202 */ /* 0x000fe20000000f00 */
[----:B----4-:R-:W-:Y:S01]  /*46880*/  STL.64 [R1+0x2078], R6 ;  /* 0x0020780601007387 */ /* 0x010fe20000100a00 */
[----:B---3--:R1:W-:Y:S03]  /*46890*/  STL.64 [R1+0x2070], R4 ;  /* 0x0020700401007387 */ /* 0x0083e60000100a00 */
[----:B-1----:R-:W3:Y:S01]  /*468a0*/  LDL.LU R4, [R1+0x800] ;  /* 0x0008000001047983 */ /* 0x002ee20000300800 */
[----:B------:R-:W3:Y:S02]  /*468b0*/  LDL.LU R5, [R1+0x804] ;  /* 0x0008040001057983 */ /* 0x000ee40000300800 */
[----:B------:R-:W3:Y:S02]  /*468c0*/  LDL.LU R6, [R1+0x808] ;  /* 0x0008080001067983 */ /* 0x000ee40000300800 */
[----:B------:R-:W3:Y:S01]  /*468d0*/  LDL.LU R7, [R1+0x80c] ;  /* 0x00080c0001077983 */ /* 0x000ee20000300800 */
[----:B------:R-:W4:Y:S01]  /*468e0*/  LDL.LU R12, [R1+0x7c0] ;  /* 0x0007c000010c7983 */ /* 0x000f220000300800 */
[----:B------:R-:W4:Y:S02]  /*468f0*/  LDL.LU R13, [R1+0x7c4] ;  /* 0x0007c400010d7983 */ /* 0x000f240000300800 */
[----:B------:R-:W3:Y:S02]  /*46900*/  LDL.LU R14, [R1+0x7c8] ;  /* 0x0007c800010e7983 */ /* 0x000ee40000300800 */
[----:B------:R-:W3:Y:S01]  /*46910*/  LDL.LU R15, [R1+0x7cc] ;  /* 0x0007cc00010f7983 */ /* 0x000ee20000300800 */
[C---:B--2---:R-:W-:Y:S01]  /*46920*/  HMMA.16816.F32 R8, R20.reuse, R10, R24 ;  /* 0x0000000a1408723c */ /* 0x044fe20000001818 */
[----:B---3--:R-:W-:Y:S01]  /*46930*/  STL.64 [R1+0x2050], R14 ;  /* 0x0020500e01007387 */ /* 0x008fe20000100a00 */
[----:B----4-:R1:W-:Y:S03]  /*46940*/  STL.64 [R1+0x2048], R12 ;  /* 0x0020480c01007387 */ /* 0x0103e60000100a00 */
[----:B-1----:R-:W2:Y:S01]  /*46950*/  LDL.LU R12, [R1+0x7d0] ;  /* 0x0007d000010c7983 */ /* 0x002ea20000300800 */
[----:B------:R-:W2:Y:S02]  /*46960*/  LDL.LU R13, [R1+0x7d4] ;  /* 0x0007d400010d7983 */ /* 0x000ea40000300800 */
[----:B------:R-:W2:Y:S02]  /*46970*/  LDL.LU R14, [R1+0x7d8] ;  /* 0x0007d800010e7983 */ /* 0x000ea40000300800 */
[----:B------:R-:W2:Y:S01]  /*46980*/  LDL.LU R15, [R1+0x7dc] ;  /* 0x0007dc00010f7983 */ /* 0x000ea20000300800 */
[----:B0-----:R-:W-:Y:S01]  /*46990*/  STL.64 [R1+0x1f10], R18 ;  /* 0x001f101201007387 */ /* 0x001fe20000100a00 */
[----:B------:R0:W-:Y:S03]  /*469a0*/  STL.64 [R1+0x1f08], R16 ;  /* 0x001f081001007387 */ /* 0x0001e60000100a00 */
[----:B0-----:R-:W3:Y:S01]  /*469b0*/  LDL.LU R16, [R1+0x7e0] ;  /* 0x0007e00001107983 */ /* 0x001ee20000300800 */
[----:B------:R-:W3:Y:S02]  /*469c0*/  LDL.LU R17, [R1+0x7e4] ;  /* 0x0007e40001117983 */ /* 0x000ee40000300800 */
[----:B------:R-:W3:Y:S02]  /*469d0*/  LDL.LU R18, [R1+0x7e8] ;  /* 0x0007e80001127983 */ /* 0x000ee40000300800 */
[----:B------:R-:W3:Y:S01]  /*469e0*/  LDL.LU R19, [R1+0x7ec] ;  /* 0x0007ec0001137983 */ /* 0x000ee20000300800 */
[----:B------:R-:W4:Y:S01]  /*469f0*/  LDL.LU.64 R26, [R1+0x2098] ;  /* 0x00209800011a7983 */ /* 0x000f220000300a00 */
[----:B------:R-:W4:Y:S02]  /*46a00*/  LDL.LU.64 R24, [R1+0x2090] ;  /* 0x0020900001187983 */ /* 0x000f240000300a00 */
[----:B------:R-:W-:Y:S02]  /*46a10*/  STL.64 [R1+0x820], R8 ;  /* 0x0008200801007387 */ /* 0x000fe40000100a00 */
[----:B------:R0:W-:Y:S02]  /*46a20*/  STL.64 [R1+0x828], R10 ;  /* 0x0008280a01007387 */ /* 0x0001e40000100a00 */
[----:B0-----:R-:W4:Y:S02]  /*46a30*/  LDL.LU.64 R10, [R1+0x2088] ;  /* 0x00208800010a7983 */ /* 0x001f240000300a00 */
[C---:B----4-:R-:W-:Y:S02]  /*46a40*/  HMMA.16816.F32 R8, R20.reuse, R10, R24 ;  /* 0x0000000a1408723c */ /* 0x050fe40000001818 */
[----:B------:R-:W4:Y:S11]  /*46a50*/  LDL.LU.64 R26, [R1+0x2080] ;  /* 0x00208000011a7983 */ /* 0x000f360000300a00 */
[----:B------:R-:W-:Y:S10]  /*46a60*/  @!UPT UIADD3 URZ, URZ, URZ, URZ ;  /* 0x0000003f3f3ff290 */ /* 0x000ff4000fffe03f */
[----:B------:R0:W-:Y:S01]  /*46a70*/  STL.64 [R1+0x810], R8 ;  /* 0x0008100801007387 */ /* 0x0001e20000100a00 */
[----:B------:R1:W-:Y:S03]  /*46a80*/  STL.64 [R1+0x818], R10 ;  /* 0x0008180a01007387 */ /* 0x0003e60000100a00 */
[----:B0-----:R-:W2:Y:S01]  /*46a90*/  LDL.LU R8, [R1+0x7a0] ;  /* 0x0007a00001087983 */ /* 0x001ea20000300800 */
[----:B------:R-:W2:Y:S02]  /*46aa0*/  LDL.LU R9, [R1+0x7a4] ;  /* 0x0007a40001097983 */ /* 0x000ea40000300800 */
[----:B-1----:R-:W2:Y:S02]  /*46ab0*/  LDL.LU R10, [R1+0x7a8] ;  /* 0x0007a800010a7983 */ /* 0x002ea40000300800 */
[----:B------:R-:W2:Y:S01]  /*46ac0*/  LDL.LU R11, [R1+0x7ac] ;  /* 0x0007ac00010b7983 */ /* 0x000ea20000300800 */
[C---:B----4-:R-:W-:Y:S01]  /*46ad0*/  HMMA.16816.F32 R24, R20.reuse, R26, R4 ;  /* 0x0000001a1418723c */ /* 0x050fe20000001804 */
[----:B------:R-:W4:Y:S01]  /*46ae0*/  LDL.LU.64 R6, [R1+0x2078] ;  /* 0x0020780001067983 */ /* 0x000f220000300a00 */
[----:B------:R-:W4:Y:S11]  /*46af0*/  LDL.LU.64 R4, [R1+0x2070] ;  /* 0x0020700001047983 */ /* 0x000f360000300a00 */
[----:B------:R-:W-:Y:S10]  /*46b00*/  @!UPT UIADD3 URZ, URZ, URZ, URZ ;  /* 0x0000003f3f3ff290 */ /* 0x000ff4000fffe03f */
[----:B------:R-:W-:Y:S01]  /*46b10*/  STL.64 [R1+0x800], R24 ;  /* 0x0008001801007387 */ /* 0x000fe20000100a00 */
[----:B------:R0:W-:Y:S03]  /*46b20*/  STL.64 [R1+0x808], R26 ;  /* 0x0008081a01007387 */ /* 0x0001e60000100a00 */
[----:B0-----:R-:W4:Y:S02]  /*46b30*/  LDL.LU.64 R26, [R1+0x2068] ;  /* 0x00206800011a7983 */ /* 0x001f240000300a00 */
[C---:B----4-:R-:W-:Y:S02]  /*46b40*/  HMMA.16816.F32 R24, R20.reuse, R26, R4 ;  /* 0x0000001a1418723c */ /* 0x050fe40000001804 */
[----:B------:R-:W2:Y:S11]  /*46b50*/  LDL.LU.64 R6, [R1+0x2060] ;  /* 0x0020600001067983 */ /* 0x000eb60000300a00 */
[----:B------:R-:W-:Y:S10]  /*46b60*/  @!UPT UIADD3 URZ, URZ, URZ, URZ ;  /* 0x0000003f3f3ff290 */ /* 0x000ff4000fffe03f */
[----:B------:R-:W-:Y:S01]  /*46b70*/  STL.64 [R1+0x7f0], R24 ;  /* 0x0007f01801007387 */ /* 0x000fe20000100a00 */
[----:B------:R0:W-:Y:S03]  /*46b80*/  STL.64 [R1+0x7f8], R26 ;  /* 0x0007f81a01007387 */ /* 0x0001e60000100a00 */
[----:B0-----:R-:W3:Y:S01]  /*46b90*/  LDL.LU.64 R26, [R1+0x2058] ;  /* 0x00205800011a7983 */ /* 0x001ee20000300a00 */
[----:B------:R-:W4:Y:S01]  /*46ba0*/  LDL.LU R24, [R1+0x790] ;  /* 0x0007900001187983 */ /* 0x000f220000300800 */
[C---:B---3--:R-:W-:Y:S11]  /*46bb0*/  HMMA.16816.F32 R16, R20.reuse, R26, R16 ;  /* 0x0000001a1410723c */ /* 0x048ff60000001810 */
[----:B------:R-:W-:Y:S11]  /*46bc0*/  @!UPT UIADD3 URZ, URZ, URZ, URZ ;  /* 0x0000003f3f3ff290 */ /* 0x000ff6000fffe03f */
[----:B------:R-:W-:Y:S01]  /*46bd0*/  @!UPT UIADD3 URZ, URZ, URZ, URZ ;  /* 0x0000003f3f3ff290 */ /* 0x000fe2000fffe03f */
[----:B------:R0:W-:Y:S01]  /*46be0*/  STL.64 [R1+0x7e0], R16 ;  /* 0x0007e01001007387 */ /* 0x0001e20000100a00 */
[----:B------:R1:W-:Y:S02]  /*46bf0*/  STL.64 [R1+0x7e8], R18 ;  /* 0x0007e81201007387 */ /* 0x0003e40000100a00 */
[----:B------:R-:W4:Y:S02]  /*46c00*/  LDL.LU R25, [R1+0x794] ;  /* 0x0007940001197983 */ /* 0x000f240000300800 */
[----:B------:R-:W4:Y:S01]  /*46c10*/  LDL.LU R26, [R1+0x798] ;  /* 0x00079800011a7983 */ /* 0x000f220000300800 */
[----:B------:R-:W4:Y:S04]  /*46c20*/  LDL.LU R27, [R1+0x79c] ;  /* 0x00079c00011b7983 */ /* 0x000f280000300800 */
[----:B0-----:R-:W3:Y:S01]  /*46c30*/  LDL.LU R16, [R1+0x750] ;  /* 0x0007500001107983 */ /* 0x001ee20000300800 */
[----:B------:R-:W3:Y:S02]  /*46c40*/  LDL.LU R17, [R1+0x754] ;  /* 0x0007540001117983 */ /* 0x000ee40000300800 */
[----:B-1----:R-:W2:Y:S02]  /*46c50*/  LDL.LU R18, [R1+0x758] ;  /* 0x0007580001127983 */ /* 0x002ea40000300800 */
[----:B------:R-:W2:Y:S02]  /*46c60*/  LDL.LU R19, [R1+0x75c] ;  /* 0x00075c0001137983 */ /* 0x000ea40000300800 */
[----:B--2---:R0:W-:Y:S01]  /*46c70*/  STL.64 [R1+0x1fe8], R18 ;  /* 0x001fe81201007387 */ /* 0x0041e20000100a00 */
[----:B---3--:R-:W-:Y:S03]  /*46c80*/  STL.64 [R1+0x1fe0], R16 ;  /* 0x001fe01001007387 */ /* 0x008fe60000100a00 */
[----:B0-----:R-:W2:Y:S01]  /*46c90*/  LDL.64 R18, [R1+0xa8] ;  /* 0x0000a80001127983 */ /* 0x001ea20000100a00 */
[----:B------:R-:W-:Y:S03]  /*46ca0*/  HMMA.16816.F32 R12, R20, R6, R12 ;  /* 0x00000006140c723c */ /* 0x000fe6000000180c */
[----:B--2---:R0:W-:Y:S04]  /*46cb0*/  STL.64 [R1+0x1ff0], R18 ;  /* 0x001ff01201007387 */ /* 0x0041e80000100a00 */
[----:B0-----:R-:W2:Y:S01]  /*46cc0*/  LDL.64 R18, [R1+0xb8] ;  /* 0x0000b80001127983 */ /* 0x001ea20000100a00 */
[----:B------:R-:W-:Y:S01]  /*46cd0*/  MOV R2, R6 ;  /* 0x0000000600027202 */ /* 0x000fe20000000f00 */
[----:B------:R-:W-:-:S02]  /*46ce0*/  IMAD.MOV.U32 R0, RZ, RZ, R7 ;  /* 0x000000ffff007224 */ /* 0x000fc400078e0007 */
[----:B--2---:R0:W-:Y:S04]  /*46cf0*/  STL.64 [R1+0x2000], R18 ;  /* 0x0020001201007387 */ /* 0x0041e80000100a00 */
[----:B0-----:R-:W2:Y:S08]  /*46d00*/  LDL.64 R18, [R1+0xc8] ;  /* 0x0000c80001127983 */ /* 0x001eb00000100a00 */
[----:B------:R-:W-:Y:S02]  /*46d10*/  STL.64 [R1+0x7d0], R12 ;  /* 0x0007d00c01007387 */ /* 0x000fe40000100a00 */
[----:B------:R0:W-:Y:S02]  /*46d20*/  STL.64 [R1+0x7d8], R14 ;  /* 0x0007d80e01007387 */ /* 0x0001e40000100a00 */
[----:B0-----:R-:W3:Y:S01]  /*46d30*/  LDL.LU.64 R14, [R1+0x2050] ;  /* 0x00205000010e7983 */ /* 0x001ee20000300a00 */
[----:B------:R-:W3:Y:S02]  /*46d40*/  LDL.LU.64 R12, [R1+0x2048] ;  /* 0x00204800010c7983 */ /* 0x000ee40000300a00 */
[----:B------:R-:W3:Y:S02]  /*46d50*/  LDL.LU.64 R6, [R1+0x2040] ;  /* 0x0020400001067983 */ /* 0x000ee40000300a00 */
[C---:B---3--:R-:W-:Y:S01]  /*46d60*/  HMMA.16816.F32 R4, R20.reuse, R6, R12 ;  /* 0x000000061404723c */ /* 0x048fe2000000180c */
[----:B------:R-:W3:Y:S01]  /*46d70*/  LDL.LU.64 R14, [R1+0x2038] ;  /* 0x00203800010e7983 */ /* 0x000ee20000300a00 */
[----:B------:R-:W3:Y:S11]  /*46d80*/  LDL.LU.64 R12, [R1+0x2030] ;  /* 0x00203000010c7983 */ /* 0x000ef60000300a00 */
[----:B------:R-:W-:Y:S10]  /*46d90*/  @!UPT UIADD3 URZ, URZ, URZ, URZ ;  /* 0x0000003f3f3ff290 */ /* 0x000ff4000fffe03f */
[----:B------:R-:W-:Y:S01]  /*46da0*/  STL.64 [R1+0x7c0], R4 ;  /* 0x0007c00401007387 */ /* 0x000fe20000100a00 */
[----:B------:R0:W-:Y:S03]  /*46db0*/  STL.64 [R1+0x7c8], R6 ;  /* 0x0007c80601007387 */ /* 0x0001e60000100a00 */
[----:B0-----:R-:W3:Y:S02]  /*46dc0*/  LDL.LU.64 R6, [R1+0x2028] ;  /* 0x0020280001067983 */ /* 0x001ee40000300a00 */
[C---:B---3--:R-:W-:Y:S11]  /*46dd0*/  HMMA.16816.F32 R12, R20.reuse, R6, R12 ;  /* 0x00000006140c723c */ /* 0x048ff6000000180c */
[----:B------:R-:W-:Y:S11]  /*46de0*/  @!UPT UIADD3 URZ, URZ, URZ, URZ ;  /* 0x0000003f3f3ff290 */ /* 0x000ff6000fffe03f */
[----:B------:R-:W-:Y:S01]  /*46df0*/  @!UPT UIADD3 URZ, URZ, URZ, URZ ;  /* 0x0000003f3f3ff290 */ /* 0x000fe2000fffe03f */
[----:B------:R-:W-:Y:S01]  /*46e00*/  STL.64 [R1+0x7b0], R12 ;  /* 0x0007b00c01007387 */ /* 0x000fe20000100a00 */
[----:B------:R0:W-:Y:S03]  /*46e10*/  STL.64 [R1+0x7b8], R14 ;  /* 0x0007b80e01007387 */ /* 0x0001e60000100a00 */
[----:B0-----:R-:W3:Y:S01]  /*46e20*/  LDL.LU.64 R14, [R1+0x2020] ;  /* 0x00202000010e7983 */ /* 0x001ee20000300a00 */
[----:B------:R0:W-:Y:S03]  /*46e30*/  STL.64 [R1+0x1fa8], R6 ;  /* 0x001fa80601007387 */ /* 0x0001e60000100a00 */
[----:B0-----:R-:W2:Y:S01]  /*46e40*/  LDL.64 R6, [R1+0x78] ;  /* 0x0000780001067983 */ /* 0x001ea20000100a00 */
[C---:B---3--:R-:W-:Y:S03]  /*46e50*/  HMMA.16816.F32 R8, R20.reuse, R14, R8 ;  /* 0x0000000e1408723c */ /* 0x048fe60000001808 */
[----:B--2---:R0:W-:Y:S01]  /*46e60*/  STL.64 [R1+0x1ff8], R6 ;  /* 0x001ff80601007387 */ /* 0x0041e20000100a00 */
[----:B------:R-:W2:Y:S02]  /*46e70*/  LDL.LU R4, [R1+0x770] ;  /* 0x0007700001047983 */ /* 0x000ea40000300800 */
[----:B------:R-:W2:Y:S01]  /*46e80*/  LDL.LU R5, [R1+0x774] ;  /* 0x0007740001057983 */ /* 0x000ea20000300800 */
[----:B0-----:R-:W2:Y:S01]  /*46e90*/  LDL.LU R6, [R1+0x778] ;  /* 0x0007780001067983 */ /* 0x001ea20000300800 */
[----:B------:R-:W2:Y:S11]  /*46ea0*/  LDL.LU R7, [R1+0x77c] ;  /* 0x00077c0001077983 */ /* 0x000eb60000300800 */
[----:B------:R-:W-:Y:S04]  /*46eb0*/  @!UPT UIADD3 URZ, URZ, URZ, URZ ;  /* 0x0000003f3f3ff290 */ /* 0x000fe8000fffe03f */
[----:B------:R-:W-:Y:S02]  /*46ec0*/  STL.64 [R1+0x7a0], R8 ;  /* 0x0007a00801007387 */ /* 0x000fe40000100a00 */
[----:B------:R0:W-:Y:S02]  /*46ed0*/  STL.64 [R1+0x7a8], R10 ;  /* 0x0007a80a01007387 */ /* 0x0001e40000100a00 */
[----:B0-----:R-:W4:Y:S01]  /*46ee0*/  LDL.LU.64 R10, [R1+0x2018] ;  /* 0x00201800010a7983 */ /* 0x001f220000300a00 */
[----:B------:R0:W-:Y:S02]  /*46ef0*/  STL [R1+0x1f24], R14 ;  /* 0x001f240e01007387 */ /* 0x0001e40000100800 */
[----:B------:R1:W-:Y:S02]  /*46f00*/  STL [R1+0x1f20], R15 ;  /* 0x001f200f01007387 */ /* 0x0003e40000100800 */
[----:B------:R-:W3:Y:S01]  /*46f10*/  LDL.LU R12, [R1+0x760] ;  /* 0x00076000010c7983 */ /* 0x000ee20000300800 */
[----:B------:R-:W3:Y:S04]  /*46f20*/  LDL.LU R13, [R1+0x764] ;  /* 0x00076400010d7983 */ /* 0x000ee80000300800 */
[----:B0-----:R-:W3:Y:S01]  /*46f30*/  LDL.LU R14, [R1+0x768] ;  /* 0x00076800010e7983 */ /* 0x001ee20000300800 */
[----:B-1----:R-:W3:Y:S01]  /*46f40*/  LDL.LU R15, [R1+0x76c] ;  /* 0x00076c00010f7983 */ /* 0x002ee20000300800 */
[----:B----4-:R-:W-:Y:S02]  /*46f50*/  HMMA.16816.F32 R20, R20, R10, R24 ;  /* 0x0000000a1414723c */ /* 0x010fe40000001818 */
[----:B------:R-:W4:Y:S01]  /*46f60*/  LDL.LU.64 R26, [R1+0x2010] ;  /* 0x00201000011a7983 */ /* 0x000f220000300a00 */
[----:B------:R-:W4:Y:S11]  /*46f70*/  LDL.LU.64 R24, [R1+0x2008] ;  /* 0x0020080001187983 */ /* 0x000f360000300a00 */
[----:B------:R-:W-:Y:S09]  /*46f80*/  @!UPT UIADD3 URZ, URZ, URZ, URZ ;  /* 0x0000003f3f3ff290 */ /* 0x000ff2000fffe03f */
[----:B------:R0:W-:Y:S01]  /*46f90*/  STL.64 [R1+0x790], R20 ;  /* 0x0007901401007387 */ /* 0x0001e20000100a00 */
[----:B------:R1:W-:Y:S03]  /*46fa0*/  STL.64 [R1+0x798], R22 ;  /* 0x0007981601007387 */ /* 0x0003e60000100a00 */
[----:B0-----:R-:W2:Y:S01]  /*46fb0*/  LDL.LU R20, [R1+0x730] ;  /* 0x0007300001147983 */ /* 0x001ea20000300800 */
[----:B------:R-:W2:Y:S02]  /*46fc0*/  LDL.LU R21, [R1+0x734] ;  /* 0x0007340001157983 */ /* 0x000ea40000300800 */
[----:B-1----:R-:W2:Y:S02]  /*46fd0*/  LDL.LU R22, [R1+0x738] ;  /* 0x0007380001167983 */ /* 0x002ea40000300800 */
[----:B------:R-:W2:Y:S01]  /*46fe0*/  LDL.LU R23, [R1+0x73c] ;  /* 0x00073c0001177983 */ /* 0x000ea20000300800 */
[----:B------:R0:W-:Y:S01]  /*46ff0*/  STL.64 [R1+0x1f18], R10 ;  /* 0x001f180a01007387 */ /* 0x0001e20000100a00 */
[----:B------:R-:W4:Y:S02]  /*47000*/  LDL.LU R8, [R1+0x780] ;  /* 0x0007800001087983 */ /* 0x000f240000300800 */
[----:B------:R-:W4:Y:S01]  /*47010*/  LDL.LU R9, [R1+0x784] ;  /* 0x0007840001097983 */ /* 0x000f220000300800 */
[----:B0-----:R-:W4:Y:S01]  /*47020*/  LDL.LU R10, [R1+0x788] ;  /* 0x00078800010a7983 */ /* 0x001f220000300800 */
[----:B------:R-:W4:Y:S01]  /*47030*/  LDL.LU R11, [R1+0x78c] ;  /* 0x00078c00010b7983 */ /* 0x000f220000300800 */
[----:B------:R-:W-:Y:S01]  /*47040*/  MOV R3, R19 ;  /* 0x0000001300037202 */ /* 0x000fe20000000f00 */
[C---:B----4-:R-:W-:Y:S11]  /*47050*/  HMMA.16816.F32 R8, R24.reuse, R18, R8 ;  /* 0x000000121808723c */ /* 0x050ff60000001808 */
[----:B------:R-:W-:Y:S11]  /*47060*/  @!UPT UIADD3 URZ, URZ, URZ, URZ ;  /* 0x0000003f3f3ff290 */ /* 0x000ff6000fffe03f */
[----:B------:R-:W-:Y:S01]  /*47070*/  @!UPT UIADD3 URZ, URZ, URZ, URZ ;  /* 0x0000003f3f3ff290 */ /* 0x000fe2000fffe03f */
[----:B------:R0:W-:Y:S01]  /*47080*/  STL.64 [R1+0x780], R8 ;  /* 0x0007800801007387 */ /* 0x0001e20000100a00 */
[----:B------:R1:W-:Y:S01]  /*47090*/  STL.64 [R1+0x788], R10 ;  /* 0x0007880a01007387 */ /* 0x0003e20000100a00 */
[----:B0-----:R-:W-:Y:S02]  /*470a0*/  MOV R8, R18 ;  /* 0x0000001200087202 */ /* 0x001fe40000000f00 */
[----:B------:R-:W2:Y:S01]  /*470b0*/  LDL.LU.64 R18, [R1+0x2000] ;  /* 0x0020000001127983 */ /* 0x000ea20000300a00 */
[----:B------:R-:W-:Y:S01]  /*470c0*/  STL [R1+0x1f38], R3 ;  /* 0x001f380301007387 */ /* 0x000fe20000100800 */
[C---:B--2---:R-:W-:Y:S01]  /*470d0*/  HMMA.16816.F32 R4, R24.reuse, R18, R4 ;  /* 0x000000121804723c */ /* 0x044fe20000001804 */
[----:B-1----:R-:W-:Y:S01]  /*470e0*/  MOV R10, R18 ;  /* 0x00000012000a7202 */ /* 0x002fe20000000f00 */
[----:B------:R-:W-:Y:S11]  /*470f0*/  IMAD.MOV.U32 R9, RZ, RZ, R19 ;  /* 0x000000ffff097224 */ /* 0x000ff600078e0013 */
[----:B------:R-:W-:Y:S10]  /*47100*/  @!UPT UIADD3 URZ, URZ, URZ, URZ ;  /* 0x0000003f3f3ff290 */ /* 0x000ff4000fffe03f */
[----:B------:R-:W-:Y:S01]  /*47110*/  STL.64 [R1+0x770], R4 ;  /* 0x0007700401007387 */ /* 0x000fe20000100a00 */
[----:B------:R0:W-:Y:S03]  /*47120*/  STL.64 [R1+0x778], R6 ;  /* 0x0007780601007387 */ /* 0x0001e60000100a00 */
[----:B0-----:R-:W2:Y:S01]  /*47130*/  LDL.LU.64 R6, [R1+0x1ff8] ;  /* 0x001ff80001067983 */ /* 0x001ea20000300a00 */
[----:B------:R-:W3:Y:S02]  /*47140*/  LDL.LU.64 R18, [R1+0x1ff0] ;  /* 0x001ff00001127983 */ /* 0x000ee40000300a00 */
[C---:B---3--:R-:W-:Y:S01]  /*47150*/  HMMA.16816.F32 R12, R24.reuse, R18, R12 ;  /* 0x00000012180c723c */ /* 0x048fe2000000180c */
[----:B------:R-:W-:Y:S11]  /*47160*/  MOV R11, R19 ;  /* 0x00000013000b7202 */ /* 0x000ff60000000f00 */
[----:B------:R-:W-:Y:S11]  /*47170*/  @!UPT UIADD3 URZ, URZ, URZ, URZ ;  /* 0x0000003f3f3ff290 */ /* 0x000ff6000fffe03f */
[----:B------:R0:W-:Y:S01]  /*47180*/  STL.64 [R1+0x8d0], R12 ;  /* 0x0008d00c01007387 */ /* 0x0001e20000100a00 */
[----:B------:R1:W-:Y:S01]  /*47190*/  STL.64 [R1+0x8d8], R14 ;  /* 0x0008d80e01007387 */ /* 0x0003e20000100a00 */
[----:B0-----:R-:W-:Y:S02]  /*471a0*/  MOV R12, R18 ;  /* 0x00000012000c7202 */ /* 0x001fe40000000f00 */
[----:B------:R-:W3:Y:S01]  /*471b0*/  LDL.LU.64 R18, [R1+0x1fe8] ;  /* 0x001fe80001127983 */ /* 0x000ee20000300a00 */
[----:B------:R-:W3:Y:S02]  /*471c0*/  LDL.LU.64 R16, [R1+0x1fe0] ;  /* 0x001fe00001107983 */ /* 0x000ee40000300a00 */
[----:B------:R-:W-:Y:S02]  /*471d0*/  STL [R1+0x1f3c], R12 ;  /* 0x001f3c0c01007387 */ /* 0x000fe40000100800 */
[----:B-1----:R-:W3:Y:S01]  /*471e0*/  LDL.64 R14, [R1+0x98] ;  /* 0x00009800010e7983 */ /* 0x002ee20000100a00 */
[----:B------:R0:W-:Y:S01]  /*471f0*/  STL.64 [R1+0x1f30], R10 ;  /* 0x001f300a01007387 */ /* 0x0001e20000100a00 */
[----:B------:R-:W-:Y:S03]  /*47200*/  STL.64 [R1+0x1f28], R8 ;  /* 0x001f280801007387 */ /* 0x000fe60000100a00 */
[----:B0-----:R-:W4:Y:S01]  /*47210*/  LDL.64 R10, [R1+0x88] ;  /* 0x00008800010a7983 */ /* 0x001f220000100a00 */
[----:B---3--:R-:W-:Y:S01]  /*47220*/  HMMA.16816.F32 R16, R24, R14, R16 ;  /* 0x0000000e1810723c */ /* 0x008fe20000001810 */
[----:B------:R-:W-:Y:S11]  /*47230*/  IMAD.MOV.U32 R13, RZ, RZ, R15 ;  /* 0x000000ffff0d7224 */ /* 0x000ff600078e000f */
[----:B------:R-:W-:Y:S11]  /*47240*/  @!UPT UIADD3 URZ, URZ, URZ, URZ ;  /* 0x0000003f3f3ff290 */ /* 0x000ff6000fffe03f */
[----:B------:R0:W-:Y:S01]  /*47250*/  STL.64 [R1+0x8c0], R16 ;  /* 0x0008c01001007387 */ /* 0x0001e20000100a00 */
[----:B------:R-:W-:Y:S02]  /*47260*/  STL.64 [R1+0x8c8], R18 ;  /* 0x0008c81201007387 */ /* 0x000fe40000100a00 */
[----:B------:R1:W-:Y:S02]  /*47270*/  STL [R1+0x1fc0], R13 ;  /* 0x001fc00d01007387 */ /* 0x0003e40000100800 */
[----:B------:R-:W3:Y:S01]  /*47280*/  LDL.LU R12, [R1+0x740] ;  /* 0x00074000010c7983 */ /* 0x000ee20000300800 */
[----:B0-----:R-:W-:Y:S01]  /*47290*/  MOV R16, R14 ;  /* 0x0000000e00107202 */ /* 0x001fe20000000f00 */
[----:B-1----:R-:W3:Y:S01]  /*472a0*/  LDL.LU R13, [R1+0x744] ;  /* 0x00074400010d7983 */ /* 0x002ee20000300800 */
[----:B------:R-:W3:Y:S02]  /*472b0*/  LDL.LU R14, [R1+0x748] ;  /* 0x00074800010e7983 */ /* 0x000ee40000300800 */
[----:B------:R-:W3:Y:S01]  /*472c0*/  LDL.LU R15, [R1+0x74c] ;  /* 0x00074c00010f7983 */ /* 0x000ee20000300800 */
[----:B----4-:R-:W-:-:S02]  /*472d0*/  MOV R18, R10 ;  /* 0x0000000a00127202 */ /* 0x010fc40000000f00 */
[----:B------:R-:W-:Y:S01]  /*472e0*/  MOV R17, R11 ;  /* 0x0000000b00117202 */ /* 0x000fe20000000f00 */
[----:B--2---:R-:W-:Y:S01]  /*472f0*/  IMAD.MOV.U32 R19, RZ, RZ, R7 ;  /* 0x000000ffff137224 */ /* 0x004fe200078e0007 */
[C---:B---3--:R-:W-:Y:S08]  /*47300*/  HMMA.16816.F32 R12, R24.reuse, R10, R12 ;  /* 0x0000000a180c723c */ /* 0x048ff0000000180c */
[C---:B------:R-:W-:Y:S01]  /*47310*/  HMMA.16816.F32 R8, R24.reuse, R6, R20 ;  /* 0x000000061808723c */ /* 0x040fe20000001814 */
[----:B------:R-:W-:Y:S01]  /*47320*/  MOV R28, R6 ;  /* 0x00000006001c7202 */ /* 0x000fe20000000f00 */
[----:B------:R-:W0:Y:S11]  /*47330*/  LDSM.16.M88.4 R20, [R29+0x29000] ;  /* 0x029000001d14783b */ /* 0x000e360000000200 */
[----:B------:R-:W-:Y:S02]  /*47340*/  @!UPT UIADD3 URZ, URZ, URZ, URZ ;  /* 0x0000003f3f3ff290 */ /* 0x000fe4000fffe03f */
[----:B------:R-:W-:Y:S01]  /*47350*/  STL.64 [R1+0x8b0], R12 ;  /* 0x0008b00c01007387 */ /* 0x000fe20000100a00 */
[----:B------:R-:W-:Y:S07]  /*47360*/  STL.64 [R1+0x8b8], R14 ;  /* 0x0008b80e01007387 */ /* 0x000fee0000100a00 */
[----:B------:R-:W-:Y:S02]  /*47370*/  STL.64 [R1+0x8a0], R8 ;  /* 0x0008a00801007387 */ /* 0x000fe40000100a00 */
[----:B------:R-:W-:Y:S01]  /*47380*/  STL.64 [R1+0x8a8], R10 ;  /* 0x0008a80a01007387 */ /* 0x000fe20000100a00 */
[----:B------:R1:W-:Y:S01]  /*47390*/  STL.64 [R1+0x1f48], R18 ;  /* 0x001f481201007387 */ /* 0x0003e20000100a00 */
[----:B------:R2:W-:Y:S03]  /*473a0*/  STL.64 [R1+0x1f40], R16 ;  /* 0x001f401001007387 */ /* 0x0005e60000100a00 */
[----:B-1----:R-:W3:Y:S04]  /*473b0*/  LDL.64 R18, [R1+0x8] ;  /* 0x0000080001127983 */ /* 0x002ee80000100a00 */
[----:B---3--:R1:W-:Y:S01]  /*473c0*/  STL.64 [R1+0x1f60], R18 ;  /* 0x001f601201007387 */ /* 0x0083e20000100a00 */
[----:B------:R-:W3:Y:S02]  /*473d0*/  LDL.LU R8, [R1+0x610] ;  /* 0x0006100001087983 */ /* 0x000ee40000300800 */
[----:B------:R-:W3:Y:S02]  /*473e0*/  LDL.LU R9, [R1+0x614] ;  /* 0x0006140001097983 */ /* 0x000ee40000300800 */
[----:B------:R-:W4:Y:S01]  /*473f0*/  LDL.LU R10, [R1+0x618] ;  /* 0x00061800010a7983 */ /* 0x000f220000300800 */
[----:B------:R-:W4:Y:S01]  /*47400*/  LDL.LU R11, [R1+0x61c] ;  /* 0x00061c00010b7983 */ /* 0x000f220000300800 */
[----:B--2---:R-:W2:Y:S02]  /*47410*/  LDL.LU R16, [R1+0x630] ;  /* 0x0006300001107983 */ /* 0x004ea40000300800 */
[----:B------:R-:W2:Y:S01]  /*47420*/  LDL.LU R17, [R1+0x634] ;  /* 0x0006340001117983 */ /* 0x000ea20000300800 */
[----:B-1----:R-:W2:Y:S01]  /*47430*/  LDL.LU R18, [R1+0x638] ;  /* 0x0006380001127983 */ /* 0x002ea20000300800 */
[----:B------:R-:W2:Y:S02]  /*47440*/  LDL.LU R19, [R1+0x63c] ;  /* 0x00063c0001137983 */ /* 0x000ea40000300800 */
[----:B------:R-:W2:Y:S02]  /*47450*/  LDL.LU R4, [R1+0x700] ;  /* 0x0007000001047983 */ /* 0x000ea40000300800 */
[----:B------:R-:W2:Y:S01]  /*47460*/  LDL.LU R5, [R1+0x704] ;  /* 0x0007040001057983 */ /* 0x000ea20000300800 */
[----:B------:R-:W2:Y:S01]  /*47470*/  LDL.LU R6, [R1+0x708] ;  /* 0x0007080001067983 */ /* 0x000ea20000300800 */
[----:B------:R-:W2:Y:S02]  /*47480*/  LDL.LU R7, [R1+0x70c] ;  /* 0x00070c0001077983 */ /* 0x000ea40000300800 */
[----:B------:R-:W2:Y:S02]  /*47490*/  LDL.LU R12, [R1+0x710] ;  /* 0x00071000010c7983 */ /* 0x000ea40000300800 */
[----:B------:R-:W2:Y:S01]  /*474a0*/  LDL.LU R13, [R1+0x714] ;  /* 0x00071400010d7983 */ /* 0x000ea20000300800 */
[----:B------:R-:W2:Y:S01]  /*474b0*/  LDL.LU R14, [R1+0x718] ;  /* 0x00071800010e7983 */ /* 0x000ea20000300800 */
[----:B------:R-:W2:Y:S03]  /*474c0*/  LDL.LU R15, [R1+0x71c] ;  /* 0x00071c00010f7983 */ /* 0x000ea60000300800 */
[----:B--2---:R1:W-:Y:S01]  /*474d0*/  STL.64 [R1+0x1fd0], R14 ;  /* 0x001fd00e01007387 */ /* 0x0043e20000100a00 */
[----:B------:R-:W-:Y:S03]  /*474e0*/  STL.64 [R1+0x1fc8], R12 ;  /* 0x001fc80c01007387 */ /* 0x000fe60000100a00 */
[----:B-1----:R-:W2:Y:S01]  /*474f0*/  LDL.64 R14, [R1+0x68] ;  /* 0x00006800010e7983 */ /* 0x002ea20000100a00 */
[----:B------:R1:W-:Y:S02]  /*47500*/  STL.64 [R1+0x1fb8], R6 ;  /* 0x001fb80601007387 */ /* 0x0003e40000100a00 */
[----:B------:R0:W-:Y:S01]  /*47510*/  STL.64 [R1+0x1fb0], R4 ;  /* 0x001fb00401007387 */ /* 0x0001e20000100a00 */
[----:B-1----:R-:W2:Y:S04]  /*47520*/  LDL.64 R6, [R1+0x58] ;  /* 0x0000580001067983 */ /* 0x002ea80000100a00 */
[----:B--2---:R1:W-:Y:S01]  /*47530*/  STL.64 [R1+0x1fd8], R6 ;  /* 0x001fd80601007387 */ /* 0x0043e20000100a00 */
[----:B0-----:R-:W2:Y:S02]  /*47540*/  LDL.LU R4, [R1+0x720] ;  /* 0x0007200001047983 */ /* 0x001ea40000300800 */
[----:B------:R-:W2:Y:S01]  /*47550*/  LDL.LU R5, [R1+0x724] ;  /* 0x0007240001057983 */ /* 0x000ea20000300800 */
[----:B-1----:R-:W2:Y:S01]  /*47560*/  LDL.LU R6, [R1+0x728] ;  /* 0x0007280001067983 */ /* 0x002ea20000300800 */
[----:B------:R-:W2:Y:S02]  /*47570*/  LDL.LU R7, [R1+0x72c] ;  /* 0x00072c0001077983 */ /* 0x000ea40000300800 */
[----:B------:R0:W-:Y:S02]  /*47580*/  STL.64 [R1+0x1f70], R18 ;  /* 0x001f701201007387 */ /* 0x0001e40000100a00 */
[----:B------:R-:W-:Y:S01]  /*47590*/  STL.64 [R1+0x1f68], R16 ;  /* 0x001f681001007387 */ /* 0x000fe20000100a00 */
[----:B0-----:R-:W2:Y:S04]  /*475a0*/  LDL.64 R18, [R1+0x28] ;  /* 0x0000280001127983 */ /* 0x001ea80000100a00 */
[----:B--2---:R0:W-:Y:S04]  /*475b0*/  STL.64 [R1+0x1f88], R18 ;  /* 0x001f881201007387 */ /* 0x0041e80000100a00 */
[----:B0-----:R-:W2:Y:S04]  /*475c0*/  LDL.64 R18, [R1+0x38] ;  /* 0x0000380001127983 */ /* 0x001ea80000100a00 */
[----:B--2---:R0:W-:Y:S04]  /*475d0*/  STL.64 [R1+0x1fa0], R18 ;  /* 0x001fa01201007387 */ /* 0x0041e80000100a00 */
[----:B0-----:R-:W2:Y:S01]  /*475e0*/  LDL.64 R18, [R1+0x48] ;  /* 0x0000480001127983 */ /* 0x001ea20000100a00 */
[----:B----4-:R-:W-:Y:S02]  /*475f0*/  STL.64 [R1+0x1f58], R10 ;  /* 0x001f580a01007387 */ /* 0x010fe40000100a00 */
[----:B---3--:R0:W-:Y:S02]  /*47600*/  STL.64 [R1+0x1f50], R8 ;  /* 0x001f500801007387 */ /* 0x0081e40000100a00 */
[----:B0-----:R-:W3:Y:S01]  /*47610*/  LDL.LU R8, [R1+0x620] ;  /* 0x0006200001087983 */ /* 0x001ee20000300800 */
[----:B------:R-:W3:Y:S02]  /*47620*/  LDL.LU R9, [R1+0x624] ;  /* 0x0006240001097983 */ /* 0x000ee40000300800 */
[----:B------:R-:W4:Y:S02]  /*47630*/  LDL.LU R10, [R1+0x628] ;  /* 0x00062800010a7983 */ /* 0x000f240000300800 */
[----:B------:R-:W4:Y:S02]  /*47640*/  LDL.LU R11, [R1+0x62c] ;  /* 0x00062c00010b7983 */ /* 0x000f240000300800 */
[----:B----4-:R-:W-:Y:S01]  /*47650*/  STL.64 [R1+0x1f80], R10 ;  /* 0x001f800a01007387 */ /* 0x010fe20000100a00 */
[----:B---3--:R0:W-:Y:S03]  /*47660*/  STL.64 [R1+0x1f78], R8 ;  /* 0x001f780801007387 */ /* 0x0081e60000100a00 */
[----:B0-----:R-:W3:Y:S01]  /*47670*/  LDL.LU R8, [R1+0x6e0] ;  /* 0x0006e00001087983 */ /* 0x001ee20000300800 */
[----:B------:R-:W3:Y:S02]  /*47680*/  LDL.LU R9, [R1+0x6e4] ;  /* 0x0006e40001097983 */ /* 0x000ee40000300800 */
[----:B------:R-:W4:Y:S02]  /*47690*/  LDL.LU R10, [R1+0x6e8] ;  /* 0x0006e800010a7983 */ /* 0x000f240000300800 */
[----:B------:R-:W4:Y:S01]  /*476a0*/  LDL.LU R11, [R1+0x6ec] ;  /* 0x0006ec00010b7983 */ /* 0x000f220000300800 */
[C---:B------:R-:W-:Y:S01]  /*476b0*/  HMMA.16816.F32 R4, R24.reuse, R14, R4 ;  /* 0x0000000e1804723c */ /* 0x040fe20000001804 */
[----:B----4-:R-:W-:Y:S01]  /*476c0*/  STL.64 [R1+0x1f98], R10 ;  /* 0x001f980a01007387 */ /* 0x010fe20000100a00 */
[----:B---3--:R0:W-:Y:S03]  /*476d0*/  STL.64 [R1+0x1f90], R8 ;  /* 0x001f900801007387 */ /* 0x0081e60000100a00 */
[----:B0-----:R-:W3:Y:S01]  /*476e0*/  LDL.LU R8, [R1+0x6f0] ;  /* 0x0006f00001087983 */ /* 0x001ee20000300800 */
[----:B------:R-:W3:Y:S02]  /*476f0*/  LDL.LU R9, [R1+0x6f4] ;  /* 0x0006f40001097983 */ /* 0x000ee40000300800 */
[----:B------:R-:W3:Y:S02]  /*47700*/  LDL.LU R10, [R1+0x6f8] ;  /* 0x0006f800010a7983 */ /* 0x000ee40000300800 */
[----:B------:R-:W3:Y:S01]  /*47710*/  LDL.LU R11, [R1+0x6fc] ;  /* 0x0006fc00010b7983 */ /* 0x000ee20000300800 */
[----:B------:R-:W-:Y:S01]  /*47720*/  STL.64 [R1+0x1dd8], R22 ;  /* 0x001dd81601007387 */ /* 0x000fe20000100a00 */
[----:B------:R0:W-:Y:S03]  /*47730*/  STL.64 [R1+0x1dd0], R20 ;  /* 0x001dd01401007387 */ /* 0x0001e60000100a00 */
[----:B0-----:R-:W4:Y:S01]  /*47740*/  LDL.LU R20, [R1+0x510] ;  /* 0x0005100001147983 */ /* 0x001f220000300800 */
[----:B------:R-:W4:Y:S02]  /*47750*/  LDL.LU R21, [R1+0x514] ;  /* 0x0005140001157983 */ /* 0x000f240000300800 */
[----:B------:R-:W2:Y:S02]  /*47760*/  LDL.LU R22, [R1+0x518] ;  /* 0x0005180001167983 */ /* 0x000ea40000300800 */
[----:B------:R-:W2:Y:S02]  /*47770*/  LDL.LU R23, [R1+0x51c] ;  /* 0x00051c0001177983 */ /* 0x000ea40000300800 */
[----:B--2---:R-:W-:Y:S01]  /*47780*/  STL.64 [R1+0x1df0], R22 ;  /* 0x001df01601007387 */ /* 0x004fe20000100a00 */
[----:B----4-:R0:W-:Y:S02]  /*47790*/  STL.64 [R1+0x1de8], R20 ;  /* 0x001de81401007387 */ /* 0x0101e40000100a00 */
[----:B------:R-:W-:Y:S02]  /*477a0*/  STL.64 [R1+0x890], R4 ;  /* 0x0008900401007387 */ /* 0x000fe40000100a00 */
[----:B------:R1:W-:Y:S01]  /*477b0*/  STL.64 [R1+0x898], R6 ;  /* 0x0008980601007387 */ /* 0x0003e20000100a00 */
[----:B0-----:R-:W-:Y:S01]  /*477c0*/  MOV R21, R14 ;  /* 0x0000000e00157202 */ /* 0x001fe20000000f00 */
[----:B------:R-:W-:Y:S01]  /*477d0*/  IMAD.MOV.U32 R20, RZ, RZ, R15 ;  /* 0x000000ffff147224 */ /* 0x000fe200078e000f */
[----:B-1----:R-:W2:Y:S01]  /*477e0*/  LDL.LU.64 R6, [R1+0x1fd8] ;  /* 0x001fd80001067983 */ /* 0x002ea20000300a00 */
[----:B------:R-:W2:Y:S02]  /*477f0*/  LDL.LU.64 R14, [R1+0x1fd0] ;  /* 0x001fd000010e7983 */ /* 0x000ea40000300a00 */
[----:B------:R-:W2:Y:S02]  /*47800*/  LDL.LU.64 R12, [R1+0x1fc8] ;  /* 0x001fc800010c7983 */ /* 0x000ea40000300a00 */
[C---:B--2---:R-:W-:Y:S11]  /*47810*/  HMMA.16816.F32 R12, R24.reuse, R6, R12 ;  /* 0x00000006180c723c */ /* 0x044ff6000000180c */
[----:B------:R-:W-:Y:S11]  /*47820*/  @!UPT UIADD3 URZ, URZ, URZ, URZ ;  /* 0x0000003f3f3ff290 */ /* 0x000ff6000fffe03f */
[----:B------:R-:W-:Y:S01]  /*47830*/  @!UPT UIADD3 URZ, URZ, URZ, URZ ;  /* 0x0000003f3f3ff290 */ /* 0x000fe2000fffe03f */
[----:B------:R0:W-:Y:S01]  /*47840*/  STL.64 [R1+0x760], R12 ;  /* 0x0007600c01007387 */ /* 0x0001e20000100a00 */
[----:B------:R1:W-:Y:S03]  /*47850*/  STL.64 [R1+0x768], R14 ;  /* 0x0007680e01007387 */ /* 0x0003e60000100a00 */
[----:B0-----:R-:W2:Y:S01]  /*47860*/  LDL.LU R13, [R1+0x1fc0] ;  /* 0x001fc000010d7983 */ /* 0x001ea20000300800 */
[----:B-1----:R-:W-:Y:S02]  /*47870*/  MOV R14, R6 ;  /* 0x00000006000e7202 */ /* 0x002fe40000000f00 */
[----:B------:R-:W-:Y:S02]  /*47880*/  MOV R15, R7 ;  /* 0x00000007000f7202 */ /* 0x000fe40000000f00 */
[----:B------:R-:W4:Y:S01]  /*47890*/  LDL.LU.64 R6, [R1+0x1fb8] ;  /* 0x001fb80001067983 */ /* 0x000f220000300a00 */
[----:B------:R-:W4:Y:S02]  /*478a0*/  LDL.LU.64 R4, [R1+0x1fb0] ;  /* 0x001fb00001047983 */ /* 0x000f240000300a00 */
[C---:B----4-:R-:W-:Y:S11]  /*478b0*/  HMMA.16816.F32 R4, R24.reuse, R18, R4 ;  /* 0x000000121804723c */ /* 0x050ff60000001804 */
[----:B------:R-:W-:Y:S11]  /*478c0*/  @!UPT UIADD3 URZ, URZ, URZ, URZ ;  /* 0x0000003f3f3ff290 */ /* 0x000ff6000fffe03f */
[----:B------:R-:W-:Y:S01]  /*478d0*/  @!UPT UIADD3 URZ, URZ, URZ, URZ ;  /* 0x0000003f3f3ff290 */ /* 0x000fe2000fffe03f */
[----:B------:R0:W-:Y:S01]  /*478e0*/  STL.64 [R1+0x750], R4 ;  /* 0x0007500401007387 */ /* 0x0001e20000100a00 */
[----:B------:R1:W-:Y:S01]  /*478f0*/  STL.64 [R1+0x758], R6 ;  /* 0x0007580601007387 */ /* 0x0003e20000100a00 */
[----:B0-----:R-:W-:Y:S02]  /*47900*/  MOV R5, R18 ;  /* 0x0000001200057202 */ /* 0x001fe40000000f00 */
[----:B-1----:R-:W4:Y:S01]  /*47910*/  LDL.LU.64 R6, [R1+0x1fa8] ;  /* 0x001fa80001067983 */ /* 0x002f220000300a00 */
[----:B------:R-:W-:Y:S02]  /*47920*/  IMAD.MOV.U32 R4, RZ, RZ, R19 ;  /* 0x000000ffff047224 */ /* 0x000fe400078e0013 */
[----:B------:R-:W3:Y:S02]  /*47930*/  LDL.LU.64 R18, [R1+0x1fa0] ;  /* 0x001fa00001127983 */ /* 0x000ee40000300a00 */
[----:B---3--:R-:W-:Y:S01]  /*47940*/  HMMA.16816.F32 R8, R24, R18, R8 ;  /* 0x000000121808723c */ /* 0x008fe20000001808 */
[----:B------:R-:W-:-:S02]  /*47950*/  MOV R12, R18 ;  /* 0x00000012000c7202 */ /* 0x000fc40000000f00 */
[----:B------:R-:W-:Y:S11]  /*47960*/  MOV R3, R19 ;  /* 0x0000001300037202 */ /* 0x000ff60000000f00 */
[----:B------:R-:W-:Y:S09]  /*47970*/  @!UPT UIADD3 URZ, URZ, URZ, URZ ;  /* 0x0000003f3f3ff290 */ /* 0x000ff2000fffe03f */
[----:B------:R-:W-:Y:S01]  /*47980*/  STL.64 [R1+0x740], R8 ;  /* 0x0007400801007387 */ /* 0x000fe20000100a00 */
[----:B------:R0:W-:Y:S03]  /*47990*/  STL.64 [R1+0x748], R10 ;  /* 0x0007480a01007387 */ /* 0x0001e60000100a00 */
[----:B0-----:R-:W3:Y:S01]  /*479a0*/  LDL.LU.64 R10, [R1+0x1f98] ;  /* 0x001f9800010a7983 */ /* 0x001ee20000300a00 */
[----:B------:R-:W3:Y:S02]  /*479b0*/  LDL.LU.64 R8, [R1+0x1f90] ;  /* 0x001f900001087983 */ /* 0x000ee40000300a00 */
[----:B------:R-:W3:Y:S01]  /*479c0*/  LDL.LU.64 R18, [R1+0x1f88] ;  /* 0x001f880001127983 */ /* 0x000ee20000300a00 */
[----:B------:R-:W-:Y:S02]  /*479d0*/  MOV R22, R2 ;  /* 0x0000000200167202 */ /* 0x000fe40000000f00 */
[----:B------:R-:W-:Y:S01]  /*479e0*/  MOV R23, R0 ;  /* 0x0000000000177202 */ /* 0x000fe20000000f00 */
[C---:B---3--:R-:W-:Y:S01]  /*479f0*/  HMMA.16816.F32 R8, R24.reuse, R18, R8 ;  /* 0x000000121808723c */ /* 0x048fe20000001808 */
[----:B------:R-:W-:Y:S01]  /*47a00*/  MOV R2, R18 ;  /* 0x0000001200027202 */ /* 0x000fe20000000f00 */
[----:B------:R-:W-:Y:S11]  /*47a10*/  IMAD.MOV.U32 R0, RZ, RZ, R19 ;  /* 0x000000ffff007224 */ /* 0x000ff600078e0013 */
[----:B------:R-:W-:Y:S10]  /*47a20*/  @!UPT UIADD3 URZ, URZ, URZ, URZ ;  /* 0x0000003f3f3ff290 */ /* 0x000ff4000fffe03f */
[----:B------:R-:W-:Y:S01]  /*47a30*/  STL.64 [R1+0x730], R8 ;  /* 0x0007300801007387 */ /* 0x000fe20000100a00 */
[----:B------:R0:W-:Y:S03]  /*47a40*/  STL.64 [R1+0x738], R10 ;  /* 0x0007380a01007387 */ /* 0x0001e60000100a00 */
[----:B0-----:R-:W3:Y:S01]  /*47a50*/  LDL.LU.64 R10, [R1+0x1f80] ;  /* 0x001f8000010a7983 */ /* 0x001ee20000300a00 */
[----:B------:R-:W3:Y:S02]  /*47a60*/  LDL.LU.64 R8, [R1+0x1f78] ;  /* 0x001f780001087983 */ /* 0x000ee40000300a00 */
[----:B------:R-:W2:Y:S02]  /*47a70*/  LDL.LU.64 R18, [R1+0x1f70] ;  /* 0x001f700001127983 */ /* 0x000ea40000300a00 */
[----:B------:R-:W2:Y:S02]  /*47a80*/  LDL.LU.64 R16, [R1+0x1f68] ;  /* 0x001f680001107983 */ /* 0x000ea40000300a00 */
[----:B--2---:R-:W-:Y:S11]  /*47a90*/  HMMA.16816.F32 R16, R24, R22, R16 ;  /* 0x000000161810723c */ /* 0x004ff60000001810 */
[----:B------:R-:W-:Y:S11]  /*47aa0*/  @!UPT UIADD3 URZ, URZ, URZ, URZ ;  /* 0x0000003f3f3ff290 */ /* 0x000ff6000fffe03f */
[----:B------:R-:W-:Y:S01]  /*47ab0*/  @!UPT UIADD3 URZ, URZ, URZ, URZ ;  /* 0x0000003f3f3ff290 */ /* 0x000fe2000fffe03f */
[----:B------:R-:W-:Y:S01]  /*47ac0*/  STL.64 [R1+0x720], R16 ;  /* 0x0007201001007387 */ /* 0x000fe20000100a00 */
[----:B------:R0:W-:Y:S03]  /*47ad0*/  STL.64 [R1+0x728], R18 ;  /* 0x0007281201007387 */ /* 0x0001e60000100a00 */
[----:B0-----:R-:W3:Y:S01]  /*47ae0*/  LDL.LU.64 R18, [R1+0x1f60] ;  /* 0x001f600001127983 */ /* 0x001ee20000300a00 */
[----:B------:R0:W-:Y:S02]  /*47af0*/  STL.64 [R1+0x1e00], R22 ;  /* 0x001e001601007387 */ /* 0x0001e40000100a00 */
[----:B0-----:R-:W-:Y:S02]  /*47b00*/  MOV R22, R2 ;  /* 0x0000000200167202 */ /* 0x001fe40000000f00 */
[----:B------:R-:W-:-:S05]  /*47b10*/  MOV R23, R0 ;  /* 0x0000000000177202 */ /* 0x000fca0000000f00 */
[----:B------:R-:W-:Y:S01]  /*47b20*/  STL.64 [R1+0x1e18], R22 ;  /* 0x001e181601007387 */ /* 0x000fe20000100a00 */
[C---:B---3--:R-:W-:Y:S11]  /*47b30*/  HMMA.16816.F32 R8, R24.reuse, R18, R8 ;  /* 0x000000121808723c */ /* 0x048ff60000001808 */
[----:B------:R-:W-:Y:S11]  /*47b40*/  @!UPT UIADD3 URZ, URZ, URZ, URZ ;  /* 0x0000003f3f3ff290 */ /* 0x000ff6000fffe03f */
[----:B------:R-:W-:Y:S01]  /*47b50*/  @!UPT UIADD3 URZ, URZ, URZ, URZ ;  /* 0x0000003f3f3ff290 */ /* 0x000fe2000fffe03f */
[----:B------:R-:W-:Y:S01]  /*47b60*/  STL.64 [R1+0x710], R8 ;  /* 0x0007100801007387 */ /* 0x000fe20000100a00 */
[----:B------:R0:W-:Y:S03]  /*47b70*/  STL.64 [R1+0x718], R10 ;  /* 0x0007180a01007387 */ /* 0x0001e60000100a00 */
[----:B0-----:R-:W4:Y:S01]  /*47b80*/  LDL.LU.64 R10, [R1+0x1f58] ;  /* 0x001f5800010a7983 */ /* 0x001f220000300a00 */
[----:B------:R-:W4:Y:S01]  /*47b90*/  LDL.LU.64 R8, [R1+0x1f50] ;  /* 0x001f500001087983 */ /* 0x000f220000300a00 */
[----:B------:R-:W-:Y:S01]  /*47ba0*/  MOV R2, R18 ;  /* 0x0000001200027202 */ /* 0x000fe20000000f00 */
[----:B------:R-:W-:Y:S01]  /*47bb0*/  IMAD.MOV.U32 R0, RZ, RZ, R19 ;  /* 0x000000ffff007224 */ /* 0x000fe200078e0013 */
[----:B------:R-:W-:Y:S02]  /*47bc0*/  MOV R22, R12 ;  /* 0x0000000c00167202 */ /* 0x000fe40000000f00 */
[----:B------:R-:W-:Y:S01]  /*47bd0*/  MOV R23, R3 ;  /* 0x0000000300177202 */ /* 0x000fe20000000f00 */
[----:B------:R-:W2:Y:S01]  /*47be0*/  LDL.LU.64 R18, [R1+0x1f48] ;  /* 0x001f480001127983 */ /* 0x000ea20000300a00 */
[----:B------:R-:W3:Y:S02]  /*47bf0*/  LDL.LU.64 R16, [R1+0x1f40] ;  /* 0x001f400001107983 */ /* 0x000ee40000300a00 */
[----:B------:R-:W2:Y:S02]  /*47c00*/  LDL.LU R12, [R1+0x1f3c] ;  /* 0x001f3c00010c7983 */ /* 0x000ea40000300800 */
[----:B------:R-:W2:Y:S01]  /*47c10*/  LDL.LU R3, [R1+0x1f38] ;  /* 0x001f380001037983 */ /* 0x000ea20000300800 */
[----:B------:R0:W-:Y:S02]  /*47c20*/  STL.64 [R1+0x1e30], R22 ;  /* 0x001e301601007387 */ /* 0x0001e40000100a00 */
[----:B0-----:R-:W-:Y:S01]  /*47c30*/  MOV R22, R5 ;  /* 0x0000000500167202 */ /* 0x001fe20000000f00 */
[----:B------:R-:W-:Y:S01]  /*47c40*/  IMAD.MOV.U32 R23, RZ, RZ, R4 ;  /* 0x000000ffff177224 */ /* 0x000fe200078e0004 */
[----:B----4-:R-:W-:Y:S11]  /*47c50*/  HMMA.16816.F32 R8, R24, R6, R8 ;  /* 0x000000061808723c */ /* 0x010ff60000001808 */
[----:B------:R-:W-:Y:S11]  /*47c60*/  @!UPT UIADD3 URZ, URZ, URZ, URZ ;  /* 0x0000003f3f3ff290 */ /* 0x000ff6000fffe03f */
[----:B------:R-:W-:Y:S01]  /*47c70*/  @!UPT UIADD3 URZ, URZ, URZ, URZ ;  /* 0x0000003f3f3ff290 */ /* 0x000fe2000fffe03f */
[----:B------:R-:W-:Y:S01]  /*47c80*/  STL.64 [R1+0x700], R8 ;  /* 0x0007000801007387 */ /* 0x000fe20000100a00 */
[----:B------:R0:W-:Y:S03]  /*47c90*/  STL.64 [R1+0x708], R10 ;  /* 0x0007080a01007387 */ /* 0x0001e60000100a00 */
[----:B0-----:R-:W4:Y:S01]  /*47ca0*/  LDL.LU.64 R10, [R1+0x1f30] ;  /* 0x001f3000010a7983 */ /* 0x001f220000300a00 */
[----:B------:R-:W2:Y:S02]  /*47cb0*/  LDL.LU.64 R8, [R1+0x1f28] ;  /* 0x001f280001087983 */ /* 0x000ea40000300a00 */
[----:B------:R-:W-:Y:S02]  /*47cc0*/  STL.64 [R1+0x1e48], R22 ;  /* 0x001e481601007387 */ /* 0x000fe40000100a00 */
[----:B------:R0:W-:Y:S01]  /*47cd0*/  STL.64 [R1+0x1df8], R6 ;  /* 0x001df80601007387 */ /* 0x0001e20000100a00 */
[----:B------:R-:W2:Y:S01]  /*47ce0*/  LDL.LU R4, [R1+0x530] ;  /* 0x0005300001047983 */ /* 0x000ea20000300800 */
[----:B------:R-:W2:Y:S03]  /*47cf0*/  LDL.LU R5, [R1+0x534] ;  /* 0x0005340001057983 */ /* 0x000ea60000300800 */
[----:B0-----:R-:W2:Y:S01]  /*47d00*/  LDL.LU R6, [R1+0x538] ;  /* 0x0005380001067983 */ /* 0x001ea20000300800 */
[----:B------:R-:W2:Y:S01]  /*47d10*/  LDL.LU R7, [R1+0x53c] ;  /* 0x00053c0001077983 */ /* 0x000ea20000300800 */
[----:B------:R-:W-:-:S02]  /*47d20*/  MOV R22, R14 ;  /* 0x0000000e00167202 */ /* 0x000fc40000000f00 */
[----:B------:R-:W-:Y:S01]  /*47d30*/  MOV R23, R15 ;  /* 0x0000000f00177202 */ /* 0x000fe20000000f00 */
[----:B------:R-:W3:Y:S01]  /*47d40*/  LDL.LU R14, [R1+0x1f24] ;  /* 0x001f2400010e7983 */ /* 0x000ee20000300800 */
[----:B------:R-:W3:Y:S03]  /*47d50*/  LDL.LU R15, [R1+0x1f20] ;  /* 0x001f2000010f7983 */ /* 0x000ee60000300800 */
[----:B------:R-:W-:Y:S04]  /*47d60*/  STL.64 [R1+0x1e60], R22 ;  /* 0x001e601601007387 */ /* 0x000fe80000100a00 */
[----:B--2---:R-:W-:Y:S01]  /*47d70*/  STL.64 [R1+0x1e10], R6 ;  /* 0x001e100601007387 */ /* 0x004fe20000100a00 */
[----:B------:R0:W-:Y:S03]  /*47d80*/  STL.64 [R1+0x1e08], R4 ;  /* 0x001e080401007387 */ /* 0x0001e60000100a00 */
[----:B0-----:R-:W2:Y:S01]  /*47d90*/  LDL.LU R4, [R1+0x540] ;  /* 0x0005400001047983 */ /* 0x001ea20000300800 */
[----:B------:R-:W2:Y:S02]  /*47da0*/  LDL.LU R5, [R1+0x544] ;  /* 0x0005440001057983 */ /* 0x000ea40000300800 */
[----:B------:R-:W2:Y:S02]  /*47db0*/  LDL.LU R6, [R1+0x548] ;  /* 0x0005480001067983 */ /* 0x000ea40000300800 */
[----:B------:R-:W2:Y:S01]  /*47dc0*/  LDL.LU R7, [R1+0x54c] ;  /* 0x00054c0001077983 */ /* 0x000ea20000300800 */
[----:B------:R-:W-:Y:S01]  /*47dd0*/  MOV R22, R21 ;  /* 0x0000001500167202 */ /* 0x000fe20000000f00 */
[----:B------:R-:W-:-:S05]  /*47de0*/  IMAD.MOV.U32 R23, RZ, RZ, R20 ;  /* 0x000000ffff177224 */ /* 0x000fca00078e0014 */
[----:B------:R-:W-:Y:S04]  /*47df0*/  STL.64 [R1+0x1e78], R22 ;  /* 0x001e781601007387 */ /* 0x000fe80000100a00 */
[----:B--2---:R-:W-:Y:S01]  /*47e00*/  STL.64 [R1+0x1e28], R6 ;  /* 0x001e280601007387 */ /* 0x004fe20000100a00 */
[----:B------:R0:W-:Y:S03]  /*47e10*/  STL.64 [R1+0x1e20], R4 ;  /* 0x001e200401007387 */ /* 0x0001e60000100a00 */
[----:B0-----:R-:W2:Y:S01]  /*47e20*/  LDL.LU R4, [R1+0x550] ;  /* 0x0005500001047983 */ /* 0x001ea20000300800 */
[----:B------:R-:W2:Y:S02]  /*47e30*/  LDL.LU R5, [R1+0x554] ;  /* 0x0005540001057983 */ /* 0x000ea40000300800 */
[----:B------:R-:W2:Y:S02]  /*47e40*/  LDL.LU R6, [R1+0x558] ;  /* 0x0005580001067983 */ /* 0x000ea40000300800 */
[----:B------:R-:W2:Y:S01]  /*47e50*/  LDL.LU R7, [R1+0x55c] ;  /* 0x00055c0001077983 */ /* 0x000ea20000300800 */
[----:B------:R-:W-:-:S02]  /*47e60*/  MOV R22, R28 ;  /* 0x0000001c00167202 */ /* 0x000fc40000000f00 */
[----:B------:R-:W-:-:S05]  /*47e70*/  MOV R23, R19 ;  /* 0x0000001300177202 */ /* 0x000fca0000000f00 */
        /* <DEDUP_REMOVED lines=8> */
[----:B---3--:R-:W-:-:S05]  /*47f00*/  IMAD.MOV.U32 R23, RZ, RZ, R17 ;  /* 0x000000ffff177224 */ /* 0x008fca00078e0011 */
[----:B------:R-:W-:Y:S04]  /*47f10*/  STL.64 [R1+0x1ea8], R22 ;  /* 0x001ea81601007387 */ /* 0x000fe80000100a00 */
[----:B--2---:R-:W-:Y:S01]  /*47f20*/  STL.64 [R1+0x1e58], R6 ;  /* 0x001e580601007387 */ /* 0x004fe20000100a00 */
[----:B------:R0:W-:Y:S03]  /*47f30*/  STL.64 [R1+0x1e50], R4 ;  /* 0x001e500401007387 */ /* 0x0001e60000100a00 */
[----:B0-----:R-:W2:Y:S01]  /*47f40*/  LDL.LU R4, [R1+0x570] ;  /* 0x0005700001047983 */ /* 0x001ea20000300800 */
[----:B------:R-:W2:Y:S02]  /*47f50*/  LDL.LU R5, [R1+0x574] ;  /* 0x0005740001057983 */ /* 0x000ea40000300800 */
[----:B------:R-:W3:Y:S02]  /*47f60*/  LDL.LU R6, [R1+0x578] ;  /* 0x0005780001067983 */ /* 0x000ee40000300800 */
[----:B------:R-:W3:Y:S01]  /*47f70*/  LDL.LU R7, [R1+0x57c] ;  /* 0x00057c0001077983 */ /* 0x000ee20000300800 */
[----:B------:R-:W-:-:S02]  /*47f80*/  MOV R22, R16 ;  /* 0x0000001000167202 */ /* 0x000fc40000000f00 */
[----:B------:R-:W-:-:S05]  /*47f90*/  MOV R23, R13 ;  /* 0x0000000d00177202 */ /* 0x000fca0000000f00 */
[----:B------:R0:W-:Y:S02]  /*47fa0*/  STL.64 [R1+0x1ec0], R22 ;  /* 0x001ec01601007387 */ /* 0x0001e40000100a00 */
[----:B0-----:R-:W-:Y:S01]  /*47fb0*/  MOV R22, R12 ;  /* 0x0000000c00167202 */ /* 0x001fe20000000f00 */
[----:B----4-:R-:W-:-:S05]  /*47fc0*/  IMAD.MOV.U32 R23, RZ, RZ, R11 ;  /* 0x000000ffff177224 */ /* 0x010fca00078e000b */
[----:B------:R-:W-:Y:S04]  /*47fd0*/  STL.64 [R1+0x1ed8], R22 ;  /* 0x001ed81601007387 */ /* 0x000fe80000100a00 */
[----:B---3--:R-:W-:Y:S01]  /*47fe0*/  STL.64 [R1+0x1e70], R6 ;  /* 0x001e700601007387 */ /* 0x008fe20000100a00 */
[----:B--2---:R0:W-:Y:S03]  /*47ff0*/  STL.64 [R1+0x1e68], R4 ;  /* 0x001e680401007387 */ /* 0x0041e60000100a00 */
[----:B0-----:R-:W2:Y:S01]  /*48000*/  LDL.LU R4, [R1+0x580] ;  /* 0x0005800001047983 */ /* 0x001ea20000300800 */
[----:B------:R-:W2:Y:S02]  /*48010*/  LDL.LU R5, [R1+0x584] ;  /* 0x0005840001057983 */ /* 0x000ea40000300800 */
[----:B------:R-:W3:Y:S02]  /*48020*/  LDL.LU R6, [R1+0x588] ;  /* 0x0005880001067983 */ /* 0x000ee40000300800 */
[----:B------:R-:W3:Y:S01]  /*48030*/  LDL.LU R7, [R1+0x58c] ;  /* 0x00058c0001077983 */ /* 0x000ee20000300800 */
[----:B------:R-:W-:-:S02]  /*48040*/  MOV R22, R10 ;  /* 0x0000000a00167202 */ /* 0x000fc40000000f00 */
[----:B------:R-:W-:-:S05]  /*48050*/  MOV R23, R9 ;  /* 0x0000000900177202 */ /* 0x000fca0000000f00 */
[----:B------:R-:W-:Y:S04]  /*48060*/  STL.64 [R1+0x1ef0], R22 ;  /* 0x001ef01601007387 */ /* 0x000fe80000100a00 */
[----:B---3--:R-:W-:Y:S01]  /*48070*/  STL.64 [R1+0x1e88], R6 ;  /* 0x001e880601007387 */ /* 0x008fe20000100a00 */
[----:B--2---:R0:W-:Y:S03]  /*48080*/  STL.64 [R1+0x1e80], R4 ;  /* 0x001e800401007387 */ /* 0x0041e60000100a00 */
[----:B0-----:R-:W2:Y:S01]  /*48090*/  LDL.LU R4, [R1+0x590] ;  /* 0x0005900001047983 */ /* 0x001ea20000300800 */
[----:B------:R-:W2:Y:S02]  /*480a0*/  LDL.LU R5, [R1+0x594] ;  /* 0x0005940001057983 */ /* 0x000ea40000300800 */
[----:B------:R-:W3:Y:S02]  /*480b0*/  LDL.LU R6, [R1+0x598] ;  /* 0x0005980001067983 */ /* 0x000ee40000300800 */
[----:B------:R-:W3:Y:S01]  /*480c0*/  LDL.LU R7, [R1+0x59c] ;  /* 0x00059c0001077983 */ /* 0x000ee20000300800 */
[----:B------:R-:W4:Y:S01]  /*480d0*/  LDL.LU R16, [R1+0x5f0] ;  /* 0x0005f00001107983 */ /* 0x000f220000300800 */
[----:B------:R-:W4:Y:S02]  /*480e0*/  LDL.LU R17, [R1+0x5f4] ;  /* 0x0005f40001117983 */ /* 0x000f240000300800 */
[----:B------:R-:W4:Y:S01]  /*480f0*/  LDL.LU R18, [R1+0x5f8] ;  /* 0x0005f80001127983 */ /* 0x000f220000300800 */
[----:B------:R-:W-:Y:S01]  /*48100*/  MOV R22, R8 ;  /* 0x0000000800167202 */ /* 0x000fe20000000f00 */
[----:B------:R-:W4:Y:S01]  /*48110*/  LDL.LU R19, [R1+0x5fc] ;  /* 0x0005fc0001137983 */ /* 0x000f220000300800 */
[----:B------:R-:W4:Y:S02]  /*48120*/  LDL.LU R8, [R1+0x600] ;  /* 0x0006000001087983 */ /* 0x000f240000300800 */
[----:B------:R-:W4:Y:S02]  /*48130*/  LDL.LU R9, [R1+0x604] ;  /* 0x0006040001097983 */ /* 0x000f240000300800 */
[----:B------:R-:W4:Y:S01]  /*48140*/  LDL.LU R10, [R1+0x608] ;  /* 0x00060800010a7983 */ /* 0x000f220000300800 */
[----:B------:R-:W4:Y:S04]  /*48150*/  LDL.LU R11, [R1+0x60c] ;  /* 0x00060c00010b7983 */ /* 0x000f280000300800 */
[----:B---3--:R-:W-:Y:S01]  /*48160*/  STL.64 [R1+0x1ea0], R6 ;  /* 0x001ea00601007387 */ /* 0x008fe20000100a00 */
[----:B--2---:R0:W-:Y:S03]  /*48170*/  STL.64 [R1+0x1e98], R4 ;  /* 0x001e980401007387 */ /* 0x0041e60000100a00 */
[----:B0-----:R-:W2:Y:S01]  /*48180*/  LDL.LU R4, [R1+0x5a0] ;  /* 0x0005a00001047983 */ /* 0x001ea20000300800 */
[----:B------:R-:W2:Y:S02]  /*48190*/  LDL.LU R5, [R1+0x5a4] ;  /* 0x0005a40001057983 */ /* 0x000ea40000300800 */
[----:B------:R-:W3:Y:S02]  /*481a0*/  LDL.LU R6, [R1+0x5a8] ;  /* 0x0005a80001067983 */ /* 0x000ee40000300800 */
[----:B------:R-:W3:Y:S02]  /*481b0*/  LDL.LU R7, [R1+0x5ac] ;  /* 0x0005ac0001077983 */ /* 0x000ee40000300800 */
        /* <DEDUP_REMOVED lines=11> */
[----:B------:R-:W3:Y:S01]  /*48270*/  LDL.LU R7, [R1+0x5cc] ;  /* 0x0005cc0001077983 */ /* 0x000ee20000300800 */
[C---:B----4-:R-:W-:Y:S01]  /*48280*/  HMMA.16816.F32 R8, R24.reuse, R14, R8 ;  /* 0x0000000e1808723c */ /* 0x050fe20000001808 */
        /* <DEDUP_REMOVED lines=10> */
[----:B------:R-:W2:Y:S02]  /*48330*/  LDL.LU R6, [R1+0x5e8] ;  /* 0x0005e80001067983 */ /* 0x000ea40000300800 */
[----:B------:R-:W2:Y:S02]  /*48340*/  LDL.LU R7, [R1+0x5ec] ;  /* 0x0005ec0001077983 */ /* 0x000ea40000300800 */
[----:B------:R-:W-:Y:S01]  /*48350*/  STL.64 [R1+0x6f0], R8 ;  /* 0x0006f00801007387 */ /* 0x000fe20000100a00 */
[----:B------:R0:W-:Y:S03]  /*48360*/  STL.64 [R1+0x6f8], R10 ;  /* 0x0006f80a01007387 */ /* 0x0001e60000100a00 */
[----:B0-----:R-:W3:Y:S01]  /*48370*/  LDL.LU.64 R10, [R1+0x1f18] ;  /* 0x001f1800010a7983 */ /* 0x001ee20000300a00 */
[----:B------:R-:W-:Y:S01]  /*48380*/  IMAD.MOV.U32 R23, RZ, RZ, R3 ;  /* 0x000000ffff177224 */ /* 0x000fe200078e0003 */
[----:B---3--:R-:W-:Y:S02]  /*48390*/  HMMA.16816.F32 R24, R24, R10, R16 ;  /* 0x0000000a1818723c */ /* 0x008fe40000001810 */
[----:B------:R-:W2:Y:S01]  /*483a0*/  LDL.LU.64 R18, [R1+0x1f10] ;  /* 0x001f100001127983 */ /* 0x000ea20000300a00 */
[----:B------:R-:W2:Y:S11]  /*483b0*/  LDL.LU.64 R16, [R1+0x1f08] ;  /* 0x001f080001107983 */ /* 0x000eb60000300a00 */
[----:B------:R-:W-:Y:S09]  /*483c0*/  @!UPT UIADD3 URZ, URZ, URZ, URZ ;  /* 0x0000003f3f3ff290 */ /* 0x000ff2000fffe03f */
[----:B------:R-:W-:Y:S01]  /*483d0*/  STL.64 [R1+0x6e0], R24 ;  /* 0x0006e01801007387 */ /* 0x000fe20000100a00 */
[----:B------:R-:W-:Y:S02]  /*483e0*/  STL.64 [R1+0x6e8], R26 ;  /* 0x0006e81a01007387 */ /* 0x000fe40000100a00 */
[----:B------:R0:W-:Y:S02]  /*483f0*/  STL.64 [R1+0x1de0], R10 ;  /* 0x001de00a01007387 */ /* 0x0001e40000100a00 */
[----:B------:R-:W3:Y:S01]  /*48400*/  LDL.LU R8, [R1+0x520] ;  /* 0x0005200001087983 */ /* 0x000ee20000300800 */
[----:B------:R-:W3:Y:S04]  /*48410*/  LDL.LU R9, [R1+0x524] ;  /* 0x0005240001097983 */ /* 0x000ee80000300800 */
[----:B0-----:R-:W3:Y:S01]  /*48420*/  LDL.LU R10, [R1+0x528] ;  /* 0x00052800010a7983 */ /* 0x001ee20000300800 */
[----:B------:R-:W3:Y:S01]  /*48430*/  LDL.LU R11, [R1+0x52c] ;  /* 0x00052c00010b7983 */ /* 0x000ee20000300800 */
        /* <DEDUP_REMOVED lines=78> */
[----:B------:R-:W2:Y:S11]  /*48920*/  LDL.LU.64 R6, [R1+0x1df8] ;  /* 0x001df80001067983 */ /* 0x000eb60000300a00 */
[----:B------:R-:W-:Y:S10]  /*48930*/  @!UPT UIADD3 URZ, URZ, URZ, URZ ;  /* 0x0000003f3f3ff290 */ /* 0x000ff4000fffe03f */
[----:B------:R-:W-:Y:S01]  /*48940*/  STL.64 [R1+0x980], R20 ;  /* 0x0009801401007387 */ /* 0x000fe20000100a00 */
[----:B------:R0:W-:Y:S03]  /*48950*/  STL.64 [R1+0x988], R22 ;  /* 0x0009881601007387 */ /* 0x0001e60000100a00 */
[----:B0-----:R-:W2:Y:S01]  /*48960*/  LDL.LU.64 R22, [R1+0x1df0] ;  /* 0x001df00001167983 */ /* 0x001ea20000300a00 */
[----:B------:R-:W2:Y:S01]  /*48970*/  LDL.LU.64 R20, [R1+0x1de8] ;  /* 0x001de80001147983 */ /* 0x000ea20000300a00 */
[----:B------:R-:W-:Y:S02]  /*48980*/  MOV R26, R2 ;  /* 0x00000002001a7202 */ /* 0x000fe40000000f00 */
[----:B------:R-:W-:-:S07]  /*48990*/  MOV R27, R0 ;  /* 0x00000000001b7202 */ /* 0x000fce0000000f00 */
[C---:B---3--:R-:W-:Y:S08]  /*489a0*/  HMMA.16816.F32 R24, R16.reuse, R26, R8 ;  /* 0x0000001a1018723c */ /* 0x048ff00000001808 */
[C---:B--2---:R-:W-:Y:S01]  /*489b0*/  HMMA.16816.F32 R8, R16.reuse, R6, R20 ;  /* 0x000000061008723c */ /* 0x044fe20000001814 */
[----:B------:R-:W2:Y:S11]  /*489c0*/  LDL.LU R20, [R1+0x4f0] ;  /* 0x0004f00001147983 */ /* 0x000eb60000300800 */
[----:B------:R-:W-:Y:S03]  /*489d0*/  @!UPT UIADD3 URZ, URZ, URZ, URZ ;  /* 0x0000003f3f3ff290 */ /* 0x000fe6000fffe03f */
[----:B------:R-:W-:Y:S02]  /*489e0*/  STL.64 [R1+0x970], R24 ;  /* 0x0009701801007387 */ /* 0x000fe40000100a00 */
[----:B------:R-:W-:Y:S02]  /*489f0*/  STL.64 [R1+0x978], R26 ;  /* 0x0009781a01007387 */ /* 0x000fe40000100a00 */
[----:B------:R-:W0:Y:S04]  /*48a00*/  LDSM.16.M88.4 R24, [R29+0x29400] ;  /* 0x029400001d18783b */ /* 0x000e280000000200 */
[----:B------:R1:W-:Y:S01]  /*48a10*/  STL.64 [R1+0x900], R8 ;  /* 0x0009000801007387 */ /* 0x0003e20000100a00 */
[----:B------:R3:W-:Y:S02]  /*48a20*/  STL.64 [R1+0x908], R10 ;  /* 0x0009080a01007387 */ /* 0x0007e40000100a00 */
[----:B------:R-:W2:Y:S02]  /*48a30*/  LDL.LU R21, [R1+0x4f4] ;  /* 0x0004f40001157983 */ /* 0x000ea40000300800 */
[----:B------:R-:W2:Y:S01]  /*48a40*/  LDL.LU R22, [R1+0x4f8] ;  /* 0x0004f80001167983 */ /* 0x000ea20000300800 */
[----:B------:R-:W2:Y:S04]  /*48a50*/  LDL.LU R23, [R1+0x4fc] ;  /* 0x0004fc0001177983 */ /* 0x000ea80000300800 */
[----:B-1----:R-:W4:Y:S01]  /*48a60*/  LDL.LU R8, [R1+0x500] ;  /* 0x0005000001087983 */ /* 0x002f220000300800 */
[----:B------:R-:W4:Y:S02]  /*48a70*/  LDL.LU R9, [R1+0x504] ;  /* 0x0005040001097983 */ /* 0x000f240000300800 */
[----:B---3--:R-:W4:Y:S02]  /*48a80*/  LDL.LU R10, [R1+0x508] ;  /* 0x00050800010a7983 */ /* 0x008f240000300800 */
[----:B------:R-:W4:Y:S01]  /*48a90*/  LDL.LU R11, [R1+0x50c] ;  /* 0x00050c00010b7983 */ /* 0x000f220000300800 */
[----:B------:R1:W-:Y:S04]  /*48aa0*/  STL.64 [R1+0x1d70], R6 ;  /* 0x001d700601007387 */ /* 0x0003e80000100a00 */
[----:B-1----:R-:W3:Y:S04]  /*48ab0*/  LDL.64 R6, [R1+0x78] ;  /* 0x0000780001067983 */ /* 0x002ee80000100a00 */
[----:B---3--:R1:W-:Y:S04]  /*48ac0*/  STL.64 [R1+0x1d90], R6 ;  /* 0x001d900601007387 */ /* 0x0083e80000100a00 */
[----:B-1----:R-:W3:Y:S04]  /*48ad0*/  LDL.64 R6, [R1+0x98] ;  /* 0x0000980001067983 */ /* 0x002ee80000100a00 */
[----:B---3--:R1:W-:Y:S04]  /*48ae0*/  STL.64 [R1+0x1d98], R6 ;  /* 0x001d980601007387 */ /* 0x0083e80000100a00 */
[----:B-1----:R-:W3:Y:S04]  /*48af0*/  LDL.64 R6, [R1+0xa8] ;  /* 0x0000a80001067983 */ /* 0x002ee80000100a00 */
[----:B---3--:R1:W-:Y:S04]  /*48b00*/  STL.64 [R1+0x1da0], R6 ;  /* 0x001da00601007387 */ /* 0x0083e80000100a00 */
[----:B-1----:R-:W3:Y:S04]  /*48b10*/  LDL.64 R6, [R1+0xb8] ;  /* 0x0000b80001067983 */ /* 0x002ee80000100a00 */
[----:B---3--:R1:W-:Y:S04]  /*48b20*/  STL.64 [R1+0x1db8], R6 ;  /* 0x001db80601007387 */ /* 0x0083e80000100a00 */
[----:B-1----:R-:W3:Y:S01]  /*48b30*/  LDL.64 R6, [R1+0xc8] ;  /* 0x0000c80001067983 */ /* 0x002ee20000100a00 */
[----:B0-----:R0:W-:Y:S02]  /*48b40*/  STL [R1+0x1ccc], R24 ;  /* 0x001ccc1801007387 */ /* 0x0011e40000100800 */
[----:B------:R1:W-:Y:S02]  /*48b50*/  STL [R1+0x1cc8], R25 ;  /* 0x001cc81901007387 */ /* 0x0003e40000100800 */
[----:B------:R2:W-:Y:S01]  /*48b60*/  STL [R1+0x1cc4], R26 ;  /* 0x001cc41a01007387 */ /* 0x0005e20000100800 */
[----:B------:R4:W-:Y:S04]  /*48b70*/  STL [R1+0x1cc0], R27 ;  /* 0x001cc01b01007387 */ /* 0x0009e80000100800 */
[----:B0-----:R-:W3:Y:S01]  /*48b80*/  LDL.LU R24, [R1+0x4c0] ;  /* 0x0004c00001187983 */ /* 0x001ee20000300800 */
[----:B-1----:R-:W3:Y:S02]  /*48b90*/  LDL.LU R25, [R1+0x4c4] ;  /* 0x0004c40001197983 */ /* 0x002ee40000300800 */
[----:B--2---:R-:W2:Y:S02]  /*48ba0*/  LDL.LU R26, [R1+0x4c8] ;  /* 0x0004c800011a7983 */ /* 0x004ea40000300800 */
[----:B----4-:R-:W2:Y:S01]  /*48bb0*/  LDL.LU R27, [R1+0x4cc] ;  /* 0x0004cc00011b7983 */ /* 0x010ea20000300800 */
[C---:B------:R-:W-:Y:S01]  /*48bc0*/  HMMA.16816.F32 R8, R16.reuse, R14, R8 ;  /* 0x0000000e1008723c */ /* 0x040fe20000001808 */
[----:B--2---:R-:W-:Y:S01]  /*48bd0*/  STL.64 [R1+0x1db0], R26 ;  /* 0x001db01a01007387 */ /* 0x004fe20000100a00 */
[----:B---3--:R0:W-:Y:S03]  /*48be0*/  STL.64 [R1+0x1da8], R24 ;  /* 0x001da81801007387 */ /* 0x0081e60000100a00 */
        /* <DEDUP_REMOVED lines=13> */
[----:B------:R0:W-:Y:S02]  /*48cc0*/  STL.64 [R1+0x1d08], R14 ;  /* 0x001d080e01007387 */ /* 0x0001e40000100a00 */
[----:B------:R-:W4:Y:S02]  /*48cd0*/  LDL.LU R12, [R1+0x490] ;  /* 0x00049000010c7983 */ /* 0x000f240000300800 */
[----:B------:R-:W4:Y:S01]  /*48ce0*/  LDL.LU R13, [R1+0x494] ;  /* 0x00049400010d7983 */ /* 0x000f220000300800 */
[----:B0-----:R-:W4:Y:S01]  /*48cf0*/  LDL.LU R14, [R1+0x498] ;  /* 0x00049800010e7983 */ /* 0x001f220000300800 */
[----:B------:R-:W4:Y:S01]  /*48d00*/  LDL.LU R15, [R1+0x49c] ;  /* 0x00049c00010f7983 */ /* 0x000f220000300800 */
[----:B---3--:R-:W-:Y:S02]  /*48d10*/  HMMA.16816.F32 R16, R16, R10, R20 ;  /* 0x0000000a1010723c */ /* 0x008fe40000001814 */
[----:B------:R-:W2:Y:S01]  /*48d20*/  LDL.LU.64 R22, [R1+0x1dd8] ;  /* 0x001dd80001167983 */ /* 0x000ea20000300a00 */
[----:B------:R-:W2:Y:S01]  /*48d30*/  LDL.LU.64 R20, [R1+0x1dd0] ;  /* 0x001dd00001147983 */ /* 0x000ea20000300a00 */
[----:B------:R-:W-:Y:S01]  /*48d40*/  MOV R8, R6 ;  /* 0x0000000600087202 */ /* 0x000fe20000000f00 */
[----:B------:R-:W-:Y:S11]  /*48d50*/  IMAD.MOV.U32 R3, RZ, RZ, R7 ;  /* 0x000000ffff037224 */ /* 0x000ff600078e0007 */
[----:B------:R-:W-:Y:S07]  /*48d60*/  @!UPT UIADD3 URZ, URZ, URZ, URZ ;  /* 0x0000003f3f3ff290 */ /* 0x000fee000fffe03f */
[----:B------:R-:W-:Y:S01]  /*48d70*/  STL.64 [R1+0x8e0], R16 ;  /* 0x0008e01001007387 */ /* 0x000fe20000100a00 */
[----:B------:R0:W-:Y:S03]  /*48d80*/  STL.64 [R1+0x8e8], R18 ;  /* 0x0008e81201007387 */ /* 0x0001e60000100a00 */
[----:B0-----:R-:W3:Y:S01]  /*48d90*/  LDL.64 R18, [R1+0x88] ;  /* 0x0000880001127983 */ /* 0x001ee20000100a00 */
[C---:B--2---:R-:W-:Y:S11]  /*48da0*/  HMMA.16816.F32 R24, R20.reuse, R6, R24 ;  /* 0x000000061418723c */ /* 0x044ff60000001818 */
[----:B------:R-:W-:Y:S11]  /*48db0*/  @!UPT UIADD3 URZ, URZ, URZ, URZ ;  /* 0x0000003f3f3ff290 */ /* 0x000ff6000fffe03f */
[----:B------:R-:W-:Y:S01]  /*48dc0*/  @!UPT UIADD3 URZ, URZ, URZ, URZ ;  /* 0x0000003f3f3ff290 */ /* 0x000fe2000fffe03f */
[----:B------:R-:W-:Y:S01]  /*48dd0*/  STL.64 [R1+0xb40], R24 ;  /* 0x000b401801007387 */ /* 0x000fe20000100a00 */
[----:B------:R0:W-:Y:S03]  /*48de0*/  STL.64 [R1+0xb48], R26 ;  /* 0x000b481a01007387 */ /* 0x0001e60000100a00 */
[----:B0-----:R-:W2:Y:S01]  /*48df0*/  LDL.LU.64 R26, [R1+0x1dc8] ;  /* 0x001dc800011a7983 */ /* 0x001ea20000300a00 */
[----:B------:R-:W2:Y:S02]  /*48e00*/  LDL.LU.64 R24, [R1+0x1dc0] ;  /* 0x001dc00001187983 */ /* 0x000ea40000300a00 */
[----:B------:R-:W2:Y:S02]  /*48e10*/  LDL.LU.64 R6, [R1+0x1db8] ;  /* 0x001db80001067983 */ /* 0x000ea40000300a00 */
[----:B------:R-:W-:Y:S01]  /*48e20*/  STL [R1+0x1cd4], R3 ;  /* 0x001cd40301007387 */ /* 0x000fe20000100800 */
[----:B------:R-:W-:Y:S01]  /*48e30*/  STL [R1+0x1cd0], R8 ;  /* 0x001cd00801007387 */ /* 0x000fe20000100800 */
[----:B--2---:R-:W-:Y:S01]  /*48e40*/  HMMA.16816.F32 R24, R20, R6, R24 ;  /* 0x000000061418723c */ /* 0x004fe20000001818 */
[----:B------:R-:W-:-:S02]  /*48e50*/  MOV R28, R6 ;  /* 0x00000006001c7202 */ /* 0x000fc40000000f00 */
[----:B------:R-:W-:Y:S11]  /*48e60*/  MOV R9, R7 ;  /* 0x0000000700097202 */ /* 0x000ff60000000f00 */
[----:B------:R-:W-:Y:S09]  /*48e70*/  @!UPT UIADD3 URZ, URZ, URZ, URZ ;  /* 0x0000003f3f3ff290 */ /* 0x000ff2000fffe03f */
[----:B------:R-:W-:Y:S01]  /*48e80*/  STL.64 [R1+0xb30], R24 ;  /* 0x000b301801007387 */ /* 0x000fe20000100a00 */
[----:B------:R0:W-:Y:S03]  /*48e90*/  STL.64 [R1+0xb38], R26 ;  /* 0x000b381a01007387 */ /* 0x0001e60000100a00 */
[----:B0-----:R-:W2:Y:S01]  /*48ea0*/  LDL.LU.64 R26, [R1+0x1db0] ;  /* 0x001db000011a7983 */ /* 0x001ea20000300a00 */
[----:B------:R-:W2:Y:S02]  /*48eb0*/  LDL.LU.64 R24, [R1+0x1da8] ;  /* 0x001da80001187983 */ /* 0x000ea40000300a00 */
[----:B------:R-:W2:Y:S02]  /*48ec0*/  LDL.LU.64 R6, [R1+0x1da0] ;  /* 0x001da00001067983 */ /* 0x000ea40000300a00 */
[----:B------:R-:W-:Y:S01]  /*48ed0*/  STL [R1+0x1cdc], R9 ;  /* 0x001cdc0901007387 */ /* 0x000fe20000100800 */
[----:B------:R-:W-:Y:S01]  /*48ee0*/  STL [R1+0x1cd8], R28 ;  /* 0x001cd81c01007387 */ /* 0x000fe20000100800 */
[C---:B--2---:R-:W-:Y:S11]  /*48ef0*/  HMMA.16816.F32 R24, R20.reuse, R6, R24 ;  /* 0x000000061418723c */ /* 0x044ff60000001818 */
[----:B------:R-:W-:Y:S11]  /*48f00*/  @!UPT UIADD3 URZ, URZ, URZ, URZ ;  /* 0x0000003f3f3ff290 */ /* 0x000ff6000fffe03f */
[----:B------:R-:W-:Y:S01]  /*48f10*/  @!UPT UIADD3 URZ, URZ, URZ, URZ ;  /* 0x0000003f3f3ff290 */ /* 0x000fe2000fffe03f */
[----:B------:R-:W-:Y:S01]  /*48f20*/  STL.64 [R1+0xb20], R24 ;  /* 0x000b201801007387 */ /* 0x000fe20000100a00 */
[----:B------:R0:W-:Y:S02]  /*48f30*/  STL.64 [R1+0xb28], R26 ;  /* 0x000b281a01007387 */ /* 0x0001e40000100a00 */
[----:B0-----:R-:W-:Y:S01]  /*48f40*/  IMAD.MOV.U32 R27, RZ, RZ, R7 ;  /* 0x000000ffff1b7224 */ /* 0x001fe200078e0007 */
[----:B------:R-:W-:Y:S02]  /*48f50*/  MOV R26, R6 ;  /* 0x00000006001a7202 */ /* 0x000fe40000000f00 */
[----:B------:R-:W2:Y:S02]  /*48f60*/  LDL.LU.64 R6, [R1+0x1d98] ;  /* 0x001d980001067983 */ /* 0x000ea40000300a00 */
[----:B------:R-:W-:Y:S02]  /*48f70*/  STL [R1+0x1ce4], R27 ;  /* 0x001ce41b01007387 */ /* 0x000fe40000100800 */
[----:B------:R0:W-:Y:S02]  /*48f80*/  STL [R1+0x1ce0], R26 ;  /* 0x001ce01a01007387 */ /* 0x0001e40000100800 */
[----:B------:R-:W2:Y:S01]  /*48f90*/  LDL.LU R24, [R1+0x4b0] ;  /* 0x0004b00001187983 */ /* 0x000ea20000300800 */
[----:B------:R-:W2:Y:S04]  /*48fa0*/  LDL.LU R25, [R1+0x4b4] ;  /* 0x0004b40001197983 */ /* 0x000ea80000300800 */
[----:B0-----:R-:W2:Y:S01]  /*48fb0*/  LDL.LU R26, [R1+0x4b8] ;  /* 0x0004b800011a7983 */ /* 0x001ea20000300800 */
[----:B------:R-:W2:Y:S02]  /*48fc0*/  LDL.LU R27, [R1+0x4bc] ;  /* 0x0004bc00011b7983 */ /* 0x000ea40000300800 */
[C---:B--2---:R-:W-:Y:S11]  /*48fd0*/  HMMA.16816.F32 R24, R20.reuse, R6, R24 ;  /* 0x000000061418723c */ /* 0x044ff60000001818 */
[----:B------:R-:W-:Y:S11]  /*48fe0*/  @!UPT UIADD3 URZ, URZ, URZ, URZ ;  /* 0x0000003f3f3ff290 */ /* 0x000ff6000fffe03f */
[----:B------:R-:W-:Y:S01]  /*48ff0*/  @!UPT UIADD3 URZ, URZ, URZ, URZ ;  /* 0x0000003f3f3ff290 */ /* 0x000fe2000fffe03f */
[----:B------:R0:W-:Y:S01]  /*49000*/  STL.64 [R1+0xb10], R24 ;  /* 0x000b101801007387 */ /* 0x0001e20000100a00 */
[----:B------:R-:W-:Y:S01]  /*49010*/  STL.64 [R1+0xb18], R26 ;  /* 0x000b181a01007387 */ /* 0x000fe20000100a00 */
[----:B0-----:R-:W-:Y:S02]  /*49020*/  MOV R25, R7 ;  /* 0x0000000700197202 */ /* 0x001fe40000000f00 */
[----:B------:R-:W-:Y:S02]  /*49030*/  MOV R24, R6 ;  /* 0x0000000600187202 */ /* 0x000fe40000000f00 */
[----:B------:R-:W4:Y:S01]  /*49040*/  LDL.LU.64 R6, [R1+0x1d90] ;  /* 0x001d900001067983 */ /* 0x000f220000300a00 */
[----:B------:R-:W-:Y:S02]  /*49050*/  STL [R1+0x1cec], R25 ;  /* 0x001cec1901007387 */ /* 0x000fe40000100800 */
[----:B------:R0:W-:Y:S02]  /*49060*/  STL [R1+0x1ce8], R24 ;  /* 0x001ce81801007387 */ /* 0x0001e40000100800 */
[----:B0-----:R-:W2:Y:S01]  /*49070*/  LDL.LU R24, [R1+0x4a0] ;  /* 0x0004a00001187983 */ /* 0x001ea20000300800 */
[----:B------:R-:W2:Y:S02]  /*49080*/  LDL.LU R25, [R1+0x4a4] ;  /* 0x0004a40001197983 */ /* 0x000ea40000300800 */
[----:B------:R-:W2:Y:S02]  /*49090*/  LDL.LU R26, [R1+0x4a8] ;  /* 0x0004a800011a7983 */ /* 0x000ea40000300800 */
[----:B------:R-:W2:Y:S02]  /*490a0*/  LDL.LU R27, [R1+0x4ac] ;  /* 0x0004ac00011b7983 */ /* 0x000ea40000300800 */
[----:B---3--:R-:W-:Y:S01]  /*490b0*/  IMAD.MOV.U32 R8, RZ, RZ, R19 ;  /* 0x000000ffff087224 */ /* 0x008fe200078e0013 */
[----:B------:R-:W-:Y:S01]  /*490c0*/  MOV R3, R18 ;  /* 0x0000001200037202 */ /* 0x000fe20000000f00 */
[C---:B----4-:R-:W-:Y:S08]  /*490d0*/  HMMA.16816.F32 R12, R20.reuse, R6, R12 ;  /* 0x00000006140c723c */ /* 0x050ff0000000180c */
[----:B--2---:R-:W-:Y:S01]  /*490e0*/  HMMA.16816.F32 R24, R20, R18, R24 ;  /* 0x000000121418723c */ /* 0x004fe20000001818 */
[----:B------:R-:W-:-:S02]  /*490f0*/  MOV R9, R6 ;  /* 0x0000000600097202 */ /* 0x000fc40000000f00 */
[----:B------:R-:W-:Y:S11]  /*49100*/  MOV R28, R7 ;  /* 0x00000007001c7202 */ /* 0x000ff60000000f00 */
[----:B------:R-:W-:Y:S09]  /*49110*/  @!UPT UIADD3 URZ, URZ, URZ, URZ ;  /* 0x0000003f3f3ff290 */ /* 0x000ff2000fffe03f */
[----:B------:R-:W-:Y:S01]  /*49120*/  STL.64 [R1+0xb00], R24 ;  /* 0x000b001801007387 */ /* 0x000fe20000100a00 */
[----:B------:R-:W-:Y:S02]  /*49130*/  STL.64 [R1+0xb08], R26 ;  /* 0x000b081a01007387 */ /* 0x000fe40000100a00 */
[----:B------:R-:W-:Y:S02]  /*49140*/  STL [R1+0x1cf4], R8 ;  /* 0x001cf40801007387 */ /* 0x000fe40000100800 */
[----:B------:R-:W-:Y:S01]  /*49150*/  STL [R1+0x1cf0], R3 ;  /* 0x001cf00301007387 */ /* 0x000fe20000100800 */
[----:B------:R0:W-:Y:S01]  /*49160*/  STL.64 [R1+0xaf0], R12 ;  /* 0x000af00c01007387 */ /* 0x0001e20000100a00 */
[----:B------:R1:W-:Y:S02]  /*49170*/  STL.64 [R1+0xaf8], R14 ;  /* 0x000af80e01007387 */ /* 0x0003e40000100a00 */
[----:B------:R-:W-:Y:S02]  /*49180*/  STL.64 [R1+0x1d28], R10 ;  /* 0x001d280a01007387 */ /* 0x000fe40000100a00 */
[----:B------:R2:W-:Y:S01]  /*49190*/  STL [R1+0x1d20], R9 ;  /* 0x001d200901007387 */ /* 0x0005e20000100800 */
[----:B0-----:R-:W3:Y:S01]  /*491a0*/  LDL.LU R12, [R1+0x400] ;  /* 0x00040000010c7983 */ /* 0x001ee20000300800 */
[----:B------:R-:W3:Y:S02]  /*491b0*/  LDL.LU R13, [R1+0x404] ;  /* 0x00040400010d7983 */ /* 0x000ee40000300800 */
[----:B-1----:R-:W4:Y:S02]  /*491c0*/  LDL.LU R14, [R1+0x408] ;  /* 0x00040800010e7983 */ /* 0x002f240000300800 */
[----:B------:R-:W4:Y:S01]  /*491d0*/  LDL.LU R15, [R1+0x40c] ;  /* 0x00040c00010f7983 */ /* 0x000f220000300800 */
[----:B------:R-:W3:Y:S01]  /*491e0*/  LDL.LU R8, [R1+0x410] ;  /* 0x0004100001087983 */ /* 0x000ee20000300800 */
[----:B--2---:R-:W3:Y:S02]  /*491f0*/  LDL.LU R9, [R1+0x414] ;  /* 0x0004140001097983 */ /* 0x004ee40000300800 */
[----:B------:R-:W2:Y:S02]  /*49200*/  LDL.LU R10, [R1+0x418] ;  /* 0x00041800010a7983 */ /* 0x000ea40000300800 */
[----:B------:R-:W2:Y:S01]  /*49210*/  LDL.LU R11, [R1+0x41c] ;  /* 0x00041c00010b7983 */ /* 0x000ea20000300800 */
[----:B------:R-:W2:Y:S01]  /*49220*/  LDL.LU R4, [R1+0x460] ;  /* 0x0004600001047983 */ /* 0x000ea20000300800 */
[----:B------:R-:W2:Y:S02]  /*49230*/  LDL.LU R5, [R1+0x464] ;  /* 0x0004640001057983 */ /* 0x000ea40000300800 */
[----:B------:R-:W2:Y:S02]  /*49240*/  LDL.LU R6, [R1+0x468] ;  /* 0x0004680001067983 */ /* 0x000ea40000300800 */
[----:B------:R-:W2:Y:S01]  /*49250*/  LDL.LU R7, [R1+0x46c] ;  /* 0x00046c0001077983 */ /* 0x000ea20000300800 */
[----:B------:R-:W3:Y:S01]  /*49260*/  LDL.LU R24, [R1+0x480] ;  /* 0x0004800001187983 */ /* 0x000ee20000300800 */
[----:B------:R-:W3:Y:S02]  /*49270*/  LDL.LU R25, [R1+0x484] ;  /* 0x0004840001197983 */ /* 0x000ee40000300800 */
[----:B------:R-:W3:Y:S02]  /*49280*/  LDL.LU R26, [R1+0x488] ;  /* 0x00048800011a7983 */ /* 0x000ee40000300800 */
[----:B------:R-:W3:Y:S01]  /*49290*/  LDL.LU R27, [R1+0x48c] ;  /* 0x00048c00011b7983 */ /* 0x000ee20000300800 */
[----:B------:R-:W3:Y:S04]  /*492a0*/  LDL.64 R18, [R1+0x68] ;  /* 0x0000680001127983 */ /* 0x000ee80000100a00 */
[----:B--2---:R0:W-:Y:S01]  /*492b0*/  STL.64 [R1+0x1d80], R6 ;  /* 0x001d800601007387 */ /* 0x0041e20000100a00 */
[----:B------:R-:W-:Y:S03]  /*492c0*/  STL.64 [R1+0x1d78], R4 ;  /* 0x001d780401007387 */ /* 0x000fe60000100a00 */
[----:B0-----:R-:W2:Y:S01]  /*492d0*/  LDL.64 R6, [R1+0x58] ;  /* 0x0000580001067983 */ /* 0x001ea20000100a00 */
[----:B------:R0:W-:Y:S02]  /*492e0*/  STL.64 [R1+0x1d38], R10 ;  /* 0x001d380a01007387 */ /* 0x0001e40000100a00 */
[----:B---3--:R-:W-:Y:S01]  /*492f0*/  STL.64 [R1+0x1d30], R8 ;  /* 0x001d300801007387 */ /* 0x008fe20000100a00 */
[----:B0-----:R-:W3:Y:S04]  /*49300*/  LDL.64 R10, [R1+0x18] ;  /* 0x00001800010a7983 */ /* 0x001ee80000100a00 */
[----:B---3--:R0:W-:Y:S04]  /*49310*/  STL.64 [R1+0x1d48], R10 ;  /* 0x001d480a01007387 */ /* 0x0081e80000100a00 */
[----:B0-----:R-:W3:Y:S04]  /*49320*/  LDL.64 R10, [R1+0x28] ;  /* 0x00002800010a7983 */ /* 0x001ee80000100a00 */
[----:B---3--:R0:W-:Y:S04]  /*49330*/  STL.64 [R1+0x1d60], R10 ;  /* 0x001d600a01007387 */ /* 0x0081e80000100a00 */
[----:B0-----:R-:W3:Y:S04]  /*49340*/  LDL.64 R10, [R1+0x38] ;  /* 0x00003800010a7983 */ /* 0x001ee80000100a00 */
[----:B---3--:R0:W-:Y:S04]  /*49350*/  STL.64 [R1+0x1d68], R10 ;  /* 0x001d680a01007387 */ /* 0x0081e80000100a00 */
[----:B0-----:R-:W3:Y:S04]  /*49360*/  LDL.64 R10, [R1+0x48] ;  /* 0x00004800010a7983 */ /* 0x001ee80000100a00 */
[----:B---3--:R0:W-:Y:S01]  /*49370*/  STL.64 [R1+0x1d88], R10 ;  /* 0x001d880a01007387 */ /* 0x0081e20000100a00 */
[----:B------:R-:W2:Y:S02]  /*49380*/  LDL.LU R8, [R1+0x470] ;  /* 0x0004700001087983 */ /* 0x000ea40000300800 */
[----:B------:R-:W2:Y:S01]  /*49390*/  LDL.LU R9, [R1+0x474] ;  /* 0x0004740001097983 */ /* 0x000ea20000300800 */
[----:B0-----:R-:W2:Y:S01]  /*493a0*/  LDL.LU R10, [R1+0x478] ;  /* 0x00047800010a7983 */ /* 0x001ea20000300800 */
[----:B------:R-:W2:Y:S02]  /*493b0*/  LDL.LU R11, [R1+0x47c] ;  /* 0x00047c00010b7983 */ /* 0x000ea40000300800 */
[----:B----4-:R0:W-:Y:S02]  /*493c0*/  STL.64 [R1+0x1d18], R14 ;  /* 0x001d180e01007387 */ /* 0x0101e40000100a00 */
[----:B------:R1:W-:Y:S01]  /*493d0*/  STL.64 [R1+0x1d10], R12 ;  /* 0x001d100c01007387 */ /* 0x0003e20000100a00 */
[----:B0-----:R-:W3:Y:S01]  /*493e0*/  LDL.64 R14, [R1+0x8] ;  /* 0x00000800010e7983 */ /* 0x001ee20000100a00 */
[C---:B------:R-:W-:Y:S03]  /*493f0*/  HMMA.16816.F32 R24, R20.reuse, R18, R24 ;  /* 0x000000121418723c */ /* 0x040fe60000001818 */
[----:B---3--:R0:W-:Y:S01]  /*49400*/  STL.64 [R1+0x1d40], R14 ;  /* 0x001d400e01007387 */ /* 0x0081e20000100a00 */
[----:B-1----:R-:W3:Y:S02]  /*49410*/  LDL.LU R12, [R1+0x420] ;  /* 0x00042000010c7983 */ /* 0x002ee40000300800 */
[----:B------:R-:W3:Y:S01]  /*49420*/  LDL.LU R13, [R1+0x424] ;  /* 0x00042400010d7983 */ /* 0x000ee20000300800 */
[----:B0-----:R-:W4:Y:S01]  /*49430*/  LDL.LU R14, [R1+0x428] ;  /* 0x00042800010e7983 */ /* 0x001f220000300800 */
[----:B------:R-:W4:Y:S01]  /*49440*/  LDL.LU R15, [R1+0x42c] ;  /* 0x00042c00010f7983 */ /* 0x000f220000300800 */
[----:B--2---:R-:W-:Y:S01]  /*49450*/  HMMA.16816.F32 R8, R20, R6, R8 ;  /* 0x000000061408723c */ /* 0x004fe20000001808 */
[----:B------:R-:W-:-:S02]  /*49460*/  MOV R2, R6 ;  /* 0x0000000600027202 */ /* 0x000fc40000000f00 */
[----:B------:R-:W-:Y:S01]  /*49470*/  MOV R0, R7 ;  /* 0x0000000700007202 */ /* 0x000fe20000000f00 */
[----:B----4-:R-:W-:Y:S01]  /*49480*/  STL.64 [R1+0x1d58], R14 ;  /* 0x001d580e01007387 */ /* 0x010fe20000100a00 */
[----:B---3--:R0:W-:Y:S03]  /*49490*/  STL.64 [R1+0x1d50], R12 ;  /* 0x001d500c01007387 */ /* 0x0081e60000100a00 */
[----:B0-----:R-:W2:Y:S01]  /*494a0*/  LDL.LU R12, [R1+0x430] ;  /* 0x00043000010c7983 */ /* 0x001ea20000300800 */
[----:B------:R-:W2:Y:S02]  /*494b0*/  LDL.LU R13, [R1+0x434] ;  /* 0x00043400010d7983 */ /* 0x000ea40000300800 */
[----:B------:R-:W2:Y:S02]  /*494c0*/  LDL.LU R14, [R1+0x438] ;  /* 0x00043800010e7983 */ /* 0x000ea40000300800 */
[----:B------:R-:W2:Y:S01]  /*494d0*/  LDL.LU R15, [R1+0x43c] ;  /* 0x00043c00010f7983 */ /* 0x000ea20000300800 */
[----:B------:R-:W-:Y:S01]  /*494e0*/  STL.64 [R1+0xae0], R24 ;  /* 0x000ae01801007387 */ /* 0x000fe20000100a00 */
[----:B------:R0:W-:Y:S02]  /*494f0*/  STL.64 [R1+0xae8], R26 ;  /* 0x000ae81a01007387 */ /* 0x0001e40000100a00 */
[----:B0-----:R-:W-:Y:S01]  /*49500*/  MOV R27, R18 ;  /* 0x00000012001b7202 */ /* 0x001fe20000000f00 */
[----:B------:R-:W-:-:S02]  /*49510*/  IMAD.MOV.U32 R26, RZ, RZ, R19 ;  /* 0x000000ffff1a7224 */ /* 0x000fc400078e0013 */
[----:B------:R-:W0:Y:S04]  /*49520*/  LDSM.16.M88.4 R16, [R29+0x29800] ;  /* 0x029800001d10783b */ /* 0x000e280000000200 */
[----:B0-----:R-:W-:Y:S01]  /*49530*/  STL.64 [R1+0x1b78], R18 ;  /* 0x001b781201007387 */ /* 0x001fe20000100a00 */
[----:B------:R0:W-:Y:S03]  /*49540*/  STL.64 [R1+0x1b70], R16 ;  /* 0x001b701001007387 */ /* 0x0001e60000100a00 */
[----:B0-----:R-:W3:Y:S01]  /*49550*/  LDL.LU R16, [R1+0x450] ;  /* 0x0004500001107983 */ /* 0x001ee20000300800 */
[----:B------:R-:W3:Y:S02]  /*49560*/  LDL.LU R17, [R1+0x454] ;  /* 0x0004540001117983 */ /* 0x000ee40000300800 */
[----:B------:R-:W3:Y:S02]  /*49570*/  LDL.LU R18, [R1+0x458] ;  /* 0x0004580001127983 */ /* 0x000ee40000300800 */
[----:B------:R-:W3:Y:S01]  /*49580*/  LDL.LU R19, [R1+0x45c] ;  /* 0x00045c0001137983 */ /* 0x000ee20000300800 */
[----:B------:R-:W-:Y:S01]  /*49590*/  STL.64 [R1+0xad0], R8 ;  /* 0x000ad00801007387 */ /* 0x000fe20000100a00 */
[----:B------:R0:W-:Y:S03]  /*495a0*/  STL.64 [R1+0xad8], R10 ;  /* 0x000ad80a01007387 */ /* 0x0001e60000100a00 */
[----:B0-----:R-:W4:Y:S01]  /*495b0*/  LDL.LU.64 R10, [R1+0x1d88] ;  /* 0x001d8800010a7983 */ /* 0x001f220000300a00 */
[----:B------:R-:W4:Y:S02]  /*495c0*/  LDL.LU.64 R6, [R1+0x1d80] ;  /* 0x001d800001067983 */ /* 0x000f240000300a00 */
        /* <DEDUP_REMOVED lines=10> */
[C---:B---3--:R-:W-:Y:S11]  /*49670*/  HMMA.16816.F32 R16, R20.reuse, R10, R16 ;  /* 0x0000000a1410723c */ /* 0x048ff60000001810 */
[----:B------:R-:W-:Y:S11]  /*49680*/  @!UPT UIADD3 URZ, URZ, URZ, URZ ;  /* 0x0000003f3f3ff290 */ /* 0x000ff6000fffe03f */
[----:B------:R-:W-:Y:S01]  /*49690*/  @!UPT UIADD3 URZ, URZ, URZ, URZ ;  /* 0x0000003f3f3ff290 */ /* 0x000fe2000fffe03f */
[----:B------:R0:W-:Y:S01]  /*496a0*/  STL.64 [R1+0xab0], R16 ;  /* 0x000ab01001007387 */ /* 0x0001e20000100a00 */
[----:B------:R1:W-:Y:S01]  /*496b0*/  STL.64 [R1+0xab8], R18 ;  /* 0x000ab81201007387 */ /* 0x0003e20000100a00 */
[----:B0-----:R-:W-:Y:S02]  /*496c0*/  MOV R17, R10 ;  /* 0x0000000a00117202 */ /* 0x001fe40000000f00 */
[----:B------:R-:W-:Y:S02]  /*496d0*/  MOV R16, R11 ;  /* 0x0000000b00107202 */ /* 0x000fe40000000f00 */
[----:B------:R-:W2:Y:S02]  /*496e0*/  LDL.LU.64 R10, [R1+0x1d60] ;  /* 0x001d6000010a7983 */ /* 0x000ea40000300a00 */
[C---:B--2---:R-:W-:Y:S01]  /*496f0*/  HMMA.16816.F32 R12, R20.reuse, R10, R12 ;  /* 0x0000000a140c723c */ /* 0x044fe2000000180c */
[----:B-1----:R-:W-:Y:S01]  /*49700*/  MOV R19, R10 ;  /* 0x0000000a00137202 */ /* 0x002fe20000000f00 */
[----:B------:R-:W-:Y:S11]  /*49710*/  IMAD.MOV.U32 R18, RZ, RZ, R11 ;  /* 0x000000ffff127224 */ /* 0x000ff600078e000b */
[----:B------:R-:W-:Y:S10]  /*49720*/  @!UPT UIADD3 URZ, URZ, URZ, URZ ;  /* 0x0000003f3f3ff290 */ /* 0x000ff4000fffe03f */
[----:B------:R-:W-:Y:S01]  /*49730*/  STL.64 [R1+0xaa0], R12 ;  /* 0x000aa00c01007387 */ /* 0x000fe20000100a00 */
[----:B------:R0:W-:Y:S03]  /*49740*/  STL.64 [R1+0xaa8], R14 ;  /* 0x000aa80e01007387 */ /* 0x0001e60000100a00 */
[----:B0-----:R-:W2:Y:S01]  /*49750*/  LDL.LU.64 R14, [R1+0x1d58] ;  /* 0x001d5800010e7983 */ /* 0x001ea20000300a00 */
[----:B------:R-:W2:Y:S02]  /*49760*/  LDL.LU.64 R12, [R1+0x1d50] ;  /* 0x001d5000010c7983 */ /* 0x000ea40000300a00 */
[----:B------:R-:W2:Y:S02]  /*49770*/  LDL.LU.64 R10, [R1+0x1d48] ;  /* 0x001d4800010a7983 */ /* 0x000ea40000300a00 */
[----:B------:R-:W-:Y:S01]  /*49780*/  STL.64 [R1+0x1d00], R18 ;  /* 0x001d001201007387 */ /* 0x000fe20000100a00 */
[----:B------:R0:W-:Y:S04]  /*49790*/  STL.64 [R1+0x1cf8], R16 ;  /* 0x001cf81001007387 */ /* 0x0001e80000100a00 */
[----:B0-----:R-:W3:Y:S01]  /*497a0*/  LDL.LU R16, [R1+0x3f0] ;  /* 0x0003f00001107983 */ /* 0x001ee20000300800 */
[----:B------:R-:W3:Y:S02]  /*497b0*/  LDL.LU R17, [R1+0x3f4] ;  /* 0x0003f40001117983 */ /* 0x000ee40000300800 */
[----:B------:R-:W3:Y:S02]  /*497c0*/  LDL.LU R18, [R1+0x3f8] ;  /* 0x0003f80001127983 */ /* 0x000ee40000300800 */
[----:B------:R-:W3:Y:S01]  /*497d0*/  LDL.LU R19, [R1+0x3fc] ;  /* 0x0003fc0001137983 */ /* 0x000ee20000300800 */
        /* <DEDUP_REMOVED lines=9> */
[C---:B--2---:R-:W-:Y:S01]  /*49870*/  HMMA.16816.F32 R8, R20.reuse, R14, R8 ;  /* 0x0000000e1408723c */ /* 0x044fe20000001808 */
[----:B------:R-:W-:Y:S11]  /*49880*/  IMAD.MOV.U32 R3, RZ, RZ, R15 ;  /* 0x000000ffff037224 */ /* 0x000ff600078e000f */
[----:B------:R-:W-:Y:S11]  /*49890*/  @!UPT UIADD3 URZ, URZ, URZ, URZ ;  /* 0x0000003f3f3ff290 */ /* 0x000ff6000fffe03f */
[----:B------:R0:W-:Y:S01]  /*498a0*/  STL.64 [R1+0xa80], R8 ;  /* 0x000a800801007387 */ /* 0x0001e20000100a00 */
[----:B------:R1:W-:Y:S01]  /*498b0*/  STL.64 [R1+0xa88], R10 ;  /* 0x000a880a01007387 */ /* 0x0003e20000100a00 */
[----:B0-----:R-:W-:Y:S02]  /*498c0*/  MOV R8, R14 ;  /* 0x0000000e00087202 */ /* 0x001fe40000000f00 */
[----:B-1----:R-:W2:Y:S01]  /*498d0*/  LDL.LU.64 R10, [R1+0x1d28] ;  /* 0x001d2800010a7983 */ /* 0x002ea20000300a00 */
[----:B------:R-:W2:Y:S02]  /*498e0*/  LDL.LU R9, [R1+0x1d20] ;  /* 0x001d200001097983 */ /* 0x000ea40000300800 */
[----:B------:R-:W4:Y:S02]  /*498f0*/  LDL.LU.64 R14, [R1+0x1d18] ;  /* 0x001d1800010e7983 */ /* 0x000f240000300a00 */
[----:B------:R-:W4:Y:S02]  /*49900*/  LDL.LU.64 R12, [R1+0x1d10] ;  /* 0x001d1000010c7983 */ /* 0x000f240000300a00 */
[C---:B----4-:R-:W-:Y:S11]  /*49910*/  HMMA.16816.F32 R12, R20.reuse, R6, R12 ;  /* 0x00000006140c723c */ /* 0x050ff6000000180c */
[----:B------:R-:W-:Y:S11]  /*49920*/  @!UPT UIADD3 URZ, URZ, URZ, URZ ;  /* 0x0000003f3f3ff290 */ /* 0x000ff6000fffe03f */
[----:B------:R-:W-:Y:S01]  /*49930*/  @!UPT UIADD3 URZ, URZ, URZ, URZ ;  /* 0x0000003f3f3ff290 */ /* 0x000fe2000fffe03f */
[----:B------:R-:W-:Y:S01]  /*49940*/  STL.64 [R1+0xa70], R12 ;  /* 0x000a700c01007387 */ /* 0x000fe20000100a00 */
[----:B------:R0:W-:Y:S03]  /*49950*/  STL.64 [R1+0xa78], R14 ;  /* 0x000a780e01007387 */ /* 0x0001e60000100a00 */
[----:B0-----:R-:W3:Y:S01]  /*49960*/  LDL.LU.64 R14, [R1+0x1d08] ;  /* 0x001d0800010e7983 */ /* 0x001ee20000300a00 */
[----:B------:R-:W-:Y:S01]  /*49970*/  STL.64 [R1+0x1b90], R6 ;  /* 0x001b900601007387 */ /* 0x000fe20000100a00 */
[C---:B---3--:R-:W-:Y:S11]  /*49980*/  HMMA.16816.F32 R16, R20.reuse, R14, R16 ;  /* 0x0000000e1410723c */ /* 0x048ff60000001810 */
[----:B------:R-:W-:Y:S11]  /*49990*/  @!UPT UIADD3 URZ, URZ, URZ, URZ ;  /* 0x0000003f3f3ff290 */ /* 0x000ff6000fffe03f */
[----:B------:R-:W-:Y:S01]  /*499a0*/  @!UPT UIADD3 URZ, URZ, URZ, URZ ;  /* 0x0000003f3f3ff290 */ /* 0x000fe2000fffe03f */
[----:B------:R-:W-:Y:S01]  /*499b0*/  STL.64 [R1+0xa60], R16 ;  /* 0x000a601001007387 */ /* 0x000fe20000100a00 */
[----:B------:R0:W-:Y:S03]  /*499c0*/  STL.64 [R1+0xa68], R18 ;  /* 0x000a681201007387 */ /* 0x0001e60000100a00 */
[----:B0-----:R-:W3:Y:S01]  /*499d0*/  LDL.LU.64 R18, [R1+0x1d00] ;  /* 0x001d000001127983 */ /* 0x001ee20000300a00 */
[----:B------:R-:W4:Y:S02]  /*499e0*/  LDL.LU.64 R16, [R1+0x1cf8] ;  /* 0x001cf80001107983 */ /* 0x000f240000300a00 */
[----:B------:R0:W-:Y:S02]  /*499f0*/  STL.64 [R1+0x1b88], R14 ;  /* 0x001b880e01007387 */ /* 0x0001e40000100a00 */
[----:B------:R-:W2:Y:S01]  /*49a00*/  LDL.LU R12, [R1+0x3e0] ;  /* 0x0003e000010c7983 */ /* 0x000ea20000300800 */
[----:B------:R-:W2:Y:S04]  /*49a10*/  LDL.LU R13, [R1+0x3e4] ;  /* 0x0003e400010d7983 */ /* 0x000ea80000300800 */
[----:B0-----:R-:W2:Y:S01]  /*49a20*/  LDL.LU R14, [R1+0x3e8] ;  /* 0x0003e800010e7983 */ /* 0x001ea20000300800 */
[----:B------:R-:W2:Y:S02]  /*49a30*/  LDL.LU R15, [R1+0x3ec] ;  /* 0x0003ec00010f7983 */ /* 0x000ea40000300800 */
[----:B--2---:R-:W-:Y:S01]  /*49a40*/  HMMA.16816.F32 R20, R20, R10, R12 ;  /* 0x0000000a1414723c */ /* 0x004fe2000000180c */
[----:B------:R-:W2:Y:S11]  /*49a50*/  LDL.LU R12, [R1+0x2f0] ;  /* 0x0002f000010c7983 */ /* 0x000eb60000300800 */
[----:B------:R-:W-:Y:S11]  /*49a60*/  @!UPT UIADD3 URZ, URZ, URZ, URZ ;  /* 0x0000003f3f3ff290 */ /* 0x000ff6000fffe03f */
[----:B------:R-:W-:Y:S01]  /*49a70*/  STL.64 [R1+0xa50], R20 ;  /* 0x000a501401007387 */ /* 0x000fe20000100a00 */
[----:B------:R-:W-:Y:S02]  /*49a80*/  STL.64 [R1+0xa58], R22 ;  /* 0x000a581601007387 */ /* 0x000fe40000100a00 */
[----:B------:R-:W2:Y:S02]  /*49a90*/  LDL.LU R13, [R1+0x2f4] ;  /* 0x0002f400010d7983 */ /* 0x000ea40000300800 */
[----:B------:R-:W2:Y:S01]  /*49aa0*/  LDL.LU R14, [R1+0x2f8] ;  /* 0x0002f800010e7983 */ /* 0x000ea20000300800 */
[----:B------:R-:W2:Y:S01]  /*49ab0*/  LDL.LU R15, [R1+0x2fc] ;  /* 0x0002fc00010f7983 */ /* 0x000ea20000300800 */
[----:B------:R-:W-:Y:S02]  /*49ac0*/  MOV R6, R8 ;  /* 0x0000000800067202 */ /* 0x000fe40000000f00 */
[----:B------:R-:W-:Y:S01]  /*49ad0*/  MOV R7, R3 ;  /* 0x0000000300077202 */ /* 0x000fe20000000f00 */
[----:B------:R-:W0:Y:S04]  /*49ae0*/  LDSM.16.M88.4 R20, [R29+0x29c00] ;  /* 0x029c00001d14783b */ /* 0x000e280000000200 */
[----:B--2---:R-:W-:Y:S01]  /*49af0*/  STL.64 [R1+0x1ba0], R14 ;  /* 0x001ba00e01007387 */ /* 0x004fe20000100a00 */
[----:B------:R1:W-:Y:S02]  /*49b00*/  STL.64 [R1+0x1b98], R12 ;  /* 0x001b980c01007387 */ /* 0x0003e40000100a00 */
[----:B------:R-:W2:Y:S02]  /*49b10*/  LDL.LU R8, [R1+0x1cf4] ;  /* 0x001cf40001087983 */ /* 0x000ea40000300800 */
[----:B------:R-:W2:Y:S01]  /*49b20*/  LDL.LU R3, [R1+0x1cf0] ;  /* 0x001cf00001037983 */ /* 0x000ea20000300800 */
[----:B------:R0:W-:Y:S04]  /*49b30*/  STL.64 [R1+0x1ba8], R6 ;  /* 0x001ba80601007387 */ /* 0x0001e80000100a00 */
[----:B-1----:R-:W2:Y:S01]  /*49b40*/  LDL.LU R12, [R1+0x300] ;  /* 0x00030000010c7983 */ /* 0x002ea20000300800 */
[----:B------:R-:W2:Y:S02]  /*49b50*/  LDL.LU R13, [R1+0x304] ;  /* 0x00030400010d7983 */ /* 0x000ea40000300800 */
[----:B------:R-:W2:Y:S02]  /*49b60*/  LDL.LU R14, [R1+0x308] ;  /* 0x00030800010e7983 */ /* 0x000ea40000300800 */
[----:B------:R-:W2:Y:S01]  /*49b70*/  LDL.LU R15, [R1+0x30c] ;  /* 0x00030c00010f7983 */ /* 0x000ea20000300800 */
[----:B0-----:R-:W-:Y:S01]  /*49b80*/  MOV R6, R25 ;  /* 0x0000001900067202 */ /* 0x001fe20000000f00 */
[----:B------:R-:W-:Y:S01]  /*49b90*/  IMAD.MOV.U32 R7, RZ, RZ, R24 ;  /* 0x000000ffff077224 */ /* 0x000fe200078e0018 */
[----:B--2---:R-:W-:Y:S01]  /*49ba0*/  STL.64 [R1+0x1bb8], R14 ;  /* 0x001bb80e01007387 */ /* 0x004fe20000100a00 */
[----:B------:R-:W-:Y:S02]  /*49bb0*/  STL.64 [R1+0x1bb0], R12 ;  /* 0x001bb00c01007387 */ /* 0x000fe40000100a00 */
[----:B------:R-:W2:Y:S02]  /*49bc0*/  LDL.LU R25, [R1+0x1cec] ;  /* 0x001cec0001197983 */ /* 0x000ea40000300800 */
[----:B------:R-:W2:Y:S01]  /*49bd0*/  LDL.LU R24, [R1+0x1ce8] ;  /* 0x001ce80001187983 */ /* 0x000ea20000300800 */
[----:B------:R3:W-:Y:S02]  /*49be0*/  STL.64 [R1+0x1bc0], R6 ;  /* 0x001bc00601007387 */ /* 0x0007e40000100a00 */
[----:B---3--:R-:W-:-:S02]  /*49bf0*/  MOV R6, R19 ;  /* 0x0000001300067202 */ /* 0x008fc40000000f00 */
[----:B------:R-:W-:-:S05]  /*49c00*/  MOV R7, R18 ;  /* 0x0000001200077202 */ /* 0x000fca0000000f00 */
[----:B------:R4:W-:Y:S01]  /*49c10*/  STL.64 [R1+0x1bd8], R6 ;  /* 0x001bd80601007387 */ /* 0x0009e20000100a00 */
[----:B------:R-:W3:Y:S02]  /*49c20*/  LDL.LU R12, [R1+0x310] ;  /* 0x00031000010c7983 */ /* 0x000ee40000300800 */
[----:B------:R-:W3:Y:S02]  /*49c30*/  LDL.LU R13, [R1+0x314] ;  /* 0x00031400010d7983 */ /* 0x000ee40000300800 */
[----:B------:R-:W2:Y:S01]  /*49c40*/  LDL.LU R14, [R1+0x318] ;  /* 0x00031800010e7983 */ /* 0x000ea20000300800 */
[----:B------:R-:W2:Y:S01]  /*49c50*/  LDL.LU R15, [R1+0x31c] ;  /* 0x00031c00010f7983 */ /* 0x000ea20000300800 */
[----:B----4-:R-:W-:Y:S01]  /*49c60*/  MOV R6, R17 ;  /* 0x0000001100067202 */ /* 0x010fe20000000f00 */
[----:B------:R-:W-:-:S05]  /*49c70*/  IMAD.MOV.U32 R7, RZ, RZ, R16 ;  /* 0x000000ffff077224 */ /* 0x000fca00078e0010 */
[----:B------:R0:W-:Y:S02]  /*49c80*/  STL.64 [R1+0x1bf0], R6 ;  /* 0x001bf00601007387 */ /* 0x0001e40000100a00 */
[----:B0-----:R-:W-:Y:S02]  /*49c90*/  MOV R6, R5 ;  /* 0x0000000500067202 */ /* 0x001fe40000000f00 */
[----:B------:R-:W-:Y:S01]  /*49ca0*/  MOV R7, R4 ;  /* 0x0000000400077202 */ /* 0x000fe20000000f00 */
[----:B--2---:R-:W-:Y:S01]  /*49cb0*/  STL.64 [R1+0x1bd0], R14 ;  /* 0x001bd00e01007387 */ /* 0x004fe20000100a00 */
[----:B---3--:R0:W-:Y:S03]  /*49cc0*/  STL.64 [R1+0x1bc8], R12 ;  /* 0x001bc80c01007387 */ /* 0x0081e60000100a00 */
[----:B0-----:R-:W2:Y:S01]  /*49cd0*/  LDL.LU R12, [R1+0x320] ;  /* 0x00032000010c7983 */ /* 0x001ea20000300800 */
[----:B------:R-:W2:Y:S02]  /*49ce0*/  LDL.LU R13, [R1+0x324] ;  /* 0x00032400010d7983 */ /* 0x000ea40000300800 */
[----:B------:R-:W3:Y:S02]  /*49cf0*/  LDL.LU R14, [R1+0x328] ;  /* 0x00032800010e7983 */ /* 0x000ee40000300800 */
[----:B------:R-:W3:Y:S01]  /*49d00*/  LDL.LU R15, [R1+0x32c] ;  /* 0x00032c00010f7983 */ /* 0x000ee20000300800 */
[----:B------:R0:W-:Y:S01]  /*49d10*/  STL.64 [R1+0x1c08], R6 ;  /* 0x001c080601007387 */ /* 0x0001e20000100a00 */
[----:B------:R-:W4:Y:S02]  /*49d20*/  LDL.LU R4, [R1+0x350] ;  /* 0x0003500001047983 */ /* 0x000f240000300800 */
[----:B------:R-:W4:Y:S01]  /*49d30*/  LDL.LU R5, [R1+0x354] ;  /* 0x0003540001057983 */ /* 0x000f220000300800 */
[----:B0-----:R-:W2:Y:S01]  /*49d40*/  LDL.LU R6, [R1+0x358] ;  /* 0x0003580001067983 */ /* 0x001ea20000300800 */
[----:B------:R-:W2:Y:S03]  /*49d50*/  LDL.LU R7, [R1+0x35c] ;  /* 0x00035c0001077983 */ /* 0x000ea60000300800 */
[----:B--2---:R0:W-:Y:S01]  /*49d60*/  STL.64 [R1+0x1c18], R6 ;  /* 0x001c180601007387 */ /* 0x0041e20000100a00 */
[----:B----4-:R-:W-:Y:S01]  /*49d70*/  STL.64 [R1+0x1c10], R4 ;  /* 0x001c100401007387 */ /* 0x010fe20000100a00 */
[----:B0-----:R-:W-:Y:S01]  /*49d80*/  MOV R6, R27 ;  /* 0x0000001b00067202 */ /* 0x001fe20000000f00 */
[----:B------:R-:W-:Y:S01]  /*49d90*/  IMAD.MOV.U32 R7, RZ, RZ, R26 ;  /* 0x000000ffff077224 */ /* 0x000fe200078e001a */
[----:B------:R-:W2:Y:S01]  /*49da0*/  LDL.LU R27, [R1+0x1ce4] ;  /* 0x001ce400011b7983 */ /* 0x000ea20000300800 */
[----:B------:R-:W4:Y:S03]  /*49db0*/  LDL.LU R26, [R1+0x1ce0] ;  /* 0x001ce000011a7983 */ /* 0x000f260000300800 */
[----:B------:R-:W-:Y:S01]  /*49dc0*/  STL.64 [R1+0x1c30], R6 ;  /* 0x001c300601007387 */ /* 0x000fe20000100a00 */
[----:B---3--:R-:W-:Y:S02]  /*49dd0*/  STL.64 [R1+0x1be8], R14 ;  /* 0x001be80e01007387 */ /* 0x008fe40000100a00 */
[----:B------:R0:W-:Y:S02]  /*49de0*/  STL.64 [R1+0x1be0], R12 ;  /* 0x001be00c01007387 */ /* 0x0001e40000100a00 */
[----:B0-----:R-:W3:Y:S01]  /*49df0*/  LDL.LU R12, [R1+0x330] ;  /* 0x00033000010c7983 */ /* 0x001ee20000300800 */
[----:B------:R-:W3:Y:S02]  /*49e00*/  LDL.LU R13, [R1+0x334] ;  /* 0x00033400010d7983 */ /* 0x000ee40000300800 */
[----:B------:R-:W2:Y:S02]  /*49e10*/  LDL.LU R14, [R1+0x338] ;  /* 0x00033800010e7983 */ /* 0x000ea40000300800 */
[----:B------:R-:W2:Y:S01]  /*49e20*/  LDL.LU R15, [R1+0x33c] ;  /* 0x00033c00010f7983 */ /* 0x000ea20000300800 */
[----:B------:R-:W-:-:S02]  /*49e30*/  MOV R6, R9 ;  /* 0x0000000900067202 */ /* 0x000fc40000000f00 */
[----:B------:R-:W-:Y:S01]  /*49e40*/  MOV R7, R28 ;  /* 0x0000001c00077202 */ /* 0x000fe20000000f00 */
[----:B------:R-:W4:Y:S01]  /*49e50*/  LDL.LU R9, [R1+0x1cdc] ;  /* 0x001cdc0001097983 */ /* 0x000f220000300800 */
[----:B------:R-:W4:Y:S03]  /*49e60*/  LDL.LU R28, [R1+0x1cd8] ;  /* 0x001cd800011c7983 */ /* 0x000f260000300800 */
[----:B------:R-:W-:Y:S04]  /*49e70*/  STL.64 [R1+0x1c48], R6 ;  /* 0x001c480601007387 */ /* 0x000fe80000100a00 */
[----:B--2---:R-:W-:Y:S01]  /*49e80*/  STL.64 [R1+0x1c00], R14 ;  /* 0x001c000e01007387 */ /* 0x004fe20000100a00 */
[----:B---3--:R0:W-:Y:S03]  /*49e90*/  STL.64 [R1+0x1bf8], R12 ;  /* 0x001bf80c01007387 */ /* 0x0081e60000100a00 */
[----:B0-----:R-:W2:Y:S01]  /*49ea0*/  LDL.LU R12, [R1+0x340] ;  /* 0x00034000010c7983 */ /* 0x001ea20000300800 */
[----:B------:R-:W2:Y:S02]  /*49eb0*/  LDL.LU R13, [R1+0x344] ;  /* 0x00034400010d7983 */ /* 0x000ea40000300800 */
[----:B------:R-:W3:Y:S02]  /*49ec0*/  LDL.LU R14, [R1+0x348] ;  /* 0x00034800010e7983 */ /* 0x000ee40000300800 */
[----:B------:R-:W3:Y:S01]  /*49ed0*/  LDL.LU R15, [R1+0x34c] ;  /* 0x00034c00010f7983 */ /* 0x000ee20000300800 */
[----:B------:R-:W-:Y:S01]  /*49ee0*/  MOV R6, R3 ;  /* 0x0000000300067202 */ /* 0x000fe20000000f00 */
[----:B------:R-:W-:Y:S01]  /*49ef0*/  IMAD.MOV.U32 R7, RZ, RZ, R8 ;  /* 0x000000ffff077224 */ /* 0x000fe200078e0008 */
[----:B------:R-:W4:Y:S01]  /*49f00*/  LDL.LU R3, [R1+0x1cd4] ;  /* 0x001cd40001037983 */ /* 0x000f220000300800 */
[----:B------:R-:W4:Y:S03]  /*49f10*/  LDL.LU R8, [R1+0x1cd0] ;  /* 0x001cd00001087983 */ /* 0x000f260000300800 */
[----:B------:R0:W-:Y:S02]  /*49f20*/  STL.64 [R1+0x1c60], R6 ;  /* 0x001c600601007387 */ /* 0x0001e40000100a00 */
[----:B0-----:R-:W-:-:S02]  /*49f30*/  MOV R6, R24 ;  /* 0x0000001800067202 */ /* 0x001fc40000000f00 */
[----:B------:R-:W-:Y:S01]  /*49f40*/  MOV R7, R25 ;  /* 0x0000001900077202 */ /* 0x000fe20000000f00 */
[----:B------:R-:W4:Y:S01]  /*49f50*/  LDL.LU R24, [R1+0x1ccc] ;  /* 0x001ccc0001187983 */ /* 0x000f220000300800 */
[----:B------:R-:W4:Y:S03]  /*49f60*/  LDL.LU R25, [R1+0x1cc8] ;  /* 0x001cc80001197983 */ /* 0x000f260000300800 */
[----:B------:R-:W-:Y:S04]  /*49f70*/  STL.64 [R1+0x1c78], R6 ;  /* 0x001c780601007387 */ /* 0x000fe80000100a00 */
[----:B---3--:R-:W-:Y:S01]  /*49f80*/  STL.64 [R1+0x1c28], R14 ;  /* 0x001c280e01007387 */ /* 0x008fe20000100a00 */
[----:B--2---:R0:W-:Y:S03]  /*49f90*/  STL.64 [R1+0x1c20], R12 ;  /* 0x001c200c01007387 */ /* 0x0041e60000100a00 */
[----:B0-----:R-:W2:Y:S01]  /*49fa0*/  LDL.LU R12, [R1+0x360] ;  /* 0x00036000010c7983 */ /* 0x001ea20000300800 */
[----:B------:R-:W2:Y:S02]  /*49fb0*/  LDL.LU R13, [R1+0x364] ;  /* 0x00036400010d7983 */ /* 0x000ea40000300800 */
[----:B------:R-:W3:Y:S02]  /*49fc0*/  LDL.LU R14, [R1+0x368] ;  /* 0x00036800010e7983 */ /* 0x000ee40000300800 */
[----:B------:R-:W3:Y:S01]  /*49fd0*/  LDL.LU R15, [R1+0x36c] ;  /* 0x00036c00010f7983 */ /* 0x000ee20000300800 */
[----:B----4-:R-:W-:Y:S01]  /*49fe0*/  MOV R6, R26 ;  /* 0x0000001a00067202 */ /* 0x010fe20000000f00 */
[----:B------:R-:W-:Y:S01]  /*49ff0*/  IMAD.MOV.U32 R7, RZ, RZ, R27 ;  /* 0x000000ffff077224 */ /* 0x000fe200078e001b */
        /* <DEDUP_REMOVED lines=36> */
[----:B------:R-:W-:Y:S01]  /*4a240*/  MOV R6, R8 ;  /* 0x0000000800067202 */ /* 0x000fe20000000f00 */
[----:B------:R-:W-:Y:S01]  /*4a250*/  IMAD.MOV.U32 R7, RZ, RZ, R3 ;  /* 0x000000ffff077224 */ /* 0x000fe200078e0003 */
[----:B---3--:R-:W-:Y:S01]  /*4a260*/  STL.64 [R1+0x1cb8], R14 ;  /* 0x001cb80e01007387 */ /* 0x008fe20000100a00 */
[----:B--2---:R0:W-:Y:S03]  /*4a270*/  STL.64 [R1+0x1cb0], R12 ;  /* 0x001cb00c01007387 */ /* 0x0041e60000100a00 */
[----:B0-----:R-:W4:Y:S01]  /*4a280*/  LDL.LU R12, [R1+0x3d0] ;  /* 0x0003d000010c7983 */ /* 0x001f220000300800 */
[----:B------:R-:W4:Y:S02]  /*4a290*/  LDL.LU R13, [R1+0x3d4] ;  /* 0x0003d400010d7983 */ /* 0x000f240000300800 */
[----:B------:R-:W4:Y:S02]  /*4a2a0*/  LDL.LU R14, [R1+0x3d8] ;  /* 0x0003d800010e7983 */ /* 0x000f240000300800 */
[----:B------:R-:W4:Y:S01]  /*4a2b0*/  LDL.LU R15, [R1+0x3dc] ;  /* 0x0003dc00010f7983 */ /* 0x000f220000300800 */
[----:B------:R0:W-:Y:S01]  /*4a2c0*/  STL.64 [R1+0x1b80], R10 ;  /* 0x001b800a01007387 */ /* 0x0001e20000100a00 */
[----:B------:R-:W2:Y:S02]  /*4a2d0*/  LDL.LU R8, [R1+0x2e0] ;  /* 0x0002e00001087983 */ /* 0x000ea40000300800 */
[----:B------:R-:W2:Y:S01]  /*4a2e0*/  LDL.LU R9, [R1+0x2e4] ;  /* 0x0002e40001097983 */ /* 0x000ea20000300800 */
[----:B0-----:R-:W2:Y:S01]  /*4a2f0*/  LDL.LU R10, [R1+0x2e8] ;  /* 0x0002e800010a7983 */ /* 0x001ea20000300800 */
[----:B------:R-:W2:Y:S02]  /*4a300*/  LDL.LU R11, [R1+0x2ec] ;  /* 0x0002ec00010b7983 */ /* 0x000ea40000300800 */
[----:B------:R-:W3:Y:S02]  /*4a310*/  LDL.LU R16, [R1+0x2d0] ;  /* 0x0002d00001107983 */ /* 0x000ee40000300800 */
[----:B------:R-:W3:Y:S01]  /*4a320*/  LDL.LU R17, [R1+0x2d4] ;  /* 0x0002d40001117983 */ /* 0x000ee20000300800 */
[----:B------:R-:W3:Y:S01]  /*4a330*/  LDL.LU R18, [R1+0x2d8] ;  /* 0x0002d80001127983 */ /* 0x000ee20000300800 */
[----:B------:R-:W3:Y:S02]  /*4a340*/  LDL.LU R19, [R1+0x2dc] ;  /* 0x0002dc0001137983 */ /* 0x000ee40000300800 */
[----:B------:R-:W-:Y:S02]  /*4a350*/  STL.64 [R1+0x1a48], R22 ;  /* 0x001a481601007387 */ /* 0x000fe40000100a00 */
[----:B------:R-:W-:Y:S01]  /*4a360*/  STL.64 [R1+0x1a40], R20 ;  /* 0x001a401401007387 */ /* 0x000fe20000100a00 */
        /* <DEDUP_REMOVED lines=8> */
[----:B------:R-:W4:Y:S01]  /*4a3f0*/  LDL.LU.64 R14, [R1+0x1ca0] ;  /* 0x001ca000010e7983 */ /* 0x000f220000300a00 */
[----:B------:R-:W4:Y:S11]  /*4a400*/  LDL.LU.64 R12, [R1+0x1c98] ;  /* 0x001c9800010c7983 */ /* 0x000f360000300a00 */
[----:B------:R-:W-:Y:S09]  /*4a410*/  @!UPT UIADD3 URZ, URZ, URZ, URZ ;  /* 0x0000003f3f3ff290 */ /* 0x000ff2000fffe03f */
        /* <DEDUP_REMOVED lines=31> */
[----:B----4-:R-:W-:Y:S02]  /*4a610*/  HMMA.16816.F32 R4, R24, R6, R12 ;  /* 0x000000061804723c */ /* 0x010fe4000000180c */
[----:B------:R-:W4:Y:S01]  /*4a620*/  LDL.LU.64 R14, [R1+0x1c28] ;  /* 0x001c2800010e7983 */ /* 0x000f220000300a00 */
[----:B------:R-:W4:Y:S11]  /*4a630*/  LDL.LU.64 R12, [R1+0x1c20] ;  /* 0x001c2000010c7983 */ /* 0x000f360000300a00 */
[----:B------:R-:W-:Y:S09]  /*4a640*/  @!UPT UIADD3 URZ, URZ, URZ, URZ ;  /* 0x0000003f3f3ff290 */ /* 0x000ff2000fffe03f */
[----:B------:R-:W-:Y:S01]  /*4a650*/  STL.64 [R1+0xc30], R4 ;  /* 0x000c300401007387 */ /* 0x000fe20000100a00 */
[----:B------:R0:W-:Y:S03]  /*4a660*/  STL.64 [R1+0xc38], R6 ;  /* 0x000c380601007387 */ /* 0x0001e60000100a00 */
[----:B0-----:R-:W2:Y:S01]  /*4a670*/  LDL.LU.64 R6, [R1+0x1c18] ;  /* 0x001c180001067983 */ /* 0x001ea20000300a00 */
[----:B------:R-:W2:Y:S01]  /*4a680*/  LDL.LU.64 R4, [R1+0x1c10] ;  /* 0x001c100001047983 */ /* 0x000ea20000300a00 */
[----:B------:R-:W-:Y:S02]  /*4a690*/  MOV R22, R2 ;  /* 0x0000000200167202 */ /* 0x000fe40000000f00 */
[----:B------:R-:W-:-:S07]  /*4a6a0*/  MOV R23, R0 ;  /* 0x0000000000177202 */ /* 0x000fce0000000f00 */
[C---:B--2---:R-:W-:Y:S01]  /*4a6b0*/  HMMA.16816.F32 R20, R24.reuse, R22, R4 ;  /* 0x000000161814723c */ /* 0x044fe20000001804 */
[----:B------:R-:W4:Y:S11]  /*4a6c0*/  LDL.LU.64 R6, [R1+0x1c08] ;  /* 0x001c080001067983 */ /* 0x000f360000300a00 */
[----:B------:R-:W-:Y:S11]  /*4a6d0*/  @!UPT UIADD3 URZ, URZ, URZ, URZ ;  /* 0x0000003f3f3ff290 */ /* 0x000ff6000fffe03f */
[----:B------:R0:W-:Y:S01]  /*4a6e0*/  STL.64 [R1+0xc20], R20 ;  /* 0x000c201401007387 */ /* 0x0001e20000100a00 */
[----:B------:R1:W-:Y:S03]  /*4a6f0*/  STL.64 [R1+0xc28], R22 ;  /* 0x000c281601007387 */ /* 0x0003e60000100a00 */
[----:B0-----:R-:W2:Y:S01]  /*4a700*/  LDL.LU R20, [R1+0x2b0] ;  /* 0x0002b00001147983 */ /* 0x001ea20000300800 */
[----:B------:R-:W2:Y:S02]  /*4a710*/  LDL.LU R21, [R1+0x2b4] ;  /* 0x0002b40001157983 */ /* 0x000ea40000300800 */
[----:B-1----:R-:W2:Y:S02]  /*4a720*/  LDL.LU R22, [R1+0x2b8] ;  /* 0x0002b80001167983 */ /* 0x002ea40000300800 */
[----:B------:R-:W2:Y:S01]  /*4a730*/  LDL.LU R23, [R1+0x2bc] ;  /* 0x0002bc0001177983 */ /* 0x000ea20000300800 */
[C---:B----4-:R-:W-:Y:S01]  /*4a740*/  HMMA.16816.F32 R4, R24.reuse, R6, R12 ;  /* 0x000000061804723c */ /* 0x050fe2000000180c */
[----:B--2---:R0:W-:Y:S01]  /*4a750*/  STL.64 [R1+0x1b68], R22 ;  /* 0x001b681601007387 */ /* 0x0041e20000100a00 */
[----:B------:R-:W-:Y:S03]  /*4a760*/  STL.64 [R1+0x1b60], R20 ;  /* 0x001b601401007387 */ /* 0x000fe60000100a00 */
[----:B0-----:R-:W2:Y:S01]  /*4a770*/  LDL.LU.64 R22, [R1+0xc8] ;  /* 0x0000c80001167983 */ /* 0x001ea20000300a00 */
[----:B------:R-:W4:Y:S02]  /*4a780*/  LDL.LU.64 R14, [R1+0x1c00] ;  /* 0x001c0000010e7983 */ /* 0x000f240000300a00 */
[----:B------:R-:W4:Y:S11]  /*4a790*/  LDL.LU.64 R12, [R1+0x1bf8] ;  /* 0x001bf800010c7983 */ /* 0x000f360000300a00 */
[----:B------:R-:W-:Y:S04]  /*4a7a0*/  @!UPT UIADD3 URZ, URZ, URZ, URZ ;  /* 0x0000003f3f3ff290 */ /* 0x000fe8000fffe03f */
[----:B------:R-:W-:Y:S01]  /*4a7b0*/  STL.64 [R1+0xc10], R4 ;  /* 0x000c100401007387 */ /* 0x000fe20000100a00 */
[----:B------:R0:W-:Y:S04]  /*4a7c0*/  STL.64 [R1+0xc18], R6 ;  /* 0x000c180601007387 */ /* 0x0001e80000100a00 */
        /* <DEDUP_REMOVED lines=29> */
[C---:B----4-:R-:W-:Y:S11]  /*4a9a0*/  HMMA.16816.F32 R12, R24.reuse, R6, R12 ;  /* 0x00000006180c723c */ /* 0x050ff6000000180c */
[----:B------:R-:W-:Y:S11]  /*4a9b0*/  @!UPT UIADD3 URZ, URZ, URZ, URZ ;  /* 0x0000003f3f3ff290 */ /* 0x000ff6000fffe03f */
[----:B------:R-:W-:Y:S01]  /*4a9c0*/  @!UPT UIADD3 URZ, URZ, URZ, URZ ;  /* 0x0000003f3f3ff290 */ /* 0x000fe2000fffe03f */
[----:B------:R-:W-:Y:S01]  /*4a9d0*/  STL.64 [R1+0xbc0], R12 ;  /* 0x000bc00c01007387 */ /* 0x000fe20000100a00 */
[----:B------:R0:W-:Y:S03]  /*4a9e0*/  STL.64 [R1+0xbc8], R14 ;  /* 0x000bc80e01007387 */ /* 0x0001e60000100a00 */
[----:B0-----:R-:W4:Y:S01]  /*4a9f0*/  LDL.LU.64 R14, [R1+0x1b88] ;  /* 0x001b8800010e7983 */ /* 0x001f220000300a00 */
[----:B------:R-:W-:Y:S01]  /*4aa00*/  STL [R1+0x1ab8], R7 ;  /* 0x001ab80701007387 */ /* 0x000fe20000100800 */
[C---:B----4-:R-:W-:Y:S11]  /*4aa10*/  HMMA.16816.F32 R8, R24.reuse, R14, R8 ;  /* 0x0000000e1808723c */ /* 0x050ff60000001808 */
[----:B------:R-:W-:Y:S11]  /*4aa20*/  @!UPT UIADD3 URZ, URZ, URZ, URZ ;  /* 0x0000003f3f3ff290 */ /* 0x000ff6000fffe03f */
[----:B------:R-:W-:Y:S01]  /*4aa30*/  @!UPT UIADD3 URZ, URZ, URZ, URZ ;  /* 0x0000003f3f3ff290 */ /* 0x000fe2000fffe03f */
[----:B------:R-:W-:Y:S01]  /*4aa40*/  STL.64 [R1+0xbb0], R8 ;  /* 0x000bb00801007387 */ /* 0x000fe20000100a00 */
[----:B------:R0:W-:Y:S03]  /*4aa50*/  STL.64 [R1+0xbb8], R10 ;  /* 0x000bb80a01007387 */ /* 0x0001e60000100a00 */
[----:B0-----:R-:W3:Y:S01]  /*4aa60*/  LDL.LU.64 R10, [R1+0x1b80] ;  /* 0x001b8000010a7983 */ /* 0x001ee20000300a00 */
[----:B------:R0:W-:Y:S03]  /*4aa70*/  STL.64 [R1+0x1ad8], R14 ;  /* 0x001ad80e01007387 */ /* 0x0001e60000100a00 */
[----:B0-----:R-:W4:Y:S01]  /*4aa80*/  LDL.LU.64 R14, [R1+0x98] ;  /* 0x00009800010e7983 */ /* 0x001f220000300a00 */
[----:B---3--:R-:W-:Y:S03]  /*4aa90*/  HMMA.16816.F32 R24, R24, R10, R16 ;  /* 0x0000000a1818723c */ /* 0x008fe60000001810 */
[----:B----4-:R0:W-:Y:S04]  /*4aaa0*/  STL.64 [R1+0x1b58], R14 ;  /* 0x001b580e01007387 */ /* 0x0101e80000100a00 */
[----:B0-----:R-:W3:Y:S01]  /*4aab0*/  LDL.LU.64 R14, [R1+0xb8] ;  /* 0x0000b800010e7983 */ /* 0x001ee20000300a00 */
[----:B------:R-:W4:Y:S02]  /*4aac0*/  LDL.LU.64 R18, [R1+0x1b78] ;  /* 0x001b780001127983 */ /* 0x000f240000300a00 */
[----:B------:R-:W4:Y:S11]  /*4aad0*/  LDL.LU.64 R16, [R1+0x1b70] ;  /* 0x001b700001107983 */ /* 0x000f360000300a00 */
[----:B------:R-:W-:Y:S02]  /*4aae0*/  @!UPT UIADD3 URZ, URZ, URZ, URZ ;  /* 0x0000003f3f3ff290 */ /* 0x000fe4000fffe03f */
[----:B------:R-:W-:Y:S01]  /*4aaf0*/  STL.64 [R1+0xb50], R24 ;  /* 0x000b501801007387 */ /* 0x000fe20000100a00 */
[----:B------:R0:W-:Y:S04]  /*4ab00*/  STL.64 [R1+0xb58], R26 ;  /* 0x000b581a01007387 */ /* 0x0001e80000100a00 */
[----:B0-----:R-:W3:Y:S01]  /*4ab10*/  LDL.LU.64 R26, [R1+0xa8] ;  /* 0x0000a800011a7983 */ /* 0x001ee20000300a00 */
[----:B------:R0:W-:Y:S02]  /*4ab20*/  STL [R1+0x1a7c], R10 ;  /* 0x001a7c0a01007387 */ /* 0x0001e40000100800 */
[----:B------:R1:W-:Y:S02]  /*4ab30*/  STL [R1+0x1a78], R11 ;  /* 0x001a780b01007387 */ /* 0x0003e40000100800 */
[----:B------:R-:W4:Y:S01]  /*4ab40*/  LDL.LU R8, [R1+0x2c0] ;  /* 0x0002c00001087983 */ /* 0x000f220000300800 */
[----:B------:R-:W4:Y:S04]  /*4ab50*/  LDL.LU R9, [R1+0x2c4] ;  /* 0x0002c40001097983 */ /* 0x000f280000300800 */
[----:B0-----:R-:W4:Y:S01]  /*4ab60*/  LDL.LU R10, [R1+0x2c8] ;  /* 0x0002c800010a7983 */ /* 0x001f220000300800 */
[----:B-1----:R-:W4:Y:S02]  /*4ab70*/  LDL.LU R11, [R1+0x2cc] ;  /* 0x0002cc00010b7983 */ /* 0x002f240000300800 */
[----:B--2---:R-:W-:Y:S01]  /*4ab80*/  IMAD.MOV.U32 R4, RZ, RZ, R23 ;  /* 0x000000ffff047224 */ /* 0x004fe200078e0017 */
[C---:B----4-:R-:W-:Y:S11]  /*4ab90*/  HMMA.16816.F32 R8, R16.reuse, R22, R8 ;  /* 0x000000161008723c */ /* 0x050ff60000001808 */
[----:B------:R-:W-:Y:S11]  /*4aba0*/  @!UPT UIADD3 URZ, URZ, URZ, URZ ;  /* 0x0000003f3f3ff290 */ /* 0x000ff6000fffe03f */
[----:B------:R-:W-:Y:S01]  /*4abb0*/  @!UPT UIADD3 URZ, URZ, URZ, URZ ;  /* 0x0000003f3f3ff290 */ /* 0x000fe2000fffe03f */
[----:B------:R0:W-:Y:S01]  /*4abc0*/  STL.64 [R1+0xc50], R8 ;  /* 0x000c500801007387 */ /* 0x0001e20000100a00 */
[----:B------:R-:W-:Y:S01]  /*4abd0*/  STL.64 [R1+0xc58], R10 ;  /* 0x000c580a01007387 */ /* 0x000fe20000100a00 */
[----:B0-----:R-:W-:Y:S02]  /*4abe0*/  MOV R8, R22 ;  /* 0x0000001600087202 */ /* 0x001fe40000000f00 */
[----:B------:R-:W3:Y:S01]  /*4abf0*/  LDL.LU.64 R22, [R1+0x1b68] ;  /* 0x001b680001167983 */ /* 0x000ee20000300a00 */
[----:B------:R-:W3:Y:S02]  /*4ac00*/  LDL.LU.64 R20, [R1+0x1b60] ;  /* 0x001b600001147983 */ /* 0x000ee40000300a00 */
[----:B------:R0:W-:Y:S02]  /*4ac10*/  STL [R1+0x1a84], R4 ;  /* 0x001a840401007387 */ /* 0x0001e40000100800 */
[----:B------:R1:W-:Y:S01]  /*4ac20*/  STL [R1+0x1b28], R6 ;  /* 0x001b280601007387 */ /* 0x0003e20000100800 */
[----:B0-----:R-:W2:Y:S01]  /*4ac30*/  LDL.LU R4, [R1+0x290] ;  /* 0x0002900001047983 */ /* 0x001ea20000300800 */
[----:B------:R-:W2:Y:S02]  /*4ac40*/  LDL.LU R5, [R1+0x294] ;  /* 0x0002940001057983 */ /* 0x000ea40000300800 */
[----:B-1----:R-:W2:Y:S02]  /*4ac50*/  LDL.LU R6, [R1+0x298] ;  /* 0x0002980001067983 */ /* 0x002ea40000300800 */
[----:B------:R-:W2:Y:S01]  /*4ac60*/  LDL.LU R7, [R1+0x29c] ;  /* 0x00029c0001077983 */ /* 0x000ea20000300800 */
[----:B------:R0:W-:Y:S04]  /*4ac70*/  STL [R1+0x1a80], R8 ;  /* 0x001a800801007387 */ /* 0x0001e80000100800 */
[----:B0-----:R-:W4:Y:S01]  /*4ac80*/  LDL.LU R8, [R1+0x2a0] ;  /* 0x0002a00001087983 */ /* 0x001f220000300800 */
[----:B------:R-:W4:Y:S02]  /*4ac90*/  LDL.LU R9, [R1+0x2a4] ;  /* 0x0002a40001097983 */ /* 0x000f240000300800 */
[----:B------:R-:W4:Y:S02]  /*4aca0*/  LDL.LU R10, [R1+0x2a8] ;  /* 0x0002a800010a7983 */ /* 0x000f240000300800 */
[----:B------:R-:W4:Y:S01]  /*4acb0*/  LDL.LU R11, [R1+0x2ac] ;  /* 0x0002ac00010b7983 */ /* 0x000f220000300800 */
[C---:B---3--:R-:W-:Y:S08]  /*4acc0*/  HMMA.16816.F32 R20, R16.reuse, R14, R20 ;  /* 0x0000000e1014723c */ /* 0x048ff00000001814 */
[C---:B----4-:R-:W-:Y:S11]  /*4acd0*/  HMMA.16816.F32 R8, R16.reuse, R26, R8 ;  /* 0x0000001a1008723c */ /* 0x050ff60000001808 */
[----:B------:R-:W-:Y:S04]  /*4ace0*/  @!UPT UIADD3 URZ, URZ, URZ, URZ ;  /* 0x0000003f3f3ff290 */ /* 0x000fe8000fffe03f */
[----:B------:R0:W-:Y:S01]  /*4acf0*/  STL.64 [R1+0xc60], R20 ;  /* 0x000c601401007387 */ /* 0x0001e20000100a00 */
[----:B------:R1:W-:Y:S01]  /*4ad00*/  STL.64 [R1+0xc68], R22 ;  /* 0x000c681601007387 */ /* 0x0003e20000100a00 */
[----:B0-----:R-:W-:Y:S02]  /*4ad10*/  MOV R20, R15 ;  /* 0x0000000f00147202 */ /* 0x001fe40000000f00 */
[----:B------:R-:W-:Y:S02]  /*4ad20*/  MOV R21, R14 ;  /* 0x0000000e00157202 */ /* 0x000fe40000000f00 */
[----:B------:R-:W2:Y:S01]  /*4ad30*/  LDL.LU.64 R14, [R1+0x1b58] ;  /* 0x001b5800010e7983 */ /* 0x000ea20000300a00 */
[----:B------:R-:W-:Y:S02]  /*4ad40*/  STL [R1+0x1a8c], R20 ;  /* 0x001a8c1401007387 */ /* 0x000fe40000100800 */
[----:B------:R-:W-:Y:S01]  /*4ad50*/  STL [R1+0x1a88], R21 ;  /* 0x001a881501007387 */ /* 0x000fe20000100800 */
[----:B-1----:R-:W-:Y:S01]  /*4ad60*/  MOV R23, R26 ;  /* 0x0000001a00177202 */ /* 0x002fe20000000f00 */
[----:B------:R-:W-:Y:S01]  /*4ad70*/  IMAD.MOV.U32 R22, RZ, RZ, R27 ;  /* 0x000000ffff167224 */ /* 0x000fe200078e001b */
[----:B------:R-:W-:Y:S01]  /*4ad80*/  STL.64 [R1+0xc70], R8 ;  /* 0x000c700801007387 */ /* 0x000fe20000100a00 */
[----:B------:R-:W-:Y:S02]  /*4ad90*/  STL.64 [R1+0xc78], R10 ;  /* 0x000c780a01007387 */ /* 0x000fe40000100a00 */
[----:B------:R-:W3:Y:S02]  /*4ada0*/  LDL.LU.64 R26, [R1+0x8] ;  /* 0x00000800011a7983 */ /* 0x000ee40000300a00 */
[----:B---3--:R0:W-:Y:S04]  /*4adb0*/  STL.64 [R1+0x1ac0], R26 ;  /* 0x001ac01a01007387 */ /* 0x0081e80000100a00 */
[----:B0-----:R-:W3:Y:S01]  /*4adc0*/  LDL.LU.64 R26, [R1+0x18] ;  /* 0x00001800011a7983 */ /* 0x001ee20000300a00 */
[----:B--2---:R-:W-:Y:S01]  /*4add0*/  HMMA.16816.F32 R4, R16, R14, R4 ;  /* 0x0000000e1004723c */ /* 0x004fe20000001804 */
[----:B------:R-:W-:-:S02]  /*4ade0*/  MOV R2, R14 ;  /* 0x0000000e00027202 */ /* 0x000fc40000000f00 */
[----:B------:R-:W-:Y:S01]  /*4adf0*/  MOV R0, R15 ;  /* 0x0000000f00007202 */ /* 0x000fe20000000f00 */
[----:B---3--:R-:W-:Y:S01]  /*4ae00*/  STL.64 [R1+0x1ad0], R26 ;  /* 0x001ad01a01007387 */ /* 0x008fe20000100a00 */
[----:B------:R0:W-:Y:S02]  /*4ae10*/  STL [R1+0x1a94], R22 ;  /* 0x001a941601007387 */ /* 0x0001e40000100800 */
[----:B------:R1:W-:Y:S11]  /*4ae20*/  STL [R1+0x1a90], R23 ;  /* 0x001a901701007387 */ /* 0x0003f60000100800 */
[----:B------:R-:W-:Y:S05]  /*4ae30*/  @!UPT UIADD3 URZ, URZ, URZ, URZ ;  /* 0x0000003f3f3ff290 */ /* 0x000fea000fffe03f */
[----:B------:R2:W-:Y:S01]  /*4ae40*/  STL.64 [R1+0xc80], R4 ;  /* 0x000c800401007387 */ /* 0x0005e20000100a00 */
[----:B------:R3:W-:Y:S01]  /*4ae50*/  STL.64 [R1+0xc88], R6 ;  /* 0x000c880601007387 */ /* 0x0007e20000100a00 */
[----:B------:R-:W4:Y:S02]  /*4ae60*/  LDL.LU R12, [R1+0x220] ;  /* 0x00022000010c7983 */ /* 0x000f240000300800 */
[----:B------:R-:W4:Y:S02]  /*4ae70*/  LDL.LU R13, [R1+0x224] ;  /* 0x00022400010d7983 */ /* 0x000f240000300800 */
[----:B------:R-:W4:Y:S01]  /*4ae80*/  LDL.LU R14, [R1+0x228] ;  /* 0x00022800010e7983 */ /* 0x000f220000300800 */
[----:B------:R-:W4:Y:S01]  /*4ae90*/  LDL.LU R15, [R1+0x22c] ;  /* 0x00022c00010f7983 */ /* 0x000f220000300800 */
[----:B------:R-:W4:Y:S02]  /*4aea0*/  LDL.LU R20, [R1+0x250] ;  /* 0x0002500001147983 */ /* 0x000f240000300800 */
[----:B------:R-:W4:Y:S02]  /*4aeb0*/  LDL.LU R21, [R1+0x254] ;  /* 0x0002540001157983 */ /* 0x000f240000300800 */
[----:B0-----:R-:W4:Y:S01]  /*4aec0*/  LDL.LU R22, [R1+0x258] ;  /* 0x0002580001167983 */ /* 0x001f220000300800 */
[----:B-1----:R-:W4:Y:S01]  /*4aed0*/  LDL.LU R23, [R1+0x25c] ;  /* 0x00025c0001177983 */ /* 0x002f220000300800 */
[----:B--2---:R-:W2:Y:S02]  /*4aee0*/  LDL.LU R4, [R1+0x260] ;  /* 0x0002600001047983 */ /* 0x004ea40000300800 */
[----:B------:R-:W2:Y:S01]  /*4aef0*/  LDL.LU R5, [R1+0x264] ;  /* 0x0002640001057983 */ /* 0x000ea20000300800 */
[----:B---3--:R-:W3:Y:S01]  /*4af00*/  LDL.LU R6, [R1+0x268] ;  /* 0x0002680001067983 */ /* 0x008ee20000300800 */
[----:B------:R-:W3:Y:S02]  /*4af10*/  LDL.LU R7, [R1+0x26c] ;  /* 0x00026c0001077983 */ /* 0x000ee40000300800 */
[----:B------:R-:W2:Y:S02]  /*4af20*/  LDL.LU R8, [R1+0x270] ;  /* 0x0002700001087983 */ /* 0x000ea40000300800 */
[----:B------:R-:W2:Y:S01]  /*4af30*/  LDL.LU R9, [R1+0x274] ;  /* 0x0002740001097983 */ /* 0x000ea20000300800 */
[----:B------:R-:W2:Y:S01]  /*4af40*/  LDL.LU R10, [R1+0x278] ;  /* 0x00027800010a7983 */ /* 0x000ea20000300800 */
[----:B------:R-:W2:Y:S03]  /*4af50*/  LDL.LU R11, [R1+0x27c] ;  /* 0x00027c00010b7983 */ /* 0x000ea60000300800 */
[----:B--2---:R0:W-:Y:S01]  /*4af60*/  STL.64 [R1+0x1b48], R10 ;  /* 0x001b480a01007387 */ /* 0x0041e20000100a00 */
[----:B------:R-:W-:Y:S03]  /*4af70*/  STL.64 [R1+0x1b40], R8 ;  /* 0x001b400801007387 */ /* 0x000fe60000100a00 */
[----:B0-----:R-:W2:Y:S01]  /*4af80*/  LDL.LU.64 R10, [R1+0x88] ;  /* 0x00008800010a7983 */ /* 0x001ea20000300a00 */
[----:B---3--:R0:W-:Y:S02]  /*4af90*/  STL.64 [R1+0x1b38], R6 ;  /* 0x001b380601007387 */ /* 0x0081e40000100a00 */
[----:B------:R1:W-:Y:S01]  /*4afa0*/  STL.64 [R1+0x1b30], R4 ;  /* 0x001b300401007387 */ /* 0x0003e20000100a00 */
[----:B0-----:R-:W3:Y:S04]  /*4afb0*/  LDL.LU.64 R6, [R1+0x78] ;  /* 0x0000780001067983 */ /* 0x001ee80000300a00 */
[----:B---3--:R0:W-:Y:S01]  /*4afc0*/  STL.64 [R1+0x1b50], R6 ;  /* 0x001b500601007387 */ /* 0x0081e20000100a00 */
[----:B-1----:R-:W2:Y:S02]  /*4afd0*/  LDL.LU R4, [R1+0x280] ;  /* 0x0002800001047983 */ /* 0x002ea40000300800 */
[----:B------:R-:W2:Y:S01]  /*4afe0*/  LDL.LU R5, [R1+0x284] ;  /* 0x0002840001057983 */ /* 0x000ea20000300800 */
[----:B0-----:R-:W2:Y:S01]  /*4aff0*/  LDL.LU R6, [R1+0x288] ;  /* 0x0002880001067983 */ /* 0x001ea20000300800 */
[----:B------:R-:W2:Y:S02]  /*4b000*/  LDL.LU R7, [R1+0x28c] ;  /* 0x00028c0001077983 */ /* 0x000ea40000300800 */
[----:B----4-:R0:W-:Y:S02]  /*4b010*/  STL.64 [R1+0x1b20], R22 ;  /* 0x001b201601007387 */ /* 0x0101e40000100a00 */
[----:B------:R-:W-:Y:S01]  /*4b020*/  STL.64 [R1+0x1b18], R20 ;  /* 0x001b181401007387 */ /* 0x000fe20000100a00 */
[----:B0-----:R-:W3:Y:S01]  /*4b030*/  LDL.LU.64 R22, [R1+0x68] ;  /* 0x0000680001167983 */ /* 0x001ee20000300a00 */
[----:B------:R0:W-:Y:S02]  /*4b040*/  STL.64 [R1+0x1ae8], R14 ;  /* 0x001ae80e01007387 */ /* 0x0001e40000100a00 */
[----:B------:R-:W-:Y:S01]  /*4b050*/  STL.64 [R1+0x1ae0], R12 ;  /* 0x001ae00c01007387 */ /* 0x000fe20000100a00 */
[----:B0-----:R-:W4:Y:S04]  /*4b060*/  LDL.LU.64 R14, [R1+0x38] ;  /* 0x00003800010e7983 */ /* 0x001f280000300a00 */
[----:B----4-:R0:W-:Y:S04]  /*4b070*/  STL.64 [R1+0x1af8], R14 ;  /* 0x001af80e01007387 */ /* 0x0101e80000100a00 */
[----:B0-----:R-:W4:Y:S04]  /*4b080*/  LDL.LU.64 R14, [R1+0x48] ;  /* 0x00004800010e7983 */ /* 0x001f280000300a00 */
[----:B----4-:R0:W-:Y:S04]  /*4b090*/  STL.64 [R1+0x1b10], R14 ;  /* 0x001b100e01007387 */ /* 0x0101e80000100a00 */
[----:B0-----:R-:W4:Y:S01]  /*4b0a0*/  LDL.LU.64 R14, [R1+0x58] ;  /* 0x00005800010e7983 */ /* 0x001f220000300a00 */
[----:B------:R-:W3:Y:S01]  /*4b0b0*/  LDL.LU.64 R26, [R1+0x28] ;  /* 0x00002800011a7983 */ /* 0x000ee20000300a00 */
[C---:B--2---:R-:W-:Y:S02]  /*4b0c0*/  HMMA.16816.F32 R4, R16.reuse, R10, R4 ;  /* 0x0000000a1004723c */ /* 0x044fe40000001804 */
[----:B---3--:R0:W-:Y:S01]  /*4b0d0*/  STL.64 [R1+0x1af0], R26 ;  /* 0x001af01a01007387 */ /* 0x0081e20000100a00 */
[----:B------:R-:W2:Y:S02]  /*4b0e0*/  LDL.LU R24, [R1+0x230] ;  /* 0x0002300001187983 */ /* 0x000ea40000300800 */
[----:B------:R-:W2:Y:S01]  /*4b0f0*/  LDL.LU R25, [R1+0x234] ;  /* 0x0002340001197983 */ /* 0x000ea20000300800 */
[----:B0-----:R-:W3:Y:S01]  /*4b100*/  LDL.LU R26, [R1+0x238] ;  /* 0x00023800011a7983 */ /* 0x001ee20000300800 */
[----:B------:R-:W3:Y:S01]  /*4b110*/  LDL.LU R27, [R1+0x23c] ;  /* 0x00023c00011b7983 */ /* 0x000ee20000300800 */
[----:B------:R-:W-:Y:S01]  /*4b120*/  MOV R28, R10 ;  /* 0x0000000a001c7202 */ /* 0x000fe20000000f00 */
[----:B------:R-:W-:Y:S01]  /*4b130*/  IMAD.MOV.U32 R3, RZ, RZ, R11 ;  /* 0x000000ffff037224 */ /* 0x000fe200078e000b */
[----:B---3--:R-:W-:Y:S01]  /*4b140*/  STL.64 [R1+0x1b08], R26 ;  /* 0x001b081a01007387 */ /* 0x008fe20000100a00 */
[----:B--2---:R0:W-:Y:S03]  /*4b150*/  STL.64 [R1+0x1b00], R24 ;  /* 0x001b001801007387 */ /* 0x0041e60000100a00 */
[----:B0-----:R-:W2:Y:S01]  /*4b160*/  LDL.LU R24, [R1+0x240] ;  /* 0x0002400001187983 */ /* 0x001ea20000300800 */
[----:B------:R-:W2:Y:S02]  /*4b170*/  LDL.LU R25, [R1+0x244] ;  /* 0x0002440001197983 */ /* 0x000ea40000300800 */
[----:B------:R-:W2:Y:S02]  /*4b180*/  LDL.LU R26, [R1+0x248] ;  /* 0x00024800011a7983 */ /* 0x000ea40000300800 */
[----:B------:R-:W2:Y:S01]  /*4b190*/  LDL.LU R27, [R1+0x24c] ;  /* 0x00024c00011b7983 */ /* 0x000ea20000300800 */
[----:B------:R-:W-:Y:S01]  /*4b1a0*/  STL [R1+0x1a9c], R0 ;  /* 0x001a9c0001007387 */ /* 0x000fe20000100800 */
[----:B------:R-:W-:Y:S02]  /*4b1b0*/  STL [R1+0x1a98], R2 ;  /* 0x001a980201007387 */ /* 0x000fe40000100800 */
[----:B------:R-:W-:Y:S02]  /*4b1c0*/  STL.64 [R1+0xc90], R4 ;  /* 0x000c900401007387 */ /* 0x000fe40000100a00 */
[----:B------:R0:W-:Y:S02]  /*4b1d0*/  STL.64 [R1+0xc98], R6 ;  /* 0x000c980601007387 */ /* 0x0001e40000100a00 */
[----:B0-----:R-:W3:Y:S01]  /*4b1e0*/  LDL.LU.64 R6, [R1+0x1b50] ;  /* 0x001b500001067983 */ /* 0x001ee20000300a00 */
[----:B------:R-:W3:Y:S02]  /*4b1f0*/  LDL.LU.64 R10, [R1+0x1b48] ;  /* 0x001b4800010a7983 */ /* 0x000ee40000300a00 */
[----:B------:R-:W3:Y:S02]  /*4b200*/  LDL.LU.64 R8, [R1+0x1b40] ;  /* 0x001b400001087983 */ /* 0x000ee40000300a00 */
[C---:B---3--:R-:W-:Y:S11]  /*4b210*/  HMMA.16816.F32 R8, R16.reuse, R6, R8 ;  /* 0x000000061008723c */ /* 0x048ff60000001808 */
[----:B------:R-:W-:Y:S11]  /*4b220*/  @!UPT UIADD3 URZ, URZ, URZ, URZ ;  /* 0x0000003f3f3ff290 */ /* 0x000ff6000fffe03f */
[----:B------:R-:W-:Y:S01]  /*4b230*/  @!UPT UIADD3 URZ, URZ, URZ, URZ ;  /* 0x0000003f3f3ff290 */ /* 0x000fe2000fffe03f */
[----:B------:R-:W-:Y:S01]  /*4b240*/  STL.64 [R1+0xca0], R8 ;  /* 0x000ca00801007387 */ /* 0x000fe20000100a00 */
[----:B------:R0:W-:Y:S02]  /*4b250*/  STL.64 [R1+0xca8], R10 ;  /* 0x000ca80a01007387 */ /* 0x0001e40000100a00 */
[----:B0-----:R-:W-:Y:S02]  /*4b260*/  MOV R10, R6 ;  /* 0x00000006000a7202 */ /* 0x001fe40000000f00 */
[----:B------:R-:W-:Y:S02]  /*4b270*/  MOV R11, R7 ;  /* 0x00000007000b7202 */ /* 0x000fe40000000f00 */
[----:B------:R-:W3:Y:S01]  /*4b280*/  LDL.LU.64 R6, [R1+0x1b38] ;  /* 0x001b380001067983 */ /* 0x000ee20000300a00 */
[----:B------:R-:W3:Y:S02]  /*4b290*/  LDL.LU.64 R4, [R1+0x1b30] ;  /* 0x001b300001047983 */ /* 0x000ee40000300a00 */
[----:B------:R-:W-:Y:S01]  /*4b2a0*/  IMAD.MOV.U32 R8, RZ, RZ, R23 ;  /* 0x000000ffff087224 */ /* 0x000fe200078e0017 */
[C---:B---3--:R-:W-:Y:S11]  /*4b2b0*/  HMMA.16816.F32 R4, R16.reuse, R22, R4 ;  /* 0x000000161004723c */ /* 0x048ff60000001804 */
[----:B------:R-:W-:Y:S11]  /*4b2c0*/  @!UPT UIADD3 URZ, URZ, URZ, URZ ;  /* 0x0000003f3f3ff290 */ /* 0x000ff6000fffe03f */
[----:B------:R-:W-:Y:S01]  /*4b2d0*/  @!UPT UIADD3 URZ, URZ, URZ, URZ ;  /* 0x0000003f3f3ff290 */ /* 0x000fe2000fffe03f */
[----:B------:R0:W-:Y:S01]  /*4b2e0*/  STL.64 [R1+0xcb0], R4 ;  /* 0x000cb00401007387 */ /* 0x0001e20000100a00 */
[----:B------:R1:W-:Y:S01]  /*4b2f0*/  STL.64 [R1+0xcb8], R6 ;  /* 0x000cb80601007387 */ /* 0x0003e20000100a00 */
[----:B0-----:R-:W-:Y:S02]  /*4b300*/  MOV R4, R22 ;  /* 0x0000001600047202 */ /* 0x001fe40000000f00 */
[----:B-1----:R-:W3:Y:S01]  /*4b310*/  LDL.LU R6, [R1+0x1b28] ;  /* 0x001b280001067983 */ /* 0x002ee20000300800 */
[----:B------:R-:W4:Y:S02]  /*4b320*/  LDL.LU.64 R22, [R1+0x1b20] ;  /* 0x001b200001167983 */ /* 0x000f240000300a00 */
[----:B------:R-:W4:Y:S02]  /*4b330*/  LDL.LU.64 R20, [R1+0x1b18] ;  /* 0x001b180001147983 */ /* 0x000f240000300a00 */
[C---:B----4-:R-:W-:Y:S01]  /*4b340*/  HMMA.16816.F32 R20, R16.reuse, R14, R20 ;  /* 0x0000000e1014723c */ /* 0x050fe20000001814 */
[----:B---3--:R-:W-:Y:S01]  /*4b350*/  STL [R1+0x1acc], R6 ;  /* 0x001acc0601007387 */ /* 0x008fe20000100800 */
[----:B------:R0:W-:Y:S03]  /*4b360*/  STL [R1+0x1ac8], R4 ;  /* 0x001ac80401007387 */ /* 0x0001e60000100800 */
[----:B0-----:R-:W3:Y:S01]  /*4b370*/  LDL.LU R4, [R1+0x210] ;  /* 0x0002100001047983 */ /* 0x001ee20000300800 */
[----:B------:R-:W3:Y:S02]  /*4b380*/  LDL.LU R5, [R1+0x214] ;  /* 0x0002140001057983 */ /* 0x000ee40000300800 */
[----:B------:R-:W3:Y:S02]  /*4b390*/  LDL.LU R6, [R1+0x218] ;  /* 0x0002180001067983 */ /* 0x000ee40000300800 */
[----:B------:R-:W3:Y:S11]  /*4b3a0*/  LDL.LU R7, [R1+0x21c] ;  /* 0x00021c0001077983 */ /* 0x000ef60000300800 */
[----:B------:R-:W-:Y:S02]  /*4b3b0*/  @!UPT UIADD3 URZ, URZ, URZ, URZ ;  /* 0x0000003f3f3ff290 */ /* 0x000fe4000fffe03f */
        /* <DEDUP_REMOVED lines=16> */
[----:B0-----:R-:W4:Y:S01]  /*4b4c0*/  LDL.LU R20, [R1+0x200] ;  /* 0x0002000001147983 */ /* 0x001f220000300800 */
[----:B------:R-:W4:Y:S02]  /*4b4d0*/  LDL.LU R21, [R1+0x204] ;  /* 0x0002040001157983 */ /* 0x000f240000300800 */
[----:B------:R-:W4:Y:S02]  /*4b4e0*/  LDL.LU R22, [R1+0x208] ;  /* 0x0002080001167983 */ /* 0x000f240000300800 */
[----:B------:R-:W4:Y:S01]  /*4b4f0*/  LDL.LU R23, [R1+0x20c] ;  /* 0x00020c0001177983 */ /* 0x000f220000300800 */
        /* <DEDUP_REMOVED lines=16> */
[----:B------:R-:W3:Y:S02]  /*4b600*/  LDL.LU.64 R26, [R1+0x1ad0] ;  /* 0x001ad000011a7983 */ /* 0x000ee40000300a00 */
[C---:B---3--:R-:W-:Y:S01]  /*4b610*/  HMMA.16816.F32 R4, R16.reuse, R26, R4 ;  /* 0x0000001a1004723c */ /* 0x048fe20000001804 */
[----:B------:R-:W-:Y:S02]  /*4b620*/  MOV R29, R26 ;  /* 0x0000001a001d7202 */ /* 0x000fe40000000f00 */
[----:B------:R-:W-:Y:S11]  /*4b630*/  MOV R13, R27 ;  /* 0x0000001b000d7202 */ /* 0x000ff60000000f00 */
[----:B------:R-:W-:Y:S09]  /*4b640*/  @!UPT UIADD3 URZ, URZ, URZ, URZ ;  /* 0x0000003f3f3ff290 */ /* 0x000ff2000fffe03f */
[----:B------:R-:W-:Y:S01]  /*4b650*/  STL.64 [R1+0xd10], R4 ;  /* 0x000d100401007387 */ /* 0x000fe20000100a00 */
[----:B------:R0:W-:Y:S03]  /*4b660*/  STL.64 [R1+0xd18], R6 ;  /* 0x000d180601007387 */ /* 0x0001e60000100a00 */
[----:B0-----:R-:W3:Y:S01]  /*4b670*/  LDL.LU R6, [R1+0x1acc] ;  /* 0x001acc0001067983 */ /* 0x001ee20000300800 */
[----:B------:R-:W2:Y:S02]  /*4b680*/  LDL.LU R4, [R1+0x1ac8] ;  /* 0x001ac80001047983 */ /* 0x000ea40000300800 */
[----:B------:R-:W4:Y:S02]  /*4b690*/  LDL.LU.64 R26, [R1+0x1ac0] ;  /* 0x001ac000011a7983 */ /* 0x000f240000300a00 */
[----:B----4-:R-:W-:Y:S01]  /*4b6a0*/  HMMA.16816.F32 R20, R16, R26, R20 ;  /* 0x0000001a1014723c */ /* 0x010fe20000001814 */
[----:B------:R-:W-:Y:S01]  /*4b6b0*/  MOV R7, R26 ;  /* 0x0000001a00077202 */ /* 0x000fe20000000f00 */
[----:B------:R-:W-:Y:S11]  /*4b6c0*/  IMAD.MOV.U32 R5, RZ, RZ, R27 ;  /* 0x000000ffff057224 */ /* 0x000ff600078e001b */
[----:B------:R-:W-:Y:S10]  /*4b6d0*/  @!UPT UIADD3 URZ, URZ, URZ, URZ ;  /* 0x0000003f3f3ff290 */ /* 0x000ff4000fffe03f */
[----:B------:R0:W-:Y:S01]  /*4b6e0*/  STL.64 [R1+0xd20], R20 ;  /* 0x000d201401007387 */ /* 0x0001e20000100a00 */
[----:B------:R1:W-:Y:S02]  /*4b6f0*/  STL.64 [R1+0xd28], R22 ;  /* 0x000d281601007387 */ /* 0x0003e40000100a00 */
[----:B------:R-:W4:Y:S02]  /*4b700*/  LDL.LU R24, [R1+0xd0] ;  /* 0x0000d00001187983 */ /* 0x000f240000300800 */
[----:B------:R-:W4:Y:S01]  /*4b710*/  LDL.LU R25, [R1+0xd4] ;  /* 0x0000d40001197983 */ /* 0x000f220000300800 */
[----:B------:R-:W2:Y:S01]  /*4b720*/  LDL.LU R26, [R1+0xd8] ;  /* 0x0000d800011a7983 */ /* 0x000ea20000300800 */
[----:B------:R-:W2:Y:S03]  /*4b730*/  LDL.LU R27, [R1+0xdc] ;  /* 0x0000dc00011b7983 */ /* 0x000ea60000300800 */
[----:B0-----:R-:W3:Y:S01]  /*4b740*/  LDL.LU R20, [R1+0x1f0] ;  /* 0x0001f00001147983 */ /* 0x001ee20000300800 */
[----:B------:R-:W3:Y:S02]  /*4b750*/  LDL.LU R21, [R1+0x1f4] ;  /* 0x0001f40001157983 */ /* 0x000ee40000300800 */
[----:B-1----:R-:W3:Y:S02]  /*4b760*/  LDL.LU R22, [R1+0x1f8] ;  /* 0x0001f80001167983 */ /* 0x002ee40000300800 */
[----:B------:R-:W3:Y:S01]  /*4b770*/  LDL.LU R23, [R1+0x1fc] ;  /* 0x0001fc0001177983 */ /* 0x000ee20000300800 */
[----:B--2---:R-:W-:Y:S01]  /*4b780*/  STL.64 [R1+0x18e8], R26 ;  /* 0x0018e81a01007387 */ /* 0x004fe20000100a00 */
[----:B----4-:R0:W-:Y:S03]  /*4b790*/  STL.64 [R1+0x18e0], R24 ;  /* 0x0018e01801007387 */ /* 0x0101e60000100a00 */
[----:B0-----:R-:W2:Y:S01]  /*4b7a0*/  LDL.LU R24, [R1+0xe0] ;  /* 0x0000e00001187983 */ /* 0x001ea20000300800 */
[----:B------:R-:W2:Y:S02]  /*4b7b0*/  LDL.LU R25, [R1+0xe4] ;  /* 0x0000e40001197983 */ /* 0x000ea40000300800 */
[----:B------:R-:W4:Y:S02]  /*4b7c0*/  LDL.LU R26, [R1+0xe8] ;  /* 0x0000e800011a7983 */ /* 0x000f240000300800 */
[----:B------:R-:W4:Y:S02]  /*4b7d0*/  LDL.LU R27, [R1+0xec] ;  /* 0x0000ec00011b7983 */ /* 0x000f240000300800 */
[----:B----4-:R-:W-:Y:S01]  /*4b7e0*/  STL.64 [R1+0x18f8], R26 ;  /* 0x0018f81a01007387 */ /* 0x010fe20000100a00 */
[----:B--2---:R0:W-:Y:S03]  /*4b7f0*/  STL.64 [R1+0x18f0], R24 ;  /* 0x0018f01801007387 */ /* 0x0041e60000100a00 */
[----:B0-----:R-:W2:Y:S01]  /*4b800*/  LDL.LU R24, [R1+0xf0] ;  /* 0x0000f00001187983 */ /* 0x001ea20000300800 */
[----:B------:R-:W2:Y:S02]  /*4b810*/  LDL.LU R25, [R1+0xf4] ;  /* 0x0000f40001197983 */ /* 0x000ea40000300800 */
[----:B------:R-:W4:Y:S02]  /*4b820*/  LDL.LU R26, [R1+0xf8] ;  /* 0x0000f800011a7983 */ /* 0x000f240000300800 */
[----:B------:R-:W4:Y:S02]  /*4b830*/  LDL.LU R27, [R1+0xfc] ;  /* 0x0000fc00011b7983 */ /* 0x000f240000300800 */
[----:B----4-:R0:W-:Y:S01]  /*4b840*/  STL.64 [R1+0x1908], R26 ;  /* 0x0019081a01007387 */ /* 0x0101e20000100a00 */
[----:B--2---:R-:W-:Y:S01]  /*4b850*/  STL.64 [R1+0x1900], R24 ;  /* 0x0019001801007387 */ /* 0x004fe20000100a00 */
[----:B0-----:R-:W-:-:S02]  /*4b860*/  MOV R26, R7 ;  /* 0x00000007001a7202 */ /* 0x001fc40000000f00 */
[----:B------:R-:W3:Y:S01]  /*4b870*/  LDL.LU R7, [R1+0x1ab8] ;  /* 0x001ab80001077983 */ /* 0x000ee20000300800 */
[----:B------:R-:W-:Y:S02]  /*4b880*/  MOV R27, R5 ;  /* 0x00000005001b7202 */ /* 0x000fe40000000f00 */
[----:B------:R-:W2:Y:S03]  /*4b890*/  LDL.LU R5, [R1+0x1ab4] ;  /* 0x001ab40001057983 */ /* 0x000ea60000300800 */
[----:B------:R0:W-:Y:S02]  /*4b8a0*/  STL.64 [R1+0x1920], R26 ;  /* 0x0019201a01007387 */ /* 0x0001e40000100a00 */
[----:B0-----:R-:W-:Y:S02]  /*4b8b0*/  MOV R26, R29 ;  /* 0x0000001d001a7202 */ /* 0x001fe40000000f00 */
[----:B------:R-:W4:Y:S01]  /*4b8c0*/  LDL.LU R29, [R1+0x1ab0] ;  /* 0x001ab000011d7983 */ /* 0x000f220000300800 */
[----:B------:R-:W-:-:S05]  /*4b8d0*/  IMAD.MOV.U32 R27, RZ, RZ, R13 ;  /* 0x000000ffff1b7224 */ /* 0x000fca00078e000d */
[----:B------:R0:W-:Y:S02]  /*4b8e0*/  STL.64 [R1+0x1938], R26 ;  /* 0x0019381a01007387 */ /* 0x0001e40000100a00 */
[----:B0-----:R-:W-:Y:S02]  /*4b8f0*/  MOV R26, R12 ;  /* 0x0000000c001a7202 */ /* 0x001fe40000000f00 */
[----:B------:R-:W-:-:S05]  /*4b900*/  MOV R27, R9 ;  /* 0x00000009001b7202 */ /* 0x000fca0000000f00 */
[----:B------:R0:W-:Y:S01]  /*4b910*/  STL.64 [R1+0x1950], R26 ;  /* 0x0019501a01007387 */ /* 0x0001e20000100a00 */
[----:B------:R-:W2:Y:S02]  /*4b920*/  LDL.LU R24, [R1+0x1e0] ;  /* 0x0001e00001187983 */ /* 0x000ea40000300800 */
[----:B------:R-:W2:Y:S01]  /*4b930*/  LDL.LU R25, [R1+0x1e4] ;  /* 0x0001e40001197983 */ /* 0x000ea20000300800 */
[----:B0-----:R-:W2:Y:S01]  /*4b940*/  LDL.LU R26, [R1+0x1e8] ;  /* 0x0001e800011a7983 */ /* 0x001ea20000300800 */
[----:B------:R-:W2:Y:S02]  /*4b950*/  LDL.LU R9, [R1+0xe70] ;  /* 0x000e700001097983 */ /* 0x000ea40000300800 */
[----:B------:R-:W2:Y:S02]  /*4b960*/  LDL.LU R12, [R1+0x374] ;  /* 0x00037400010c7983 */ /* 0x000ea40000300800 */
[----:B------:R-:W2:Y:S01]  /*4b970*/  LDL.LU R13, [R1+0xd7c] ;  /* 0x000d7c00010d7983 */ /* 0x000ea20000300800 */
[----:B---3--:R-:W-:Y:S01]  /*4b980*/  HMMA.16816.F32 R20, R16, R6, R20 ;  /* 0x000000061014723c */ /* 0x008fe20000001814 */
[----:B----4-:R-:W-:-:S02]  /*4b990*/  MOV R27, R29 ;  /* 0x0000001d001b7202 */ /* 0x010fc40000000f00 */
[----:B------:R-:W3:Y:S11]  /*4b9a0*/  LDL.LU R29, [R1+0xd78] ;  /* 0x000d7800011d7983 */ /* 0x000ef60000300800 */
[----:B------:R-:W-:Y:S09]  /*4b9b0*/  @!UPT UIADD3 URZ, URZ, URZ, URZ ;  /* 0x0000003f3f3ff290 */ /* 0x000ff2000fffe03f */
[----:B------:R-:W-:Y:S02]  /*4b9c0*/  STL.64 [R1+0xd30], R20 ;  /* 0x000d301401007387 */ /* 0x000fe40000100a00 */
[----:B------:R0:W-:Y:S02]  /*4b9d0*/  STL.64 [R1+0xd38], R22 ;  /* 0x000d381601007387 */ /* 0x0001e40000100a00 */
[----:B0-----:R-:W4:Y:S01]  /*4b9e0*/  LDL.LU.64 R22, [R1+0x1aa8] ;  /* 0x001aa80001167983 */ /* 0x001f220000300a00 */
[----:B------:R-:W3:Y:S01]  /*4b9f0*/  LDL.LU.64 R20, [R1+0x1aa0] ;  /* 0x001aa00001147983 */ /* 0x000ee20000300a00 */
[----:B--2---:R-:W-:Y:S02]  /*4ba00*/  HMMA.16816.F32 R24, R16, R14, R24 ;  /* 0x0000000e1018723c */ /* 0x004fe40000001818 */
[----:B------:R-:W-:Y:S01]  /*4ba10*/  STL.64 [R1+0x1970], R6 ;  /* 0x0019700601007387 */ /* 0x000fe20000100a00 */
[----:B------:R-:W-:Y:S11]  /*4ba20*/  STL [R1+0x1968], R5 ;  /* 0x0019680501007387 */ /* 0x000ff60000100800 */
[----:B------:R-:W-:Y:S09]  /*4ba30*/  @!UPT UIADD3 URZ, URZ, URZ, URZ ;  /* 0x0000003f3f3ff290 */ /* 0x000ff2000fffe03f */
[----:B------:R-:W-:Y:S01]  /*4ba40*/  STL.64 [R1+0xd50], R24 ;  /* 0x000d501801007387 */ /* 0x000fe20000100a00 */
[----:B------:R0:W-:Y:S02]  /*4ba50*/  STL.64 [R1+0xd58], R26 ;  /* 0x000d581a01007387 */ /* 0x0001e40000100a00 */
[----:B0-----:R-:W-:Y:S01]  /*4ba60*/  IMAD.MOV.U32 R26, RZ, RZ, R0 ;  /* 0x000000ffff1a7224 */ /* 0x001fe200078e0000 */
[----:B------:R-:W-:Y:S01]  /*4ba70*/  MOV R27, R2 ;  /* 0x00000002001b7202 */ /* 0x000fe20000000f00 */
[----:B------:R-:W2:Y:S01]  /*4ba80*/  LDL.LU R0, [R1+0x1a9c] ;  /* 0x001a9c0001007983 */ /* 0x000ea20000300800 */
[----:B------:R-:W2:Y:S03]  /*4ba90*/  LDL.LU R2, [R1+0x1a98] ;  /* 0x001a980001027983 */ /* 0x000ea60000300800 */
[----:B------:R0:W-:Y:S01]  /*4baa0*/  STL.64 [R1+0x1978], R26 ;  /* 0x0019781a01007387 */ /* 0x0001e20000100a00 */
[----:B----4-:R-:W-:-:S02]  /*4bab0*/  MOV R6, R22 ;  /* 0x0000001600067202 */ /* 0x010fc40000000f00 */
[----:B------:R-:W-:Y:S01]  /*4bac0*/  MOV R7, R23 ;  /* 0x0000001700077202 */ /* 0x000fe20000000f00 */
[----:B------:R-:W4:Y:S01]  /*4bad0*/  LDL.LU R22, [R1+0x1a94] ;  /* 0x001a940001167983 */ /* 0x000f220000300800 */
[----:B------:R-:W2:Y:S03]  /*4bae0*/  LDL.LU R23, [R1+0x1a90] ;  /* 0x001a900001177983 */ /* 0x000ea60000300800 */
[----:B------:R3:W-:Y:S01]  /*4baf0*/  STL.64 [R1+0x1980], R6 ;  /* 0x0019800601007387 */ /* 0x0007e20000100a00 */
[----:B------:R-:W2:Y:S02]  /*4bb00*/  LDL.LU R24, [R1+0x140] ;  /* 0x0001400001187983 */ /* 0x000ea40000300800 */
[----:B------:R-:W2:Y:S02]  /*4bb10*/  LDL.LU R25, [R1+0x144] ;  /* 0x0001440001197983 */ /* 0x000ea40000300800 */
[----:B0-----:R-:W2:Y:S01]  /*4bb20*/  LDL.LU R26, [R1+0x148] ;  /* 0x00014800011a7983 */ /* 0x001ea20000300800 */
[----:B------:R-:W2:Y:S01]  /*4bb30*/  LDL.LU R27, [R1+0x14c] ;  /* 0x00014c00011b7983 */ /* 0x000ea20000300800 */
[----:B---3--:R-:W-:Y:S01]  /*4bb40*/  IMAD.MOV.U32 R6, RZ, RZ, R20 ;  /* 0x000000ffff067224 */ /* 0x008fe200078e0014 */
[----:B------:R-:W-:-:S02]  /*4bb50*/  MOV R7, R21 ;  /* 0x0000001500077202 */ /* 0x000fc40000000f00 */
[----:B--2---:R-:W-:Y:S01]  /*4bb60*/  STL.64 [R1+0x1990], R26 ;  /* 0x0019901a01007387 */ /* 0x004fe20000100a00 */
[----:B------:R0:W-:Y:S02]  /*4bb70*/  STL.64 [R1+0x1988], R24 ;  /* 0x0019881801007387 */ /* 0x0001e40000100a00 */
[----:B------:R-:W2:Y:S02]  /*4bb80*/  LDL.LU R20, [R1+0x1a8c] ;  /* 0x001a8c0001147983 */ /* 0x000ea40000300800 */
[----:B------:R-:W3:Y:S01]  /*4bb90*/  LDL.LU R21, [R1+0x1a88] ;  /* 0x001a880001157983 */ /* 0x000ee20000300800 */
[----:B------:R1:W-:Y:S04]  /*4bba0*/  STL.64 [R1+0x1998], R6 ;  /* 0x0019980601007387 */ /* 0x0003e80000100a00 */
[----:B0-----:R-:W2:Y:S01]  /*4bbb0*/  LDL.LU R24, [R1+0x150] ;  /* 0x0001500001187983 */ /* 0x001ea20000300800 */
[----:B------:R-:W2:Y:S02]  /*4bbc0*/  LDL.LU R25, [R1+0x154] ;  /* 0x0001540001197983 */ /* 0x000ea40000300800 */
[----:B------:R-:W2:Y:S02]  /*4bbd0*/  LDL.LU R26, [R1+0x158] ;  /* 0x00015800011a7983 */ /* 0x000ea40000300800 */
[----:B------:R-:W2:Y:S01]  /*4bbe0*/  LDL.LU R27, [R1+0x15c] ;  /* 0x00015c00011b7983 */ /* 0x000ea20000300800 */
[----:B-1----:R-:W-:-:S02]  /*4bbf0*/  MOV R6, R4 ;  /* 0x0000000400067202 */ /* 0x002fc40000000f00 */
[----:B------:R-:W-:Y:S01]  /*4bc00*/  MOV R7, R8 ;  /* 0x0000000800077202 */ /* 0x000fe20000000f00 */
[----:B--2---:R-:W-:Y:S01]  /*4bc10*/  STL.64 [R1+0x19a8], R26 ;  /* 0x0019a81a01007387 */ /* 0x004fe20000100a00 */
[----:B------:R0:W-:Y:S02]  /*4bc20*/  STL.64 [R1+0x19a0], R24 ;  /* 0x0019a01801007387 */ /* 0x0001e40000100a00 */
[----:B------:R-:W2:Y:S02]  /*4bc30*/  LDL.LU R4, [R1+0x1a84] ;  /* 0x001a840001047983 */ /* 0x000ea40000300800 */
[----:B------:R-:W2:Y:S01]  /*4bc40*/  LDL.LU R8, [R1+0x1a80] ;  /* 0x001a800001087983 */ /* 0x000ea20000300800 */
[----:B------:R1:W-:Y:S04]  /*4bc50*/  STL.64 [R1+0x19b0], R6 ;  /* 0x0019b00601007387 */ /* 0x0003e80000100a00 */
[----:B0-----:R-:W2:Y:S01]  /*4bc60*/  LDL.LU R24, [R1+0x160] ;  /* 0x0001600001187983 */ /* 0x001ea20000300800 */
[----:B------:R-:W2:Y:S02]  /*4bc70*/  LDL.LU R25, [R1+0x164] ;  /* 0x0001640001197983 */ /* 0x000ea40000300800 */
[----:B------:R-:W2:Y:S02]  /*4bc80*/  LDL.LU R26, [R1+0x168] ;  /* 0x00016800011a7983 */ /* 0x000ea40000300800 */
[----:B------:R-:W2:Y:S02]  /*4bc90*/  LDL.LU R27, [R1+0x16c] ;  /* 0x00016c00011b7983 */ /* 0x000ea40000300800 */
[----:B-1----:R-:W-:Y:S01]  /*4bca0*/  IMAD.MOV.U32 R6, RZ, RZ, R10 ;  /* 0x000000ffff067224 */ /* 0x002fe200078e000a */
        /* <DEDUP_REMOVED lines=24> */
[----:B------:R-:W-:Y:S02]  /*4be30*/  STL.64 [R1+0x19e8], R24 ;  /* 0x0019e81801007387 */ /* 0x000fe40000100a00 */
[----:B------:R-:W2:Y:S02]  /*4be40*/  LDL.LU R2, [R1+0x1a6c] ;  /* 0x001a6c0001027983 */ /* 0x000ea40000300800 */
[----:B------:R-:W2:Y:S01]  /*4be50*/  LDL.LU R0, [R1+0x1a68] ;  /* 0x001a680001007983 */ /* 0x000ea20000300800 */
[----:B------:R0:W-:Y:S02]  /*4be60*/  STL.64 [R1+0x19f8], R6 ;  /* 0x0019f80601007387 */ /* 0x0001e40000100a00 */
[----:B0-----:R-:W-:-:S02]  /*4be70*/  MOV R6, R23 ;  /* 0x0000001700067202 */ /* 0x001fc40000000f00 */
[----:B----4-:R-:W-:-:S05]  /*4be80*/  MOV R7, R22 ;  /* 0x0000001600077202 */ /* 0x010fca0000000f00 */
[----:B------:R3:W-:Y:S01]  /*4be90*/  STL.64 [R1+0x1a10], R6 ;  /* 0x001a100601007387 */ /* 0x0007e20000100a00 */
[----:B------:R-:W4:Y:S02]  /*4bea0*/  LDL.LU R24, [R1+0x190] ;  /* 0x0001900001187983 */ /* 0x000f240000300800 */
[----:B------:R-:W4:Y:S02]  /*4beb0*/  LDL.LU R25, [R1+0x194] ;  /* 0x0001940001197983 */ /* 0x000f240000300800 */
[----:B------:R-:W2:Y:S01]  /*4bec0*/  LDL.LU R26, [R1+0x198] ;  /* 0x00019800011a7983 */ /* 0x000ea20000300800 */
[----:B------:R-:W2:Y:S01]  /*4bed0*/  LDL.LU R27, [R1+0x19c] ;  /* 0x00019c00011b7983 */ /* 0x000ea20000300800 */
[----:B---3--:R-:W-:Y:S01]  /*4bee0*/  IMAD.MOV.U32 R6, RZ, RZ, R21 ;  /* 0x000000ffff067224 */ /* 0x008fe200078e0015 */
[----:B------:R-:W-:-:S05]  /*4bef0*/  MOV R7, R20 ;  /* 0x0000001400077202 */ /* 0x000fca0000000f00 */
[----:B------:R-:W-:Y:S04]  /*4bf00*/  STL.64 [R1+0x1a28], R6 ;  /* 0x001a280601007387 */ /* 0x000fe80000100a00 */
[----:B--2---:R-:W-:Y:S01]  /*4bf10*/  STL.64 [R1+0x1a08], R26 ;  /* 0x001a081a01007387 */ /* 0x004fe20000100a00 */
[----:B----4-:R0:W-:Y:S03]  /*4bf20*/  STL.64 [R1+0x1a00], R24 ;  /* 0x001a001801007387 */ /* 0x0101e60000100a00 */
        /* <DEDUP_REMOVED lines=12> */
[----:B------:R-:W4:Y:S02]  /*4bff0*/  LDL.LU R22, [R1+0x1d8] ;  /* 0x0001d80001167983 */ /* 0x000f240000300800 */
[----:B------:R-:W4:Y:S01]  /*4c000*/  LDL.LU R23, [R1+0x1dc] ;  /* 0x0001dc0001177983 */ /* 0x000f220000300800 */
[----:B---3--:R-:W-:Y:S01]  /*4c010*/  STL.64 [R1+0x1a38], R26 ;  /* 0x001a381a01007387 */ /* 0x008fe20000100a00 */
[----:B--2---:R0:W-:Y:S03]  /*4c020*/  STL.64 [R1+0x1a30], R24 ;  /* 0x001a301801007387 */ /* 0x0041e60000100a00 */
[----:B0-----:R-:W2:Y:S01]  /*4c030*/  LDL.LU R24, [R1+0x1c0] ;  /* 0x0001c00001187983 */ /* 0x001ea20000300800 */
[----:B------:R-:W2:Y:S02]  /*4c040*/  LDL.LU R25, [R1+0x1c4] ;  /* 0x0001c40001197983 */ /* 0x000ea40000300800 */
[----:B------:R-:W2:Y:S02]  /*4c050*/  LDL.LU R26, [R1+0x1c8] ;  /* 0x0001c800011a7983 */ /* 0x000ea40000300800 */
[----:B------:R-:W2:Y:S01]  /*4c060*/  LDL.LU R27, [R1+0x1cc] ;  /* 0x0001cc00011b7983 */ /* 0x000ea20000300800 */
[----:B------:R-:W-:Y:S01]  /*4c070*/  STL.64 [R1+0x1918], R14 ;  /* 0x0019180e01007387 */ /* 0x000fe20000100a00 */
[----:B------:R0:W-:Y:S03]  /*4c080*/  STL.64 [R1+0x1910], R12 ;  /* 0x0019100c01007387 */ /* 0x0001e60000100a00 */
[----:B0-----:R-:W3:Y:S01]  /*4c090*/  LDL.LU R12, [R1+0x100] ;  /* 0x00010000010c7983 */ /* 0x001ee20000300800 */
[----:B------:R-:W3:Y:S02]  /*4c0a0*/  LDL.LU R13, [R1+0x104] ;  /* 0x00010400010d7983 */ /* 0x000ee40000300800 */
[----:B------:R-:W-:Y:S01]  /*4c0b0*/  IMAD.MOV.U32 R14, RZ, RZ, R2 ;  /* 0x000000ffff0e7224 */ /* 0x000fe200078e0002 */
[----:B------:R-:W-:Y:S01]  /*4c0c0*/  MOV R15, R3 ;  /* 0x00000003000f7202 */ /* 0x000fe20000000f00 */
[----:B------:R-:W2:Y:S01]  /*4c0d0*/  LDL.LU R2, [R1+0x1a64] ;  /* 0x001a640001027983 */ /* 0x000ea20000300800 */
[----:B------:R-:W2:Y:S03]  /*4c0e0*/  LDL.LU R3, [R1+0x1a60] ;  /* 0x001a600001037983 */ /* 0x000ea60000300800 */
[----:B------:R-:W-:Y:S04]  /*4c0f0*/  STL.64 [R1+0x1930], R14 ;  /* 0x0019300e01007387 */ /* 0x000fe80000100a00 */
[----:B---3--:R0:W-:Y:S02]  /*4c100*/  STL.64 [R1+0x1928], R12 ;  /* 0x0019280c01007387 */ /* 0x0081e40000100a00 */
[----:B0-----:R-:W-:-:S02]  /*4c110*/  MOV R12, R0 ;  /* 0x00000000000c7202 */ /* 0x001fc40000000f00 */
[----:B------:R-:W3:Y:S01]  /*4c120*/  LDL.LU R0, [R1+0x1a5c] ;  /* 0x001a5c0001007983 */ /* 0x000ee20000300800 */
[----:B------:R-:W3:Y:S02]  /*4c130*/  LDL.LU R13, [R1+0x114] ;  /* 0x00011400010d7983 */ /* 0x000ee40000300800 */
[----:B------:R-:W3:Y:S01]  /*4c140*/  LDL.LU R14, [R1+0x118] ;  /* 0x00011800010e7983 */ /* 0x000ee20000300800 */
[----:B--2---:R-:W-:Y:S02]  /*4c150*/  MOV R15, R2 ;  /* 0x00000002000f7202 */ /* 0x004fe40000000f00 */
[----:B------:R-:W2:Y:S04]  /*4c160*/  LDL.LU R2, [R1+0x1a58] ;  /* 0x001a580001027983 */ /* 0x000ea80000300800 */
[----:B---3--:R-:W-:Y:S01]  /*4c170*/  STL.64 [R1+0x1948], R14 ;  /* 0x0019480e01007387 */ /* 0x008fe20000100a00 */
[----:B------:R0:W-:Y:S02]  /*4c180*/  STL.64 [R1+0x1940], R12 ;  /* 0x0019400c01007387 */ /* 0x0001e40000100a00 */
[----:B0-----:R-:W-:Y:S01]  /*4c190*/  IMAD.MOV.U32 R12, RZ, RZ, R3 ;  /* 0x000000ffff0c7224 */ /* 0x001fe200078e0003 */
[----:B------:R-:W-:Y:S01]  /*4c1a0*/  MOV R13, R0 ;  /* 0x00000000000d7202 */ /* 0x000fe20000000f00 */
[----:B------:R-:W3:Y:S01]  /*4c1b0*/  LDL.LU R3, [R1+0x1a54] ;  /* 0x001a540001037983 */ /* 0x000ee20000300800 */
[----:B------:R-:W2:Y:S02]  /*4c1c0*/  LDL.LU R0, [R1+0x1a50] ;  /* 0x001a500001007983 */ /* 0x000ea40000300800 */
[----:B------:R-:W2:Y:S02]  /*4c1d0*/  LDL.LU R14, [R1+0x128] ;  /* 0x00012800010e7983 */ /* 0x000ea40000300800 */
[----:B------:R-:W2:Y:S01]  /*4c1e0*/  LDL.LU R15, [R1+0x12c] ;  /* 0x00012c00010f7983 */ /* 0x000ea20000300800 */
[----:B----4-:R-:W-:Y:S01]  /*4c1f0*/  HMMA.16816.F32 R16, R16, R10, R20 ;  /* 0x0000000a1010723c */ /* 0x010fe20000001814 */
[----:B------:R-:W-:-:S02]  /*4c200*/  MOV R6, R8 ;  /* 0x0000000800067202 */ /* 0x000fc40000000f00 */
[----:B------:R-:W-:Y:S01]  /*4c210*/  MOV R7, R4 ;  /* 0x0000000400077202 */ /* 0x000fe20000000f00 */
[----:B--2---:R-:W-:Y:S01]  /*4c220*/  STL.64 [R1+0x1960], R14 ;  /* 0x0019600e01007387 */ /* 0x004fe20000100a00 */
[----:B------:R0:W-:Y:S03]  /*4c230*/  STL.64 [R1+0x1958], R12 ;  /* 0x0019580c01007387 */ /* 0x0001e60000100a00 */
[----:B0-----:R-:W2:Y:S01]  /*4c240*/  LDL.LU R12, [R1+0x130] ;  /* 0x00013000010c7983 */ /* 0x001ea20000300800 */
[----:B------:R-:W4:Y:S02]  /*4c250*/  LDL.LU.64 R22, [R1+0x1a48] ;  /* 0x001a480001167983 */ /* 0x000f240000300a00 */
[----:B------:R-:W4:Y:S11]  /*4c260*/  LDL.LU.64 R20, [R1+0x1a40] ;  /* 0x001a400001147983 */ /* 0x000f360000300a00 */
[----:B------:R-:W-:Y:S01]  /*4c270*/  @!UPT UIADD3 URZ, URZ, URZ, URZ ;  /* 0x0000003f3f3ff290 */ /* 0x000fe2000fffe03f */
[----:B------:R-:W-:Y:S01]  /*4c280*/  STL.64 [R1+0xd40], R16 ;  /* 0x000d401001007387 */ /* 0x000fe20000100a00 */
[----:B------:R0:W-:Y:S04]  /*4c290*/  STL.64 [R1+0xd48], R18 ;  /* 0x000d481201007387 */ /* 0x0001e80000100a00 */
[----:B0-----:R-:W2:Y:S01]  /*4c2a0*/  LDL.LU R18, [R1+0x378] ;  /* 0x0003780001127983 */ /* 0x001ea20000300800 */
[----:B------:R-:W2:Y:S01]  /*4c2b0*/  LDL.LU R19, [R1+0x440] ;  /* 0x0004400001137983 */ /* 0x000ea20000300800 */
        /* <DEDUP_REMOVED lines=55> */
[----:B0-----:R-:W4:Y:S01]  /*4c630*/  LDL.LU.64 R6, [R1+0x1980] ;  /* 0x0019800001067983 */ /* 0x001f220000300a00 */
[----:B---3--:R-:W-:Y:S02]  /*4c640*/  MOV R13, R3 ;  /* 0x00000003000d7202 */ /* 0x008fe40000000f00 */
[----:B------:R-:W-:Y:S01]  /*4c650*/  MOV R14, R2 ;  /* 0x00000002000e7202 */ /* 0x000fe20000000f00 */
[----:B------:R-:W-:Y:S01]  /*4c660*/  IMAD.MOV.U32 R15, RZ, RZ, R0 ;  /* 0x000000ffff0f7224 */ /* 0x000fe200078e0000 */
[C---:B----4-:R-:W-:Y:S01]  /*4c670*/  HMMA.16816.F32 R4, R20.reuse, R6, R24 ;  /* 0x000000061404723c */ /* 0x050fe20000001818 */
[----:B------:R-:W2:Y:S11]  /*4c680*/  LDL.LU.64 R26, [R1+0x1978] ;  /* 0x00197800011a7983 */ /* 0x000eb60000300a00 */
[----:B------:R-:W-:Y:S11]  /*4c690*/  @!UPT UIADD3 URZ, URZ, URZ, URZ ;  /* 0x0000003f3f3ff290 */ /* 0x000ff6000fffe03f */
[----:B------:R-:W-:Y:S01]  /*4c6a0*/  STL.64 [R1+0xdf0], R4 ;  /* 0x000df00401007387 */ /* 0x000fe20000100a00 */
[----:B------:R0:W-:Y:S03]  /*4c6b0*/  STL.64 [R1+0xdf8], R6 ;  /* 0x000df80601007387 */ /* 0x0001e60000100a00 */
[----:B0-----:R-:W3:Y:S01]  /*4c6c0*/  LDL.LU.64 R6, [R1+0x1970] ;  /* 0x0019700001067983 */ /* 0x001ee20000300a00 */
[----:B------:R-:W4:Y:S02]  /*4c6d0*/  LDL.LU R5, [R1+0x1968] ;  /* 0x0019680001057983 */ /* 0x000f240000300800 */
[----:B------:R-:W3:Y:S02]  /*4c6e0*/  LDL.LU R8, [R1+0x1044] ;  /* 0x0010440001087983 */ /* 0x000ee40000300800 */
[----:B------:R-:W4:Y:S01]  /*4c6f0*/  LDL.LU R4, [R1+0x1048] ;  /* 0x0010480001047983 */ /* 0x000f220000300800 */
[C---:B--2---:R-:W-:Y:S01]  /*4c700*/  HMMA.16816.F32 R24, R20.reuse, R26, R12 ;  /* 0x0000001a1418723c */ /* 0x044fe2000000180c */
[----:B------:R-:W2:Y:S01]  /*4c710*/  LDL.LU.64 R14, [R1+0x1960] ;  /* 0x00196000010e7983 */ /* 0x000ea20000300a00 */
[----:B------:R-:W2:Y:S11]  /*4c720*/  LDL.LU.64 R12, [R1+0x1958] ;  /* 0x00195800010c7983 */ /* 0x000eb60000300a00 */
[----:B------:R-:W-:Y:S10]  /*4c730*/  @!UPT UIADD3 URZ, URZ, URZ, URZ ;  /* 0x0000003f3f3ff290 */ /* 0x000ff4000fffe03f */
[----:B------:R-:W-:Y:S01]  /*4c740*/  STL.64 [R1+0xe00], R24 ;  /* 0x000e001801007387 */ /* 0x000fe20000100a00 */
[----:B------:R0:W-:Y:S03]  /*4c750*/  STL.64 [R1+0xe08], R26 ;  /* 0x000e081a01007387 */ /* 0x0001e60000100a00 */
[----:B0-----:R-:W2:Y:S01]  /*4c760*/  LDL.LU.64 R26, [R1+0x1950] ;  /* 0x00195000011a7983 */ /* 0x001ea20000300a00 */
        /* <DEDUP_REMOVED lines=17> */
[----:B------:R-:W4:Y:S11]  /*4c880*/  LDL.LU.64 R12, [R1+0x1910] ;  /* 0x00191000010c7983 */ /* 0x000f360000300a00 */
[----:B------:R-:W-:Y:S09]  /*4c890*/  @!UPT UIADD3 URZ, URZ, URZ, URZ ;  /* 0x0000003f3f3ff290 */ /* 0x000ff2000fffe03f */
[----:B------:R-:W-:Y:S01]  /*4c8a0*/  STL.64 [R1+0xe30], R24 ;  /* 0x000e301801007387 */ /* 0x000fe20000100a00 */
[----:B------:R0:W-:Y:S03]  /*4c8b0*/  STL.64 [R1+0xe38], R26 ;  /* 0x000e381a01007387 */ /* 0x0001e60000100a00 */
[----:B0-----:R-:W3:Y:S01]  /*4c8c0*/  LDL.LU.64 R26, [R1+0x1908] ;  /* 0x00190800011a7983 */ /* 0x001ee20000300a00 */
[----:B------:R-:W3:Y:S02]  /*4c8d0*/  LDL.LU.64 R24, [R1+0x1900] ;  /* 0x0019000001187983 */ /* 0x000ee40000300a00 */
[C---:B---3--:R-:W-:Y:S11]  /*4c8e0*/  HMMA.16816.F32 R24, R20.reuse, R6, R24 ;  /* 0x000000061418723c */ /* 0x048ff60000001818 */
[----:B------:R-:W-:Y:S11]  /*4c8f0*/  @!UPT UIADD3 URZ, URZ, URZ, URZ ;  /* 0x0000003f3f3ff290 */ /* 0x000ff6000fffe03f */
[----:B------:R-:W-:Y:S01]  /*4c900*/  @!UPT UIADD3 URZ, URZ, URZ, URZ ;  /* 0x0000003f3f3ff290 */ /* 0x000fe2000fffe03f */
[----:B------:R-:W-:Y:S01]  /*4c910*/  STL.64 [R1+0xe40], R24 ;  /* 0x000e401801007387 */ /* 0x000fe20000100a00 */
[----:B------:R0:W-:Y:S03]  /*4c920*/  STL.64 [R1+0xe48], R26 ;  /* 0x000e481a01007387 */ /* 0x0001e60000100a00 */
[----:B0-----:R-:W2:Y:S01]  /*4c930*/  LDL.LU.64 R26, [R1+0x18f8] ;  /* 0x0018f800011a7983 */ /* 0x001ea20000300a00 */
[----:B------:R-:W2:Y:S03]  /*4c940*/  LDL.LU.64 R24, [R1+0x18f0] ;  /* 0x0018f00001187983 */ /* 0x000ea60000300a00 */
[----:B------:R-:W0:Y:S01]  /*4c950*/  S2R R2, SR_CTAID.X ;  /* 0x0000000000027919 */ /* 0x000e220000002500 */
[----:B--2---:R-:W-:Y:S11]  /*4c960*/  HMMA.16816.F32 R24, R20, R14, R24 ;  /* 0x0000000e1418723c */ /* 0x004ff60000001818 */
[----:B------:R-:W-:Y:S11]  /*4c970*/  @!UPT UIADD3 URZ, URZ, URZ, URZ ;  /* 0x0000003f3f3ff290 */ /* 0x000ff6000fffe03f */
[----:B------:R-:W-:Y:S01]  /*4c980*/  @!UPT UIADD3 URZ, URZ, URZ, URZ ;  /* 0x0000003f3f3ff290 */ /* 0x000fe2000fffe03f */
[----:B------:R-:W-:Y:S01]  /*4c990*/  STL.64 [R1+0xe50], R24 ;  /* 0x000e501801007387 */ /* 0x000fe20000100a00 */
[----:B------:R1:W-:Y:S03]  /*4c9a0*/  STL.64 [R1+0xe58], R26 ;  /* 0x000e581a01007387 */ /* 0x0003e60000100a00 */
[----:B-1----:R-:W2:Y:S01]  /*4c9b0*/  LDL.LU.64 R26, [R1+0x18e8] ;  /* 0x0018e800011a7983 */ /* 0x002ea20000300a00 */
[----:B------:R-:W2:Y:S01]  /*4c9c0*/  LDL.LU.64 R24, [R1+0x18e0] ;  /* 0x0018e00001187983 */ /* 0x000ea20000300a00 */
[----:B0-----:R-:W-:-:S04]  /*4c9d0*/  SHF.L.U32 R2, R2, 0x7, RZ ;  /* 0x0000000702027819 */ /* 0x001fc800000006ff */
[----:B------:R-:W-:Y:S01]  /*4c9e0*/  IADD3 R0, R2, 0x80, RZ ;  /* 0x0000008002007810 */ /* 0x000fe20007ffe0ff */
[----:B------:R-:W-:Y:S02]  /*4c9f0*/  MOV R2, 0x20 ;  /* 0x0000002000027802 */ /* 0x000fe40000000f00 */
[----:B----4-:R-:W-:-:S03]  /*4ca00*/  FFMA R4, R5, R4, R13 ;  /* 0x0000000405047223 */ /* 0x010fc6000000000d */
[C---:B------:R-:W-:Y:S02]  /*4ca10*/  IMAD R18, R2.reuse, c[0x0][0x1a4], R18 ;  /* 0x0000690002127a24 */ /* 0x040fe400078e0212 */
[----:B------:R-:W-:-:S03]  /*4ca20*/  IMAD R19, R2, c[0x0][0x1b4], R19 ;  /* 0x00006d0002137a24 */ /* 0x000fc600078e0213 */
[----:B------:R-:W-:Y:S02]  /*4ca30*/  STL [R1+0x378], R18 ;  /* 0x0003781201007387 */ /* 0x000fe40000100800 */
[----:B------:R-:W-:Y:S02]  /*4ca40*/  STL [R1+0x440], R19 ;  /* 0x0004401301007387 */ /* 0x000fe40000100800 */
[----:B------:R2:W-:Y:S01]  /*4ca50*/  STL [R1+0x1048], R4 ;  /* 0x0010480401007387 */ /* 0x0005e20000100800 */
[----:B------:R-:W-:Y:S01]  /*4ca60*/  UIADD3 UR4, UP0, UR4, 0x20, URZ ;  /* 0x0000002004047890 */ /* 0x000fe2000ff1e03f */
[----:B------:R-:W-:-:S03]  /*4ca70*/  FFMA R8, R12, R8, R9 ;  /* 0x000000080c087223 */ /* 0x000fc60000000009 */
[----:B------:R-:W-:Y:S02]  /*4ca80*/  UIADD3.X UR5, URZ, UR5, URZ, UP0, !UPT ;  /* 0x000000053f057290 */ /* 0x000fe400087fe43f */
[----:B------:R-:W-:Y:S01]  /*4ca90*/  ISETP.LE.U32.AND P0, PT, R0, UR4, PT ;  /* 0x0000000400007c0c */ /* 0x000fe2000bf03070 */
[----:B------:R-:W-:Y:S01]  /*4caa0*/  STL [R1+0x1044], R8 ;  /* 0x0010440801007387 */ /* 0x000fe20000100800 */
[----:B------:R-:W3:Y:S02]  /*4cab0*/  LDL R2, [R1+0xf14] ;  /* 0x000f140001027983 */ /* 0x000ee40000100800 */
[----:B------:R-:W-:-:S04]  /*4cac0*/  MOV R0, UR5 ;  /* 0x0000000500007c02 */ /* 0x000fc80008000f00 */
[----:B------:R-:W-:Y:S01]  /*4cad0*/  ISETP.GE.U32.AND.EX P0, PT, R0, RZ, PT, P0 ;  /* 0x000000ff0000720c */ /* 0x000fe20003f06100 */
[----:B--2---:R-:W-:Y:S11]  /*4cae0*/  HMMA.16816.F32 R4, R20, R10, R24 ;  /* 0x0000000a1404723c */ /* 0x004ff60000001818 */
[----:B------:R-:W-:Y:S11]  /*4caf0*/  @!UPT UIADD3 URZ, URZ, URZ, URZ ;  /* 0x0000003f3f3ff290 */ /* 0x000ff6000fffe03f */
[----:B------:R-:W-:Y:S01]  /*4cb00*/  @!UPT UIADD3 URZ, URZ, URZ, URZ ;  /* 0x0000003f3f3ff290 */ /* 0x000fe2000fffe03f */
[----:B------:R-:W-:Y:S01]  /*4cb10*/  STL.64 [R1+0xe60], R4 ;  /* 0x000e600401007387 */ /* 0x000fe20000100a00 */
[----:B------:R-:W-:Y:S02]  /*4cb20*/  STL.64 [R1+0xe68], R6 ;  /* 0x000e680601007387 */ /* 0x000fe40000100a00 */
[----:B------:R-:W2:Y:S02]  /*4cb30*/  LDL R0, [R1+0xf10] ;  /* 0x000f100001007983 */ /* 0x000ea40000100800 */
[----:B------:R-:W-:-:S05]  /*4cb40*/  FFMA R3, R28, R3, R29 ;  /* 0x000000031c037223 */ /* 0x000fca000000001d */
[----:B------:R-:W-:Y:S01]  /*4cb50*/  STL [R1+0x104c], R3 ;  /* 0x00104c0301007387 */ /* 0x000fe20000100800 */
[----:B---3--:R0:W-:Y:S03]  /*4cb60*/  STL [R1+0x190], R2 ;  /* 0x0001900201007387 */ /* 0x0081e60000100800 */
[----:B0-----:R-:W3:Y:S04]  /*4cb70*/  LDL R2, [R1+0xf0c] ;  /* 0x000f0c0001027983 */ /* 0x001ee80000100800 */
[----:B--2---:R0:W-:Y:S04]  /*4cb80*/  STL [R1+0x194], R0 ;  /* 0x0001940001007387 */ /* 0x0041e80000100800 */
[----:B0-----:R-:W2:Y:S04]  /*4cb90*/  LDL R0, [R1+0xf08] ;  /* 0x000f080001007983 */ /* 0x001ea80000100800 */
[----:B---3--:R0:W-:Y:S04]  /*4cba0*/  STL [R1+0x198], R2 ;  /* 0x0001980201007387 */ /* 0x0081e80000100800 */
        /* <DEDUP_REMOVED lines=24> */
[----:B--2---:R0:W-:Y:S01]  /*4cd30*/  STL [R1+0x1cc], R0 ;  /* 0x0001cc0001007387 */ /* 0x0041e20000100800 */
[----:B------:R-:W-:Y:S01]  /*4cd40*/  @P0 CALL.REL.NOINC `(.L_x_0) ;  /* 0x0000001000000944 */ /* 0x000fe20003c00000 */
[----:B------:R-:W-:Y:S05]  /*4cd50*/  BRA `(.L_x_35) ;  /* 0xfffce99000007947 */ /* 0x000fea000383ffff */
.L_x_0:
[----:B01----:R-:W2:Y:S04]  /*4cd60*/  LDL.LU R0, [R1+0x660] ;  /* 0x0006600001007983 */ /* 0x003ea80000300800 */
[----:B------:R-:W3:Y:S04]  /*4cd70*/  LDL.LU R2, [R1+0x664] ;  /* 0x0006640001027983 */ /* 0x000ee80000300800 */
[----:B------:R-:W0:Y:S04]  /*4cd80*/  S2R R3, SR_TID.X ;  /* 0x0000000000037919 */ /* 0x000e280000002100 */
[----:B------:R-:W-:Y:S06]  /*4cd90*/  BAR.SYNC.DEFER_BLOCKING 0x0 ;  /* 0x0000000000007b1d */ /* 0x000fec0000010000 */
[----:B--2---:R1:W-:Y:S04]  /*4cda0*/  STL [R1+0xee0], R0 ;  /* 0x000ee00001007387 */ /* 0x0043e80000100800 */
[----:B-1----:R-:W2:Y:S04]  /*4cdb0*/  LDL.LU R0, [R1+0x668] ;  /* 0x0006680001007983 */ /* 0x002ea80000300800 */
[----:B---3--:R1:W-:Y:S04]  /*4cdc0*/  STL [R1+0xed8], R2 ;  /* 0x000ed80201007387 */ /* 0x0083e80000100800 */
[----:B-1----:R-:W3:Y:S04]  /*4cdd0*/  LDL.LU R2, [R1+0x66c] ;  /* 0x00066c0001027983 */ /* 0x002ee80000300800 */
        /* <DEDUP_REMOVED lines=159> */
[----:B-1----:R-:W3:Y:S04]  /*4d7d0*/  LDL R2, [R1+0x84c] ;  /* 0x00084c0001027983 */ /* 0x002ee80000100800 */
        /* <DEDUP_REMOVED lines=839> */
[----:B------:R-:W3:Y:S04]  /*50c50*/  LDL.LU R14, [R1+0xe4c] ;  /* 0x000e4c00010e7983 */ /* 0x000ee80000300800 */
[----:B--2---:R2:W-:Y:S04]  /*50c60*/  STL [R1+0x9c], R0 ;  /* 0x00009c0001007387 */ /* 0x0045e80000100800 */
[----:B-1----:R-:W4:Y:S04]  /*50c70*/  LDL.LU R2, [R1+0xe50] ;  /* 0x000e500001027983 */ /* 0x002f280000300800 */
[----:B--2---:R-:W2:Y:S04]  /*50c80*/  LDL.LU R0, [R1+0xe54] ;  /* 0x000e540001007983 */ /* 0x004ea80000300800 */
[----:B----4-:R1:W-:Y:S04]  /*50c90*/  STL [R1+0xd4], R2 ;  /* 0x0000d40201007387 */ /* 0x0103e80000100800 */
[----:B------:R-:W4:Y:S04]  /*50ca0*/  LDL.LU R13, [R1+0xe58] ;  /* 0x000e5800010d7983 */ /* 0x000f280000300800 */
[----:B--2---:R2:W-:Y:S04]  /*50cb0*/  STL [R1+0xd8], R0 ;  /* 0x0000d80001007387 */ /* 0x0045e80000100800 */
[----:B------:R-:W5:Y:S04]  /*50cc0*/  LDL.LU R23, [R1+0xe5c] ;  /* 0x000e5c0001177983 */ /* 0x000f680000300800 */
[----:B-1----:R-:W3:Y:S04]  /*50cd0*/  LDL.LU R2, [R1+0xe60] ;  /* 0x000e600001027983 */ /* 0x002ee80000300800 */
[----:B--2---:R-:W1:Y:S02]  /*50ce0*/  S2R R0, SR_CTAID.X ;  /* 0x0000000000007919 */ /* 0x004e640000002500 */
[----:B-1----:R-:W-:-:S02]  /*50cf0*/  IMAD.SHL.U32 R0, R0, 0x80, RZ ;  /* 0x0000008000007824 */ /* 0x002fc400078e00ff */
[----:B---3--:R1:W-:Y:S04]  /*50d00*/  STL [R1+0xdc], R2 ;  /* 0x0000dc0201007387 */ /* 0x0083e80000100800 */
[----:B-1----:R-:W2:Y:S04]  /*50d10*/  LDL.LU R2, [R1+0xe64] ;  /* 0x000e640001027983 */ /* 0x002ea80000300800 */
[----:B------:R-:W3:Y:S01]  /*50d20*/  LDL.LU R15, [R1+0xe68] ;  /* 0x000e6800010f7983 */ /* 0x000ee20000300800 */
[----:B0-----:R-:W-:-:S03]  /*50d30*/  LOP3.LUT R0, R0, 0x7f, R3, 0xf8, !PT ;  /* 0x0000007f00007812 */ /* 0x001fc600078ef803 */
[----:B--2---:R0:W-:Y:S04]  /*50d40*/  STL [R1+0xe0], R2 ;  /* 0x0000e00201007387 */ /* 0x0041e80000100800 */
[----:B------:R-:W2:Y:S04]  /*50d50*/  LDL.LU R12, [R1+0x1010] ;  /* 0x00101000010c7983 */ /* 0x000ea80000300800 */
[----:B------:R-:W3:Y:S01]  /*50d60*/  LDL.LU R6, [R1+0x1014] ;  /* 0x0010140001067983 */ /* 0x000ee20000300800 */
[----:B------:R-:W-:-:S03]  /*50d70*/  IMAD R3, R0, c[0x0][0x1c4], RZ ;  /* 0x0000710000037a24 */ /* 0x000fc600078e02ff */
[----:B------:R-:W3:Y:S04]  /*50d80*/  LDL.LU R17, [R1+0xe6c] ;  /* 0x000e6c0001117983 */ /* 0x000ee80000300800 */
[----:B0-----:R-:W0:Y:S01]  /*50d90*/  S2R R2, SR_CTAID.Y ;  /* 0x0000000000027919 */ /* 0x001e220000002600 */
[C---:B--2---:R-:W-:Y:S01]  /*50da0*/  FMUL R0, R12.reuse, 8388608 ;  /* 0x4b0000000c007820 */ /* 0x044fe20000400000 */
[----:B------:R-:W-:-:S04]  /*50db0*/  FSETP.GEU.AND P5, PT, R12, 1.175494350822287508e-38, PT ;  /* 0x008000000c00780b */ /* 0x000fc80003fae000 */
[----:B------:R-:W-:Y:S01]  /*50dc0*/  FSEL R8, R0, R12, !P5 ;  /* 0x0000000c00087208 */ /* 0x000fe20006800000 */
[----:B------:R-:W-:Y:S04]  /*50dd0*/  STL [R1+0x25bc], R12 ;  /* 0x0025bc0c01007387 */ /* 0x000fe80000100800 */
[----:B------:R-:W-:Y:S04]  /*50de0*/  STL [R1+0x24], R8 ;  /* 0x0000240801007387 */ /* 0x000fe80000100800 */
[----:B------:R-:W2:Y:S04]  /*50df0*/  LDL.LU R20, [R1+0x1018] ;  /* 0x0010180001147983 */ /* 0x000ea80000300800 */
[----:B------:R-:W4:Y:S01]  /*50e00*/  LDL.LU R16, [R1+0x101c] ;  /* 0x00101c0001107983 */ /* 0x000f220000300800 */
[----:B0-----:R-:W-:Y:S01]  /*50e10*/  IMAD R5, R2, c[0x0][0x1c0], RZ ;  /* 0x0000700002057a24 */ /* 0x001fe200078e02ff */
[----:B------:R-:W-:Y:S01]  /*50e20*/  IADD3 R4, R8, -0x3f3504f3, RZ ;  /* 0xc0cafb0d08047810 */ /* 0x000fe20007ffe0ff */
[----:B---3--:R-:W-:Y:S01]  /*50e30*/  FMUL R0, R6, 8388608 ;  /* 0x4b00000006007820 */ /* 0x008fe20000400000 */
[----:B------:R-:W-:-:S02]  /*50e40*/  SHF.L.U32 R2, R3, 0x1, RZ ;  /* 0x0000000103027819 */ /* 0x000fc400000006ff */
[----:B------:R-:W-:Y:S02]  /*50e50*/  SHF.L.U32 R7, R5, 0x1, RZ ;  /* 0x0000000105077819 */ /* 0x000fe400000006ff */
[----:B------:R-:W-:Y:S02]  /*50e60*/  FSETP.GEU.AND P6, PT, R6, 1.175494350822287508e-38, PT ;  /* 0x008000000600780b */ /* 0x000fe40003fce000 */
[----:B------:R-:W-:Y:S01]  /*50e70*/  LOP3.LUT R4, R4, 0xff800000, RZ, 0xc0, !PT ;  /* 0xff80000004047812 */ /* 0x000fe200078ec0ff */
[----:B------:R0:W-:Y:S01]  /*50e80*/  STL [R1+0x25e4], R6 ;  /* 0x0025e40601007387 */ /* 0x0001e20000100800 */
[----:B------:R-:W-:Y:S02]  /*50e90*/  IADD3 R2, P2, P3, R2, c[0x0][0x178], R7 ;  /* 0x00005e0002027a10 */ /* 0x000fe40007b5e007 */
[----:B------:R-:W-:Y:S02]  /*50ea0*/  FSEL R7, R0, R6, !P6 ;  /* 0x0000000600077208 */ /* 0x000fe40007000000 */
[----:B0-----:R-:W0:Y:S02]  /*50eb0*/  I2F R6, R4 ;  /* 0x0000000400067306 */ /* 0x001e240000201400 */
[----:B------:R-:W-:Y:S01]  /*50ec0*/  IADD3 R9, R7, -0x3f3504f3, RZ ;  /* 0xc0cafb0d07097810 */ /* 0x000fe20007ffe0ff */
[----:B------:R-:W-:Y:S03]  /*50ed0*/  STL [R1+0x20], R7 ;  /* 0x0000200701007387 */ /* 0x000fe60000100800 */
[----:B------:R-:W-:Y:S01]  /*50ee0*/  LOP3.LUT R9, R9, 0xff800000, RZ, 0xc0, !PT ;  /* 0xff80000009097812 */ /* 0x000fe200078ec0ff */
[----:B------:R-:W-:Y:S04]  /*50ef0*/  STL [R1+0x2944], R4 ;  /* 0x0029440401007387 */ /* 0x000fe80000100800 */
[----:B0-----:R0:W-:Y:S01]  /*50f00*/  STL [R1+0x6f4], R6 ;  /* 0x0006f40601007387 */ /* 0x0011e20000100800 */
[----:B------:R-:W-:-:S04]  /*50f10*/  IMAD.HI R10, R5, 0x2, RZ ;  /* 0x00000002050a7827 */ /* 0x000fc800078e02ff */
[C---:B--2---:R-:W-:Y:S01]  /*50f20*/  FMUL R0, R20.reuse, 8388608 ;  /* 0x4b00000014007820 */ /* 0x044fe20000400000 */
[----:B------:R-:W-:-:S04]  /*50f30*/  FSETP.GEU.AND P0, PT, R20, 1.175494350822287508e-38, PT ;  /* 0x008000001400780b */ /* 0x000fc80003f0e000 */
[----:B0-----:R-:W-:Y:S01]  /*50f40*/  FSEL R6, R0, R20, !P0 ;  /* 0x0000001400067208 */ /* 0x001fe20004000000 */
[----:B------:R-:W-:Y:S02]  /*50f50*/  IMAD.HI R0, R3, 0x2, RZ ;  /* 0x0000000203007827 */ /* 0x000fe400078e02ff */
[----:B------:R-:W0:Y:S01]  /*50f60*/  I2F R3, R9 ;  /* 0x0000000900037306 */ /* 0x000e220000201400 */
[----:B------:R-:W-:Y:S01]  /*50f70*/  IADD3 R8, R6, -0x3f3504f3, RZ ;  /* 0xc0cafb0d06087810 */ /* 0x000fe20007ffe0ff */
[----:B------:R-:W-:Y:S03]  /*50f80*/  STL [R1+0x260c], R20 ;  /* 0x00260c1401007387 */ /* 0x000fe60000100800 */
[----:B------:R-:W-:Y:S01]  /*50f90*/  LOP3.LUT R4, R8, 0xff800000, RZ, 0xc0, !PT ;  /* 0xff80000008047812 */ /* 0x000fe200078ec0ff */
[----:B------:R-:W-:Y:S04]  /*50fa0*/  STL [R1+0x1c], R6 ;  /* 0x00001c0601007387 */ /* 0x000fe80000100800 */
[----:B------:R1:W-:Y:S01]  /*50fb0*/  STL [R1+0x2948], R9 ;  /* 0x0029480901007387 */ /* 0x0003e20000100800 */
[----:B----4-:R-:W-:-:S03]  /*50fc0*/  FMUL R5, R16, 8388608 ;  /* 0x4b00000010057820 */ /* 0x010fc60000400000 */
[----:B------:R-:W2:Y:S01]  /*50fd0*/  LDL.LU R7, [R1+0x1020] ;  /* 0x0010200001077983 */ /* 0x000ea20000300800 */
[----:B------:R-:W-:Y:S01]  /*50fe0*/  FSETP.GEU.AND P1, PT, R16, 1.175494350822287508e-38, PT ;  /* 0x008000001000780b */ /* 0x000fe20003f2e000 */
[----:B-1----:R-:W1:Y:S02]  /*50ff0*/  I2F R9, R4 ;  /* 0x0000000400097306 */ /* 0x002e640000201400 */
[----:B0-----:R0:W-:Y:S01]  /*51000*/  STL [R1+0x6f0], R3 ;  /* 0x0006f00301007387 */ /* 0x0011e20000100800 */
[----:B------:R-:W-:-:S03]  /*51010*/  FSEL R5, R5, R16, !P1 ;  /* 0x0000001005057208 */ /* 0x000fc60004800000 */
[----:B------:R-:W-:Y:S01]  /*51020*/  STL [R1+0x255c], R2 ;  /* 0x00255c0201007387 */ /* 0x000fe20000100800 */
[----:B0-----:R-:W-:-:S05]  /*51030*/  IADD3.X R3, R0, c[0x0][0x17c], R10, P2, P3 ;  /* 0x00005f0000037a10 */ /* 0x001fca00017e640a */
[----:B------:R-:W-:Y:S04]  /*51040*/  STL [R1+0x2558], R3 ;  /* 0x0025580301007387 */ /* 0x000fe80000100800 */
[----:B------:R-:W-:Y:S04]  /*51050*/  STL [R1+0x2634], R16 ;  /* 0x0026341001007387 */ /* 0x000fe80000100800 */
[----:B------:R0:W-:Y:S04]  /*51060*/  STL [R1+0x18], R5 ;  /* 0x0000180501007387 */ /* 0x0001e80000100800 */
[----:B------:R3:W-:Y:S04]  /*51070*/  STL [R1+0x6e4], R4 ;  /* 0x0006e40401007387 */ /* 0x0007e80000100800 */
[----:B-1----:R-:W-:Y:S04]  /*51080*/  STL [R1+0x294c], R9 ;  /* 0x00294c0901007387 */ /* 0x002fe80000100800 */
[----:B------:R-:W4:Y:S01]  /*51090*/  LDL.LU R11, [R1+0x1024] ;  /* 0x00102400010b7983 */ /* 0x000f220000300800 */
[----:B0-----:R-:W-:-:S03]  /*510a0*/  IADD3 R5, R5, -0x3f3504f3, RZ ;  /* 0xc0cafb0d05057810 */ /* 0x001fc60007ffe0ff */
[----:B------:R-:W5:Y:S01]  /*510b0*/  LDL.LU R21, [R1+0x1028] ;  /* 0x0010280001157983 */ /* 0x000f620000300800 */
[----:B------:R-:W-:-:S04]  /*510c0*/  LOP3.LUT R2, R5, 0xff800000, RZ, 0xc0, !PT ;  /* 0xff80000005027812 */ /* 0x000fc800078ec0ff */
[----:B---3--:R0:W1:Y:S01]  /*510d0*/  I2F R4, R2 ;  /* 0x0000000200047306 */ /* 0x0080620000201400 */
[C---:B--2---:R-:W-:Y:S01]  /*510e0*/  FMUL R0, R7.reuse, 8388608 ;  /* 0x4b00000007007820 */ /* 0x044fe20000400000 */
[----:B------:R-:W-:-:S04]  /*510f0*/  FSETP.GEU.AND P2, PT, R7, 1.175494350822287508e-38, PT ;  /* 0x008000000700780b */ /* 0x000fc80003f4e000 */
[----:B------:R-:W-:Y:S01]  /*51100*/  FSEL R3, R0, R7, !P2 ;  /* 0x0000000700037208 */ /* 0x000fe20005000000 */
[----:B------:R-:W-:Y:S04]  /*51110*/  STL [R1+0x265c], R7 ;  /* 0x00265c0701007387 */ /* 0x000fe80000100800 */
[----:B------:R-:W-:Y:S04]  /*51120*/  STL [R1+0x14], R3 ;  /* 0x0000140301007387 */ /* 0x000fe80000100800 */
[----:B------:R0:W-:Y:S04]  /*51130*/  STL [R1+0x6e0], R2 ;  /* 0x0006e00201007387 */ /* 0x0001e80000100800 */
[----:B------:R-:W2:Y:S04]  /*51140*/  LDL.LU R5, [R1+0x102c] ;  /* 0x00102c0001057983 */ /* 0x000ea80000300800 */
[----:B------:R-:W3:Y:S01]  /*51150*/  LDL.LU R8, [R1+0x1030] ;  /* 0x0010300001087983 */ /* 0x000ee20000300800 */
[C---:B----4-:R-:W-:Y:S01]  /*51160*/  FMUL R0, R11.reuse, 8388608 ;  /* 0x4b0000000b007820 */ /* 0x050fe20000400000 */
[----:B------:R-:W-:-:S04]  /*51170*/  FSETP.GEU.AND P3, PT, R11, 1.175494350822287508e-38, PT ;  /* 0x008000000b00780b */ /* 0x000fc80003f6e000 */
[----:B0-----:R-:W-:Y:S01]  /*51180*/  FSEL R2, R0, R11, !P3 ;  /* 0x0000000b00027208 */ /* 0x001fe20005800000 */
[----:B------:R-:W-:Y:S04]  /*51190*/  STL [R1+0x2684], R11 ;  /* 0x0026840b01007387 */ /* 0x000fe80000100800 */
[----:B------:R0:W-:Y:S04]  /*511a0*/  STL [R1+0x10], R2 ;  /* 0x0000100201007387 */ /* 0x0001e80000100800 */
[----:B------:R-:W4:Y:S01]  /*511b0*/  LDL.LU R22, [R1+0x1034] ;  /* 0x0010340001167983 */ /* 0x000f220000300800 */
[C---:B-----5:R-:W-:Y:S01]  /*511c0*/  FMUL R0, R21.reuse, 8388608 ;  /* 0x4b00000015007820 */ /* 0x060fe20000400000 */
[----:B------:R-:W-:-:S04]  /*511d0*/  FSETP.GEU.AND P4, PT, R21, 1.175494350822287508e-38, PT ;  /* 0x008000001500780b */ /* 0x000fc80003f8e000 */
[----:B------:R-:W-:Y:S01]  /*511e0*/  FSEL R0, R0, R21, !P4 ;  /* 0x0000001500007208 */ /* 0x000fe20006000000 */
[----:B------:R-:W-:Y:S01]  /*511f0*/  STL [R1+0x26ac], R21 ;  /* 0x0026ac1501007387 */ /* 0x000fe20000100800 */
[----:B------:R-:W-:-:S03]  /*51200*/  FSEL R18, RZ, -23, P5 ;  /* 0xc1b80000ff127808 */ /* 0x000fc60002800000 */
[----:B------:R5:W-:Y:S01]  /*51210*/  STL [R1+0xc], R0 ;  /* 0x00000c0001007387 */ /* 0x000be20000100800 */
[----:B------:R-:W-:Y:S02]  /*51220*/  IADD3 R29, R3, -0x3f3504f3, RZ ;  /* 0xc0cafb0d031d7810 */ /* 0x000fe40007ffe0ff */
[----:B------:R-:W-:Y:S01]  /*51230*/  IADD3 R28, R2, -0x3f3504f3, RZ ;  /* 0xc0cafb0d021c7810 */ /* 0x000fe20007ffe0ff */
[----:B------:R-:W4:Y:S01]  /*51240*/  LDL.LU R19, [R1+0x1038] ;  /* 0x0010380001137983 */ /* 0x000f220000300800 */
[----:B0-----:R-:W-:Y:S02]  /*51250*/  MOV R2, R14 ;  /* 0x0000000e00027202 */ /* 0x001fe40000000f00 */
[----:B-----5:R-:W-:Y:S02]  /*51260*/  IADD3 R0, R0, -0x3f3504f3, RZ ;  /* 0xc0cafb0d00007810 */ /* 0x020fe40007ffe0ff */
[----:B------:R-:W-:Y:S02]  /*51270*/  FSEL R14, RZ, -23, P6 ;  /* 0xc1b80000ff0e7808 */ /* 0x000fe40003000000 */
[----:B------:R-:W-:-:S02]  /*51280*/  LOP3.LUT R3, R0, 0xff800000, RZ, 0xc0, !PT ;  /* 0xff80000000037812 */ /* 0x000fc400078ec0ff */
[----:B------:R-:W-:Y:S02]  /*51290*/  MOV R6, R17 ;  /* 0x0000001100067202 */ /* 0x000fe40000000f00 */
[----:B------:R0:W-:Y:S01]  /*512a0*/  I2F R24, R3 ;  /* 0x0000000300187306 */ /* 0x0001e20000201400 */
[----:B------:R-:W-:Y:S02]  /*512b0*/  MOV R20, R13 ;  /* 0x0000000d00147202 */ /* 0x000fe40000000f00 */
[----:B------:R-:W-:Y:S01]  /*512c0*/  FSEL R17, RZ, -23, P0 ;  /* 0xc1b80000ff117808 */ /* 0x000fe20000000000 */
[C---:B--2---:R-:W-:Y:S01]  /*512d0*/  FMUL R10, R5.reuse, 8388608 ;  /* 0x4b000000050a7820 */ /* 0x044fe20000400000 */
[----:B------:R-:W-:-:S04]  /*512e0*/  FSETP.GEU.AND P5, PT, R5, 1.175494350822287508e-38, PT ;  /* 0x008000000500780b */ /* 0x000fc80003fae000 */
[----:B------:R-:W-:Y:S01]  /*512f0*/  FSEL R7, R10, R5, !P5 ;  /* 0x000000050a077208 */ /* 0x000fe20006800000 */
[C---:B---3--:R-:W-:Y:S01]  /*51300*/  FMUL R0, R8.reuse, 8388608 ;  /* 0x4b00000008007820 */ /* 0x048fe20000400000 */
[----:B------:R-:W-:Y:S01]  /*51310*/  FSETP.GEU.AND P6, PT, R8, 1.175494350822287508e-38, PT ;  /* 0x008000000800780b */ /* 0x000fe20003fce000 */
[----:B------:R-:W-:Y:S01]  /*51320*/  STL [R1+0x26d4], R5 ;  /* 0x0026d40501007387 */ /* 0x000fe20000100800 */
[----:B------:R-:W-:Y:S02]  /*51330*/  IADD3 R10, R7, -0x3f3504f3, RZ ;  /* 0xc0cafb0d070a7810 */ /* 0x000fe40007ffe0ff */
[----:B------:R-:W-:Y:S01]  /*51340*/  FSEL R0, R0, R8, !P6 ;  /* 0x0000000800007208 */ /* 0x000fe20007000000 */
[----:B------:R-:W-:Y:S04]  /*51350*/  STL [R1+0x8], R7 ;  /* 0x0000080701007387 */ /* 0x000fe80000100800 */
[----:B------:R0:W-:Y:S04]  /*51360*/  STL [R1+0x648], R3 ;  /* 0x0006480301007387 */ /* 0x0001e80000100800 */
[----:B------:R-:W-:Y:S01]  /*51370*/  STL [R1+0x26fc], R8 ;  /* 0x0026fc0801007387 */ /* 0x000fe20000100800 */
[----:B0-----:R-:W-:-:S03]  /*51380*/  LOP3.LUT R3, R10, 0xff800000, RZ, 0xc0, !PT ;  /* 0xff8000000a037812 */ /* 0x001fc600078ec0ff */
[----:B------:R-:W-:Y:S01]  /*51390*/  STL [R1+0x4], R0 ;  /* 0x0000040001007387 */ /* 0x000fe20000100800 */
[----:B------:R0:W-:Y:S03]  /*513a0*/  I2F R27, R3 ;  /* 0x00000003001b7306 */ /* 0x0001e60000201400 */
[----:B------:R0:W-:Y:S04]  /*513b0*/  STL [R1+0x63c], R3 ;  /* 0x00063c0301007387 */ /* 0x0001e80000100800 */
[----:B------:R-:W2:Y:S01]  /*513c0*/  LDL.LU R5, [R1+0x6f4] ;  /* 0x0006f40001057983 */ /* 0x000ea20000300800 */
[C---:B----4-:R-:W-:Y:S01]  /*513d0*/  FMUL R13, R22.reuse, 8388608 ;  /* 0x4b000000160d7820 */ /* 0x050fe20000400000 */
[----:B------:R-:W-:-:S02]  /*513e0*/  FSETP.GEU.AND P0, PT, R22, 1.175494350822287508e-38, PT ;  /* 0x008000001600780b */ /* 0x000fc40003f0e000 */
[----:B------:R-:W3:Y:S02]  /*513f0*/  LDL.LU R21, [R1+0x6f0] ;  /* 0x0006f00001157983 */ /* 0x000ee40000300800 */
[----:B0-----:R-:W-:Y:S02]  /*51400*/  FSEL R3, R13, R22, !P0 ;  /* 0x000000160d037208 */ /* 0x001fe40004000000 */
[----:B------:R0:W-:Y:S04]  /*51410*/  STL [R1+0x2724], R22 ;  /* 0x0027241601007387 */ /* 0x0001e80000100800 */
[----:B------:R4:W-:Y:S04]  /*51420*/  STL [R1], R3 ;  /* 0x0000000301007387 */ /* 0x0009e80000100800 */
[----:B0-----:R-:W5:Y:S04]  /*51430*/  LDL.LU R22, [R1] ;  /* 0x0000000001167983 */ /* 0x001f680000300800 */
[----:B------:R-:W0:Y:S04]  /*51440*/  S2R R8, SR_TID.X ;  /* 0x0000000000087919 */ /* 0x000e280000002100 */
[----:B------:R-:W1:Y:S01]  /*51450*/  S2R R9, SR_TID.X ;  /* 0x0000000000097919 */ /* 0x000e620000002100 */
[----:B------:R-:W-:-:S04]  /*51460*/  IADD3 R0, R0, -0x3f3504f3, RZ ;  /* 0xc0cafb0d00007810 */ /* 0x000fc80007ffe0ff */
[----:B----4-:R-:W-:-:S04]  /*51470*/  LOP3.LUT R3, R0, 0xff800000, RZ, 0xc0, !PT ;  /* 0xff80000000037812 */ /* 0x010fc800078ec0ff */
[----:B------:R4:W-:Y:S01]  /*51480*/  I2F R25, R3 ;  /* 0x0000000300197306 */ /* 0x0009e20000201400 */
[----:B------:R4:W-:Y:S01]  /*51490*/  STL [R1+0x638], R3 ;  /* 0x0006380301007387 */ /* 0x0009e20000100800 */
[C---:B0-----:R-:W-:Y:S02]  /*514a0*/  LOP3.LUT R7, R8.reuse, 0x60, RZ, 0xc0, !PT ;  /* 0x0000006008077812 */ /* 0x041fe400078ec0ff */
[----:B-1----:R-:W-:Y:S02]  /*514b0*/  LOP3.LUT R13, R9, 0x18, RZ, 0xc0, !PT ;  /* 0x00000018090d7812 */ /* 0x002fe400078ec0ff */
[----:B----4-:R-:W-:Y:S02]  /*514c0*/  MOV R3, R23 ;  /* 0x0000001700037202 */ /* 0x010fe40000000f00 */
[----:B------:R-:W-:-:S04]  /*514d0*/  LOP3.LUT R9, R8, 0x1c, RZ, 0xc0, !PT ;  /* 0x0000001c08097812 */ /* 0x000fc800078ec0ff */
[----:B------:R-:W-:Y:S01]  /*514e0*/  SHF.L.U32 R9, R9, 0x2, RZ ;  /* 0x0000000209097819 */ /* 0x000fe200000006ff */
[----:B------:R0:W-:Y:S01]  /*514f0*/  STL [R1+0x274c], R19 ;  /* 0x00274c1301007387 */ /* 0x0001e20000100800 */
[----:B-----5:R-:W-:-:S04]  /*51500*/  IADD3 R0, R22, -0x3f3504f3, RZ ;  /* 0xc0cafb0d16007810 */ /* 0x020fc80007ffe0ff */
[----:B------:R-:W-:Y:S01]  /*51510*/  LOP3.LUT R23, R0, 0xff800000, RZ, 0xc0, !PT ;  /* 0xff80000000177812 */ /* 0x000fe200078ec0ff */
[----:B------:R-:W-:Y:S01]  /*51520*/  IMAD R0, R13, 0x10, R7 ;  /* 0x000000100d007824 */ /* 0x000fe200078e0207 */
[----:B------:R-:W-:-:S04]  /*51530*/  LOP3.LUT R13, R8, 0x3, RZ, 0xc0, !PT ;  /* 0x00000003080d7812 */ /* 0x000fc800078ec0ff */
[----:B------:R-:W-:-:S04]  /*51540*/  SHF.L.U32 R13, R13, 0x5, RZ ;  /* 0x000000050d0d7819 */ /* 0x000fc800000006ff */
[----:B------:R-:W-:Y:S02]  /*51550*/  LOP3.LUT R13, R13, R9, RZ, 0x3c, !PT ;  /* 0x000000090d0d7212 */ /* 0x000fe400078e3cff */
[----:B------:R-:W4:Y:S03]  /*51560*/  LDL.LU R9, [R1+0x294c] ;  /* 0x00294c0001097983 */ /* 0x000f260000300800 */
[----:B------:R-:W-:Y:S02]  /*51570*/  IMAD.U32 R0, R0, 0x40, R13 ;  /* 0x0000004000007824 */ /* 0x000fe400078e000d */
[----:B------:R-:W1:Y:S01]  /*51580*/  S2R R13, SR_TID.X ;  /* 0x00000000000d7919 */ /* 0x000e620000002100 */
[----:B------:R-:W-:Y:S01]  /*51590*/  IMAD.MOV.U32 R12, RZ, RZ, R15 ;  /* 0x000000ffff0c7224 */ /* 0x000fe200078e000f */
[----:B------:R-:W-:Y:S01]  /*515a0*/  FSEL R15, RZ, -23, P1 ;  /* 0xc1b80000ff0f7808 */ /* 0x000fe20000800000 */
[C---:B------:R-:W-:Y:S01]  /*515b0*/  FMUL R26, R19.reuse, 8388608 ;  /* 0x4b000000131a7820 */ /* 0x040fe20000400000 */
[----:B------:R-:W-:-:S04]  /*515c0*/  FSETP.GEU.AND P1, PT, R19, 1.175494350822287508e-38, PT ;  /* 0x008000001300780b */ /* 0x000fc80003f2e000 */
[----:B------:R-:W-:Y:S02]  /*515d0*/  FSEL R26, R26, R19, !P1 ;  /* 0x000000131a1a7208 */ /* 0x000fe40004800000 */
[----:B0-----:R-:W0:Y:S01]  /*515e0*/  S2R R19, SR_TID.X ;  /* 0x0000000000137919 */ /* 0x001e220000002100 */
[----:B------:R-:W-:Y:S02]  /*515f0*/  LOP3.LUT R29, R29, 0xff800000, RZ, 0xc0, !PT ;  /* 0xff8000001d1d7812 */ /* 0x000fe400078ec0ff */
[----:B------:R-:W-:Y:S02]  /*51600*/  LOP3.LUT R28, R28, 0xff800000, RZ, 0xc0, !PT ;  /* 0xff8000001c1c7812 */ /* 0x000fe400078ec0ff */
[----:B------:R-:W5:Y:S01]  /*51610*/  I2F R16, R29 ;  /* 0x0000001d00107306 */ /* 0x000f620000201400 */
[----:B------:R2:W-:Y:S01]  /*51620*/  STL [R1+0x2328], R0 ;  /* 0x0023280001007387 */ /* 0x0005e20000100800 */
[----:B-1----:R-:W-:-:S06]  /*51630*/  SHF.L.U32 R13, R13, 0x4, RZ ;  /* 0x000000040d0d7819 */ /* 0x002fcc00000006ff */
[----:B------:R-:W1:Y:S01]  /*51640*/  I2F R11, R28 ;  /* 0x0000001c000b7306 */ /* 0x000e620000201400 */
[----:B------:R-:W-:Y:S01]  /*51650*/  LOP3.LUT R13, R13, 0x70, RZ, 0xc0, !PT ;  /* 0x000000700d0d7812 */ /* 0x000fe200078ec0ff */
[----:B--2---:R-:W-:-:S03]  /*51660*/  FFMA.FTZ R5, R5, 1.1920928955078125e-07, R18 ;  /* 0x3400000005057823 */ /* 0x004fc60000010012 */
[----:B------:R-:W-:Y:S01]  /*51670*/  LEA R0, R7, R13, 0x2 ;  /* 0x0000000d07007211 */ /* 0x000fe200078e10ff */
[----:B---3--:R-:W-:Y:S01]  /*51680*/  FFMA.FTZ R0, R21, 1.1920928955078125e-07, R14 ;  /* 0x3400000015007823 */ /* 0x008fe2000001000e */
[C---:B0-----:R-:W-:Y:S02]  /*51690*/  LOP3.LUT R8, R19.reuse, 0x7f, RZ, 0xc0, !PT ;  /* 0x0000007f13087812 */ /* 0x041fe400078ec0ff */
[----:B------:R-:W-:Y:S02]  /*516a0*/  SHF.L.U32 R19, R19, 0xc, RZ ;  /* 0x0000000c13137819 */ /* 0x000fe400000006ff */
[----:B------:R-:W-:Y:S01]  /*516b0*/  IADD3 R10, R26, -0x3f3504f3, RZ ;  /* 0xc0cafb0d1a0a7810 */ /* 0x000fe20007ffe0ff */
[----:B------:R-:W-:Y:S01]  /*516c0*/  STL [R1+0x754], R5 ;  /* 0x0007540501007387 */ /* 0x000fe20000100800 */
[----:B------:R-:W-:Y:S02]  /*516d0*/  LOP3.LUT R19, R19, 0x6000, RZ, 0xc0, !PT ;  /* 0x0000600013137812 */ /* 0x000fe400078ec0ff */
[----:B------:R-:W-:Y:S01]  /*516e0*/  FSEL R14, RZ, -23, P2 ;  /* 0xc1b80000ff0e7808 */ /* 0x000fe20001000000 */
[----:B------:R0:W-:Y:S01]  /*516f0*/  STL [R1+0x750], R0 ;  /* 0x0007500001007387 */ /* 0x0001e20000100800 */
[----:B------:R-:W-:-:S02]  /*51700*/  LOP3.LUT R7, R10, 0xff800000, RZ, 0xc0, !PT ;  /* 0xff8000000a077812 */ /* 0x000fc400078ec0ff */
[----:B------:R-:W-:Y:S02]  /*51710*/  FSEL R13, RZ, -23, P3 ;  /* 0xc1b80000ff0d7808 */ /* 0x000fe40001800000 */
[----:B------:R-:W-:Y:S02]  /*51720*/  FSEL R10, RZ, -23, P4 ;  /* 0xc1b80000ff0a7808 */ /* 0x000fe40002000000 */
[----:B------:R-:W-:Y:S01]  /*51730*/  LEA R8, R8, R19, 0x4 ;  /* 0x0000001308087211 */ /* 0x000fe200078e20ff */
[----:B0-----:R-:W-:Y:S02]  /*51740*/  FFMA.FTZ R0, R4, 1.1920928955078125e-07, R15 ;  /* 0x3400000004007823 */ /* 0x001fe4000001000f */
[----:B-----5:R-:W-:Y:S02]  /*51750*/  FFMA.FTZ R8, R16, 1.1920928955078125e-07, R14 ;  /* 0x3400000010087823 */ /* 0x020fe4000001000e */
[----:B----4-:R-:W-:Y:S02]  /*51760*/  FFMA.FTZ R5, R9, 1.1920928955078125e-07, R17 ;  /* 0x3400000009057823 */ /* 0x010fe40000010011 */
[----:B------:R-:W2:Y:S04]  /*51770*/  LDL.LU R9, [R1+0x2948] ;  /* 0x0029480001097983 */ /* 0x000ea80000300800 */
[----:B------:R-:W3:Y:S04]  /*51780*/  LDL.LU R4, [R1+0x2944] ;  /* 0x0029440001047983 */ /* 0x000ee80000300800 */
[----:B------:R1:W-:Y:S04]  /*51790*/  STL [R1+0x74c], R5 ;  /* 0x00074c0501007387 */ /* 0x0003e80000100800 */
[----:B------:R0:W-:Y:S01]  /*517a0*/  STL [R1+0x748], R0 ;  /* 0x0007480001007387 */ /* 0x0001e20000100800 */
[----:B-1----:R-:W-:-:S03]  /*517b0*/  FFMA.FTZ R5, R11, 1.1920928955078125e-07, R13 ;  /* 0x340000000b057823 */ /* 0x002fc6000001000d */
[----:B------:R-:W-:Y:S01]  /*517c0*/  STL [R1+0x744], R8 ;  /* 0x0007440801007387 */ /* 0x000fe20000100800 */
[----:B0-----:R-:W-:-:S03]  /*517d0*/  FFMA.FTZ R0, R24, 1.1920928955078125e-07, R10 ;  /* 0x3400000018007823 */ /* 0x001fc6000001000a */
[----:B------:R-:W-:Y:S04]  /*517e0*/  STL [R1+0x740], R5 ;  /* 0x0007400501007387 */ /* 0x000fe80000100800 */
[----:B------:R0:W-:Y:S04]  /*517f0*/  STL [R1+0x73c], R0 ;  /* 0x00073c0001007387 */ /* 0x0001e80000100800 */
[----:B------:R-:W4:Y:S01]  /*51800*/  LDL.LU R15, [R1+0x103c] ;  /* 0x00103c00010f7983 */ /* 0x000f220000300800 */
[----:B------:R-:W1:Y:S01]  /*51810*/  I2F R18, R7 ;  /* 0x0000000700127306 */ /* 0x000e620000201400 */
[----:B------:R-:W-:-:S07]  /*51820*/  FSEL R17, RZ, -23, P5 ;  /* 0xc1b80000ff117808 */ /* 0x000fce0002800000 */
[----:B------:R-:W5:Y:S01]  /*51830*/  I2F R23, R23 ;  /* 0x0000001700177306 */ /* 0x000f620000201400 */
[----:B------:R-:W-:Y:S01]  /*51840*/  FSEL R14, RZ, -23, P6 ;  /* 0xc1b80000ff0e7808 */ /* 0x000fe20003000000 */
[----:B0-----:R-:W-:Y:S01]  /*51850*/  FFMA.FTZ R0, R27, 1.1920928955078125e-07, R17 ;  /* 0x340000001b007823 */ /* 0x001fe20000010011 */
[----:B------:R-:W-:Y:S01]  /*51860*/  FSEL R10, RZ, -23, P1 ;  /* 0xc1b80000ff0a7808 */ /* 0x000fe20000800000 */
[----:B------:R-:W-:Y:S01]  /*51870*/  IMAD.MOV.U32 R16, RZ, RZ, R3 ;  /* 0x000000ffff107224 */ /* 0x000fe200078e0003 */
[----:B------:R-:W-:Y:S01]  /*51880*/  FSEL R13, RZ, -23, P0 ;  /* 0xc1b80000ff0d7808 */ /* 0x000fe20000000000 */
[----:B------:R-:W-:Y:S01]  /*51890*/  FFMA.FTZ R3, R25, 1.1920928955078125e-07, R14 ;  /* 0x3400000019037823 */ /* 0x000fe2000001000e */
[----:B------:R1:W-:Y:S04]  /*518a0*/  STL [R1+0x738], R0 ;  /* 0x0007380001007387 */ /* 0x0003e80000100800 */
[----:B------:R-:W-:Y:S01]  /*518b0*/  STL [R1+0x734], R3 ;  /* 0x0007340301007387 */ /* 0x000fe20000100800 */
[----:B-1----:R-:W-:-:S02]  /*518c0*/  FFMA.FTZ R0, R18, 1.1920928955078125e-07, R10 ;  /* 0x3400000012007823 */ /* 0x002fc4000001000a */
[----:B-----5:R-:W-:-:S03]  /*518d0*/  FFMA.FTZ R19, R23, 1.1920928955078125e-07, R13 ;  /* 0x3400000017137823 */ /* 0x020fc6000001000d */
[----:B------:R-:W-:Y:S04]  /*518e0*/  STL [R1+0x728], R0 ;  /* 0x0007280001007387 */ /* 0x000fe80000100800 */
[----:B------:R-:W5:Y:S04]  /*518f0*/  LDL.LU R18, [R1+0x1040] ;  /* 0x0010400001127983 */ /* 0x000f680000300800 */
[----:B------:R-:W2:Y:S04]  /*51900*/  LDL.LU R10, [R1+0x1044] ;  /* 0x00104400010a7983 */ /* 0x000ea80000300800 */
[----:B------:R-:W3:Y:S01]  /*51910*/  LDL.LU R14, [R1+0x1048] ;  /* 0x00104800010e7983 */ /* 0x000ee20000300800 */
[C---:B----4-:R-:W-:Y:S01]  /*51920*/  FMUL R13, R15.reuse, 8388608 ;  /* 0x4b0000000f0d7820 */ /* 0x050fe20000400000 */
[----:B------:R-:W-:-:S02]  /*51930*/  FSETP.GEU.AND P0, PT, R15, 1.175494350822287508e-38, PT ;  /* 0x008000000f00780b */ /* 0x000fc40003f0e000 */
[----:B------:R0:W-:Y:S02]  /*51940*/  STL [R1+0x2774], R15 ;  /* 0x0027740f01007387 */ /* 0x0001e40000100800 */
[----:B------:R-:W-:Y:S02]  /*51950*/  FSEL R13, R13, R15, !P0 ;  /* 0x0000000f0d0d7208 */ /* 0x000fe40004000000 */
[----:B0-----:R-:W4:Y:S04]  /*51960*/  LDL R15, [R1+0x24] ;  /* 0x00002400010f7983 */ /* 0x001f280000100800 */
[----:B------:R-:W4:Y:S04]  /*51970*/  LDL.LU R23, [R1+0x104c] ;  /* 0x00104c0001177983 */ /* 0x000f280000300800 */
[----:B------:R-:W4:Y:S01]  /*51980*/  LDL R3, [R1+0x20] ;  /* 0x0000200001037983 */ /* 0x000f220000100800 */
[----:B------:R-:W-:-:S04]  /*51990*/  IADD3 R17, R13, -0x3f3504f3, RZ ;  /* 0xc0cafb0d0d117810 */ /* 0x000fc80007ffe0ff */
[----:B------:R-:W-:Y:S01]  /*519a0*/  LOP3.LUT R0, R17, 0xff800000, RZ, 0xc0, !PT ;  /* 0xff80000011007812 */ /* 0x000fe200078ec0ff */
[C---:B-----5:R-:W-:Y:S01]  /*519b0*/  FMUL R25, R18.reuse, 8388608 ;  /* 0x4b00000012197820 */ /* 0x060fe20000400000 */
[----:B------:R-:W-:Y:S01]  /*519c0*/  FSETP.GEU.AND P1, PT, R18, 1.175494350822287508e-38, PT ;  /* 0x008000001200780b */ /* 0x000fe20003f2e000 */
[----:B------:R0:W-:Y:S03]  /*519d0*/  STL [R1+0x279c], R18 ;  /* 0x00279c1201007387 */ /* 0x0001e60000100800 */
[----:B------:R-:W-:Y:S01]  /*519e0*/  FSEL R25, R25, R18, !P1 ;  /* 0x0000001219197208 */ /* 0x000fe20004800000 */
[C---:B--2---:R-:W-:Y:S01]  /*519f0*/  FMUL R24, R10.reuse, 8388608 ;  /* 0x4b0000000a187820 */ /* 0x044fe20000400000 */
[----:B------:R-:W-:Y:S01]  /*51a00*/  FSETP.GEU.AND P2, PT, R10, 1.175494350822287508e-38, PT ;  /* 0x008000000a00780b */ /* 0x000fe20003f4e000 */
[----:B------:R1:W2:Y:S01]  /*51a10*/  I2F R11, R0 ;  /* 0x00000000000b7306 */ /* 0x0002a20000201400 */
[----:B------:R-:W-:-:S02]  /*51a20*/  MOV R21, R2 ;  /* 0x0000000200157202 */ /* 0x000fc40000000f00 */
[----:B0-----:R-:W-:Y:S02]  /*51a30*/  MOV R18, 0x3dc6b27f ;  /* 0x3dc6b27f00127802 */ /* 0x001fe40000000f00 */
[----:B------:R-:W-:Y:S01]  /*51a40*/  FSEL R24, R24, R10, !P2 ;  /* 0x0000000a18187208 */ /* 0x000fe20005000000 */
[----:B------:R0:W-:Y:S01]  /*51a50*/  STL [R1+0x27c4], R10 ;  /* 0x0027c40a01007387 */ /* 0x0001e20000100800 */
[C---:B---3--:R-:W-:Y:S01]  /*51a60*/  FSETP.GEU.AND P3, PT, R14.reuse, 1.175494350822287508e-38, PT ;  /* 0x008000000e00780b */ /* 0x048fe20003f6e000 */
[----:B-1----:R-:W-:Y:S01]  /*51a70*/  FMUL R0, R14, 8388608 ;  /* 0x4b0000000e007820 */ /* 0x002fe20000400000 */
[----:B------:R-:W-:Y:S01]  /*51a80*/  IADD3 R17, R24, -0x3f3504f3, RZ ;  /* 0xc0cafb0d18117810 */ /* 0x000fe20007ffe0ff */
[----:B------:R-:W-:Y:S01]  /*51a90*/  STL [R1+0x27d8], R14 ;  /* 0x0027d80e01007387 */ /* 0x000fe20000100800 */
[----:B----4-:R-:W-:Y:S02]  /*51aa0*/  IADD3 R27, R15, -R4, RZ ;  /* 0x800000040f1b7210 */ /* 0x010fe40007ffe0ff */
[----:B------:R-:W-:-:S03]  /*51ab0*/  IADD3 R4, R25, -0x3f3504f3, RZ ;  /* 0xc0cafb0d19047810 */ /* 0x000fc60007ffe0ff */
[----:B------:R-:W-:Y:S01]  /*51ac0*/  FADD R27, R27, -1 ;  /* 0xbf8000001b1b7421 */ /* 0x000fe20000000000 */
[----:B------:R-:W-:-:S03]  /*51ad0*/  LOP3.LUT R2, R4, 0xff800000, RZ, 0xc0, !PT ;  /* 0xff80000004027812 */ /* 0x000fc600078ec0ff */
[----:B------:R-:W-:Y:S01]  /*51ae0*/  FFMA.FTZ R4, R27, R18, -0.16845393180847167969 ;  /* 0xbe2c7f301b047423 */ /* 0x000fe20000010012 */
[----:B0-----:R0:W1:Y:S01]  /*51af0*/  I2F R10, R2 ;  /* 0x00000002000a7306 */ /* 0x0010620000201400 */
[----:B------:R-:W-:Y:S02]  /*51b00*/  FMUL R5, R23, 8388608 ;  /* 0x4b00000017057820 */ /* 0x000fe40000400000 */
[----:B0-----:R-:W-:Y:S01]  /*51b10*/  FFMA.FTZ R2, R27, R4, 0.1716887056827545166 ;  /* 0x3e2fcf2a1b027423 */ /* 0x001fe20000010004 */
[----:B------:R-:W-:Y:S02]  /*51b20*/  FSEL R4, R0, R14, !P3 ;  /* 0x0000000e00047208 */ /* 0x000fe40005800000 */
[----:B------:R-:W-:Y:S01]  /*51b30*/  LOP3.LUT R0, R17, 0xff800000, RZ, 0xc0, !PT ;  /* 0xff80000011007812 */ /* 0x000fe200078ec0ff */
[----:B------:R-:W-:Y:S02]  /*51b40*/  IMAD.IADD R17, R3, 0x1, -R9 ;  /* 0x0000000103117824 */ /* 0x000fe400078e0a09 */
[----:B------:R-:W-:Y:S01]  /*51b50*/  FFMA.FTZ R9, R27, R2, -0.17900948226451873779 ;  /* 0xbe374e431b097423 */ /* 0x000fe20000010002 */
[----:B------:R-:W-:Y:S01]  /*51b60*/  IADD3 R2, R4, -0x3f3504f3, RZ ;  /* 0xc0cafb0d04027810 */ /* 0x000fe20007ffe0ff */
[----:B------:R-:W-:Y:S01]  /*51b70*/  FADD R17, R17, -1 ;  /* 0xbf80000011117421 */ /* 0x000fe20000000000 */
[----:B------:R-:W-:Y:S01]  /*51b80*/  FSETP.GEU.AND P4, PT, R23, 1.175494350822287508e-38, PT ;  /* 0x008000001700780b */ /* 0x000fe20003f8e000 */
[----:B------:R0:W3:Y:S01]  /*51b90*/  I2F R3, R0 ;  /* 0x0000000000037306 */ /* 0x0000e20000201400 */
[----:B------:R-:W-:Y:S01]  /*51ba0*/  LOP3.LUT R8, R2, 0xff800000, RZ, 0xc0, !PT ;  /* 0xff80000002087812 */ /* 0x000fe200078ec0ff */
[----:B------:R-:W-:Y:S01]  /*51bb0*/  FFMA.FTZ R2, R17, R18, -0.16845393180847167969 ;  /* 0xbe2c7f3011027423 */ /* 0x000fe20000010012 */
[----:B------:R4:W-:Y:S01]  /*51bc0*/  STL [R1+0x27ec], R23 ;  /* 0x0027ec1701007387 */ /* 0x0009e20000100800 */
[----:B0-----:R-:W-:Y:S01]  /*51bd0*/  FFMA.FTZ R0, R27, R9, 0.20512372255325317383 ;  /* 0x3e520bf41b007423 */ /* 0x001fe20000010009 */
[----:B------:R-:W-:Y:S01]  /*51be0*/  FSEL R9, R5, R23, !P4 ;  /* 0x0000001705097208 */ /* 0x000fe20006000000 */
[----:B------:R-:W-:Y:S01]  /*51bf0*/  FFMA.FTZ R2, R17, R2, 0.1716887056827545166 ;  /* 0x3e2fcf2a11027423 */ /* 0x000fe20000010002 */
[----:B----4-:R-:W-:-:S05]  /*51c00*/  FSEL R23, RZ, -23, P0 ;  /* 0xc1b80000ff177808 */ /* 0x010fca0000000000 */
[----:B------:R0:W-:Y:S02]  /*51c10*/  STL [R1+0x700], R23 ;  /* 0x0007001701007387 */ /* 0x0001e40000100800 */
[----:B0-----:R-:W-:Y:S01]  /*51c20*/  FFMA.FTZ R23, R17, R2, -0.17900948226451873779 ;  /* 0xbe374e4311177423 */ /* 0x001fe20000010002 */
[----:B------:R-:W-:-:S05]  /*51c30*/  FSEL R2, RZ, -23, P1 ;  /* 0xc1b80000ff027808 */ /* 0x000fca0000800000 */
[----:B------:R-:W-:Y:S04]  /*51c40*/  STL [R1+0x6fc], R2 ;  /* 0x0006fc0201007387 */ /* 0x000fe80000100800 */
[----:B------:R0:W-:Y:S04]  /*51c50*/  STL [R1+0x2940], R29 ;  /* 0x0029401d01007387 */ /* 0x0001e80000100800 */
[----:B0-----:R-:W2:Y:S04]  /*51c60*/  LDL.LU R29, [R1+0x700] ;  /* 0x00070000011d7983 */ /* 0x001ea80000300800 */
[----:B------:R0:W-:Y:S04]  /*51c70*/  STL [R1+0x293c], R28 ;  /* 0x00293c1c01007387 */ /* 0x0001e80000100800 */
[----:B0-----:R-:W1:Y:S01]  /*51c80*/  LDL.LU R28, [R1+0x6fc] ;  /* 0x0006fc00011c7983 */ /* 0x001e620000300800 */
[----:B------:R-:W-:-:S04]  /*51c90*/  FFMA.FTZ R14, R27, R0, -0.24046532809734344482 ;  /* 0xbe763c8b1b0e7423 */ /* 0x000fc80000010000 */
[----:B------:R-:W-:-:S04]  /*51ca0*/  FFMA.FTZ R14, R27, R14, 0.28857114911079406738 ;  /* 0x3e93bf991b0e7423 */ /* 0x000fc8000001000e */
[----:B------:R-:W-:-:S04]  /*51cb0*/  FFMA.FTZ R14, R27, R14, -0.36067417263984680176 ;  /* 0xbeb8aa491b0e7423 */ /* 0x000fc8000001000e */
[----:B------:R-:W-:-:S04]  /*51cc0*/  FFMA.FTZ R14, R27, R14, 0.48089820146560668945 ;  /* 0x3ef6384a1b0e7423 */ /* 0x000fc8000001000e */
[----:B------:R-:W-:Y:S02]  /*51cd0*/  FFMA.FTZ R14, R27, R14, -0.72134751081466674805 ;  /* 0xbf38aa3b1b0e7423 */ /* 0x000fe4000001000e */
[----:B--2---:R-:W-:Y:S02]  /*51ce0*/  FFMA.FTZ R11, R11, 1.1920928955078125e-07, R29 ;  /* 0x340000000b0b7823 */ /* 0x004fe4000001001d */
[----:B------:R-:W2:Y:S01]  /*51cf0*/  LDL.LU R29, [R1+0x2940] ;  /* 0x00294000011d7983 */ /* 0x000ea20000300800 */
[----:B-1----:R-:W-:-:S03]  /*51d00*/  FFMA.FTZ R10, R10, 1.1920928955078125e-07, R28 ;  /* 0x340000000a0a7823 */ /* 0x002fc6000001001c */
[----:B------:R-:W4:Y:S04]  /*51d10*/  LDL.LU R28, [R1+0x293c] ;  /* 0x00293c00011c7983 */ /* 0x000f280000300800 */
[----:B------:R0:W-:Y:S04]  /*51d20*/  STL [R1+0x6f8], R14 ;  /* 0x0006f80e01007387 */ /* 0x0001e80000100800 */
[----:B0-----:R-:W4:Y:S04]  /*51d30*/  LDL R14, [R1+0x10] ;  /* 0x00001000010e7983 */ /* 0x001f280000100800 */
[----:B------:R-:W-:Y:S04]  /*51d40*/  STL [R1+0x2938], R18 ;  /* 0x0029381201007387 */ /* 0x000fe80000100800 */
[----:B------:R0:W-:Y:S04]  /*51d50*/  STL [R1+0x2934], R11 ;  /* 0x0029340b01007387 */ /* 0x0001e80000100800 */
[----:B0-----:R-:W5:Y:S01]  /*51d60*/  LDL.LU R11, [R1+0x6f8] ;  /* 0x0006f800010b7983 */ /* 0x001f620000300800 */
[----:B------:R-:W-:-:S05]  /*51d70*/  FSEL R18, RZ, -23, P2 ;  /* 0xc1b80000ff127808 */ /* 0x000fca0001000000 */
[----:B------:R0:W-:Y:S02]  /*51d80*/  STL [R1+0x700], R18 ;  /* 0x0007001201007387 */ /* 0x0001e40000100800 */
[----:B0-----:R-:W-:-:S05]  /*51d90*/  FSEL R18, RZ, -23, P3 ;  /* 0xc1b80000ff127808 */ /* 0x001fca0001800000 */
[----:B------:R0:W-:Y:S04]  /*51da0*/  STL [R1+0x704], R18 ;  /* 0x0007041201007387 */ /* 0x0001e80000100800 */
[----:B0-----:R-:W2:Y:S01]  /*51db0*/  LDL.LU R18, [R1+0x2938] ;  /* 0x0029380001127983 */ /* 0x001ea20000300800 */
[----:B-----5:R-:W-:-:S05]  /*51dc0*/  FMUL R11, R27, R11 ;  /* 0x0000000b1b0b7220 */ /* 0x020fca0000400000 */
[----:B------:R0:W-:Y:S04]  /*51dd0*/  STL [R1+0x6f8], R11 ;  /* 0x0006f80b01007387 */ /* 0x0001e80000100800 */
[----:B0-----:R-:W5:Y:S04]  /*51de0*/  LDL.LU R11, [R1+0x2934] ;  /* 0x00293400010b7983 */ /* 0x001f680000300800 */
[----:B------:R-:W-:Y:S04]  /*51df0*/  STL [R1+0x2930], R10 ;  /* 0x0029300a01007387 */ /* 0x000fe80000100800 */
[----:B------:R0:W-:Y:S04]  /*51e00*/  STL [R1+0x292c], R7 ;  /* 0x00292c0701007387 */ /* 0x0001e80000100800 */
[----:B0-----:R-:W3:Y:S04]  /*51e10*/  LDL.LU R7, [R1+0x700] ;  /* 0x0007000001077983 */ /* 0x001ee80000300800 */
[----:B------:R0:W-:Y:S04]  /*51e20*/  STL [R1+0x2928], R26 ;  /* 0x0029281a01007387 */ /* 0x0001e80000100800 */
[----:B0-----:R-:W2:Y:S01]  /*51e30*/  LDL.LU R26, [R1+0x6f8] ;  /* 0x0006f800011a7983 */ /* 0x001ea20000300800 */
[----:B------:R-:W-:-:S05]  /*51e40*/  FSEL R10, RZ, -23, P4 ;  /* 0xc1b80000ff0a7808 */ /* 0x000fca0002000000 */
[----:B------:R0:W-:Y:S04]  /*51e50*/  STL [R1+0x6fc], R10 ;  /* 0x0006fc0a01007387 */ /* 0x0001e80000100800 */
[----:B0-----:R-:W4:Y:S01]  /*51e60*/  LDL.LU R10, [R1+0x2930] ;  /* 0x00293000010a7983 */ /* 0x001f220000300800 */
[----:B---3--:R-:W-:-:S03]  /*51e70*/  FFMA.FTZ R3, R3, 1.1920928955078125e-07, R7 ;  /* 0x3400000003037823 */ /* 0x008fc60000010007 */
[----:B------:R-:W3:Y:S04]  /*51e80*/  LDL.LU R7, [R1+0x292c] ;  /* 0x00292c0001077983 */ /* 0x000ee80000300800 */
[----:B------:R0:W-:Y:S01]  /*51e90*/  STL [R1+0x27f0], R3 ;  /* 0x0027f00301007387 */ /* 0x0001e20000100800 */
[----:B--2---:R-:W-:-:S03]  /*51ea0*/  FMUL R26, R27, R26 ;  /* 0x0000001a1b1a7220 */ /* 0x004fc60000400000 */
[----:B0-----:R-:W2:Y:S04]  /*51eb0*/  LDL R3, [R1+0x18] ;  /* 0x0000180001037983 */ /* 0x001ea80000100800 */
[----:B------:R0:W-:Y:S04]  /*51ec0*/  STL [R1+0x6f8], R26 ;  /* 0x0006f81a01007387 */ /* 0x0001e80000100800 */
[----:B0-----:R-:W2:Y:S04]  /*51ed0*/  LDL.LU R26, [R1+0x2928] ;  /* 0x00292800011a7983 */ /* 0x001ea80000300800 */
[----:B------:R0:W-:Y:S04]  /*51ee0*/  STL [R1+0x2924], R24 ;  /* 0x0029241801007387 */ /* 0x0001e80000100800 */
[----:B0-----:R-:W2:Y:S04]  /*51ef0*/  LDL.LU R24, [R1+0x704] ;  /* 0x0007040001187983 */ /* 0x001ea80000300800 */
[----:B------:R0:W-:Y:S04]  /*51f00*/  STL [R1+0x2920], R15 ;  /* 0x0029200f01007387 */ /* 0x0001e80000100800 */
[----:B0-----:R-:W3:Y:S04]  /*51f10*/  LDL.LU R15, [R1+0x6fc] ;  /* 0x0006fc00010f7983 */ /* 0x001ee80000300800 */
[----:B------:R0:W-:Y:S04]  /*51f20*/  STL [R1+0x291c], R25 ;  /* 0x00291c1901007387 */ /* 0x0001e80000100800 */
[----:B0-----:R-:W4:Y:S01]  /*51f30*/  LDL.LU R25, [R1+0x6f8] ;  /* 0x0006f80001197983 */ /* 0x001f220000300800 */
[----:B------:R-:W-:Y:S01]  /*51f40*/  IADD3 R5, R9, -0x3f3504f3, RZ ;  /* 0xc0cafb0d09057810 */ /* 0x000fe20007ffe0ff */
[----:B------:R-:W2:Y:S03]  /*51f50*/  I2F R0, R8 ;  /* 0x0000000800007306 */ /* 0x000ea60000201400 */
[----:B------:R-:W-:-:S05]  /*51f60*/  LOP3.LUT R5, R5, 0xff800000, RZ, 0xc0, !PT ;  /* 0xff80000005057812 */ /* 0x000fca00078ec0ff */
[----:B------:R-:W3:Y:S01]  /*51f70*/  I2F R2, R5 ;  /* 0x0000000500027306 */ /* 0x000ee20000201400 */
[----:B--2---:R-:W-:Y:S02]  /*51f80*/  FFMA.FTZ R0, R0, 1.1920928955078125e-07, R24 ;  /* 0x3400000000007823 */ /* 0x004fe40000010018 */
[----:B------:R-:W2:Y:S01]  /*51f90*/  LDL.LU R24, [R1+0x2924] ;  /* 0x0029240001187983 */ /* 0x000ea20000300800 */
[----:B---3--:R-:W-:-:S03]  /*51fa0*/  FFMA.FTZ R2, R2, 1.1920928955078125e-07, R15 ;  /* 0x3400000002027823 */ /* 0x008fc6000001000f */
[----:B------:R-:W3:Y:S01]  /*51fb0*/  LDL.LU R15, [R1+0x2920] ;  /* 0x00292000010f7983 */ /* 0x000ee20000300800 */
[----:B----4-:R-:W-:-:S03]  /*51fc0*/  FFMA.FTZ R27, R27, 1.4426950216293334961, R25 ;  /* 0x3fb8aa3b1b1b7823 */ /* 0x010fc60000010019 */
[----:B------:R-:W4:Y:S04]  /*51fd0*/  LDL.LU R25, [R1+0x291c] ;  /* 0x00291c0001197983 */ /* 0x000f280000300800 */
[----:B------:R0:W-:Y:S04]  /*51fe0*/  STL [R1+0x714], R27 ;  /* 0x0007141b01007387 */ /* 0x0001e80000100800 */
[----:B0-----:R-:W2:Y:S04]  /*51ff0*/  LDL R27, [R1+0x1c] ;  /* 0x00001c00011b7983 */ /* 0x001ea80000100800 */
[----:B------:R0:W-:Y:S04]  /*52000*/  STL [R1+0x2918], R13 ;  /* 0x0029180d01007387 */ /* 0x0001e80000100800 */
[----:B0-----:R-:W2:Y:S04]  /*52010*/  LDL R13, [R1+0x14] ;  /* 0x00001400010d7983 */ /* 0x001ea80000100800 */
[----:B------:R0:W-:Y:S04]  /*52020*/  STL [R1+0x2910], R8 ;  /* 0x0029100801007387 */ /* 0x0001e80000100800 */
[----:B0-----:R-:W2:Y:S04]  /*52030*/  LDL.LU R8, [R1+0x6e0] ;  /* 0x0006e00001087983 */ /* 0x001ea80000300800 */
[----:B------:R0:W-:Y:S04]  /*52040*/  STL [R1+0x2908], R4 ;  /* 0x0029080401007387 */ /* 0x0001e80000100800 */
[----:B0-----:R-:W3:Y:S01]  /*52050*/  LDL.LU R4, [R1+0x6e4] ;  /* 0x0006e40001047983 */ /* 0x001ee20000300800 */
[----:B------:R-:W-:-:S04]  /*52060*/  FFMA.FTZ R23, R17, R23, 0.20512372255325317383 ;  /* 0x3e520bf411177423 */ /* 0x000fc80000010017 */
[----:B------:R-:W-:-:S04]  /*52070*/  FFMA.FTZ R23, R17, R23, -0.24046532809734344482 ;  /* 0xbe763c8b11177423 */ /* 0x000fc80000010017 */
[----:B------:R-:W-:-:S04]  /*52080*/  FFMA.FTZ R23, R17, R23, 0.28857114911079406738 ;  /* 0x3e93bf9911177423 */ /* 0x000fc80000010017 */
[----:B------:R-:W-:-:S04]  /*52090*/  FFMA.FTZ R23, R17, R23, -0.36067417263984680176 ;  /* 0xbeb8aa4911177423 */ /* 0x000fc80000010017 */
[----:B------:R-:W-:Y:S01]  /*520a0*/  FFMA.FTZ R23, R17, R23, 0.48089820146560668945 ;  /* 0x3ef6384a11177423 */ /* 0x000fe20000010017 */
[----:B------:R-:W-:Y:S04]  /*520b0*/  STL [R1+0x2904], R22 ;  /* 0x0029041601007387 */ /* 0x000fe80000100800 */
[----:B------:R0:W-:Y:S04]  /*520c0*/  STL [R1+0x28cc], R5 ;  /* 0x0028cc0501007387 */ /* 0x0001e80000100800 */
[----:B------:R1:W-:Y:S04]  /*520d0*/  STL [R1+0x28c8], R9 ;  /* 0x0028c80901007387 */ /* 0x0003e80000100800 */
[----:B------:R-:W-:Y:S01]  /*520e0*/  STL [R1+0x28c4], R19 ;  /* 0x0028c41301007387 */ /* 0x000fe20000100800 */
[----:B--2---:R-:W-:Y:S01]  /*520f0*/  IADD3 R3, R3, -R8, RZ ;  /* 0x8000000803037210 */ /* 0x004fe20007ffe0ff */
[----:B------:R-:W-:-:S04]  /*52100*/  IMAD.IADD R8, R14, 0x1, -R28 ;  /* 0x000000010e087824 */ /* 0x000fc800078e0a1c */
[----:B------:R-:W-:Y:S01]  /*52110*/  FADD R28, R3, -1 ;  /* 0xbf800000031c7421 */ /* 0x000fe20000000000 */
[----:B---3--:R-:W-:Y:S02]  /*52120*/  IADD3 R27, R27, -R4, RZ ;  /* 0x800000041b1b7210 */ /* 0x008fe40007ffe0ff */
[----:B------:R-:W-:Y:S01]  /*52130*/  IADD3 R4, R13, -R29, RZ ;  /* 0x8000001d0d047210 */ /* 0x000fe20007ffe0ff */
[C---:B------:R-:W-:Y:S02]  /*52140*/  FFMA.FTZ R29, R17.reuse, R23, -0.72134751081466674805 ;  /* 0xbf38aa3b111d7423 */ /* 0x040fe40000010017 */
[----:B0-----:R-:W-:Y:S02]  /*52150*/  FFMA.FTZ R5, R28, R18, -0.16845393180847167969 ;  /* 0xbe2c7f301c057423 */ /* 0x001fe40000010012 */
[----:B------:R-:W-:Y:S02]  /*52160*/  FMUL R3, R17, R29 ;  /* 0x0000001d11037220 */ /* 0x000fe40000400000 */
[----:B------:R-:W-:-:S02]  /*52170*/  FADD R29, R4, -1 ;  /* 0xbf800000041d7421 */ /* 0x000fc40000000000 */
[----:B-1----:R-:W-:Y:S02]  /*52180*/  FMUL R9, R17, R3 ;  /* 0x0000000311097220 */ /* 0x002fe40000400000 */
[----:B------:R-:W-:Y:S02]  /*52190*/  FFMA.FTZ R3, R29, R18, -0.16845393180847167969 ;  /* 0xbe2c7f301d037423 */ /* 0x000fe40000010012 */
[C---:B------:R-:W-:Y:S02]  /*521a0*/  FFMA.FTZ R5, R28.reuse, R5, 0.1716887056827545166 ;  /* 0x3e2fcf2a1c057423 */ /* 0x040fe40000010005 */
[----:B------:R-:W-:Y:S02]  /*521b0*/  FFMA.FTZ R9, R17, 1.4426950216293334961, R9 ;  /* 0x3fb8aa3b11097823 */ /* 0x000fe40000010009 */
[----:B------:R-:W-:Y:S02]  /*521c0*/  FFMA.FTZ R3, R29, R3, 0.1716887056827545166 ;  /* 0x3e2fcf2a1d037423 */ /* 0x000fe40000010003 */
[----:B------:R-:W-:-:S02]  /*521d0*/  FFMA.FTZ R5, R28, R5, -0.17900948226451873779 ;  /* 0xbe374e431c057423 */ /* 0x000fc40000010005 */
[----:B------:R-:W-:Y:S02]  /*521e0*/  FADD R17, R8, -1 ;  /* 0xbf80000008117421 */ /* 0x000fe40000000000 */
[----:B------:R-:W-:Y:S02]  /*521f0*/  FFMA.FTZ R3, R29, R3, -0.17900948226451873779 ;  /* 0xbe374e431d037423 */ /* 0x000fe40000010003 */
[----:B------:R-:W-:Y:S02]  /*52200*/  FFMA.FTZ R8, R28, R5, 0.20512372255325317383 ;  /* 0x3e520bf41c087423 */ /* 0x000fe40000010005 */
[----:B------:R-:W-:Y:S01]  /*52210*/  FFMA.FTZ R5, R17, R18, -0.16845393180847167969 ;  /* 0xbe2c7f3011057423 */ /* 0x000fe20000010012 */
[----:B------:R0:W-:Y:S01]  /*52220*/  STL [R1+0x710], R9 ;  /* 0x0007100901007387 */ /* 0x0001e20000100800 */
[----:B------:R-:W-:Y:S02]  /*52230*/  FFMA.FTZ R3, R29, R3, 0.20512372255325317383 ;  /* 0x3e520bf41d037423 */ /* 0x000fe40000010003 */
[----:B------:R-:W-:-:S02]  /*52240*/  FFMA.FTZ R5, R17, R5, 0.1716887056827545166 ;  /* 0x3e2fcf2a11057423 */ /* 0x000fc40000010005 */
[C---:B0-----:R-:W-:Y:S02]  /*52250*/  FFMA.FTZ R9, R28.reuse, R8, -0.24046532809734344482 ;  /* 0xbe763c8b1c097423 */ /* 0x041fe40000010008 */
[----:B------:R-:W-:Y:S02]  /*52260*/  FFMA.FTZ R8, R29, R3, -0.24046532809734344482 ;  /* 0xbe763c8b1d087423 */ /* 0x000fe40000010003 */
[----:B------:R-:W-:Y:S01]  /*52270*/  FFMA.FTZ R9, R28, R9, 0.28857114911079406738 ;  /* 0x3e93bf991c097423 */ /* 0x000fe20000010009 */
[----:B------:R-:W2:Y:S01]  /*52280*/  LDL.LU R3, [R1+0x8] ;  /* 0x0000080001037983 */ /* 0x000ea20000300800 */
[----:B------:R-:W-:-:S03]  /*52290*/  FFMA.FTZ R5, R17, R5, -0.17900948226451873779 ;  /* 0xbe374e4311057423 */ /* 0x000fc60000010005 */
[----:B------:R-:W3:Y:S01]  /*522a0*/  LDL.LU R14, [R1+0x4] ;  /* 0x00000400010e7983 */ /* 0x000ee20000300800 */
[----:B------:R-:W-:Y:S02]  /*522b0*/  FFMA.FTZ R22, R28, R9, -0.36067417263984680176 ;  /* 0xbeb8aa491c167423 */ /* 0x000fe40000010009 */
[----:B------:R-:W-:Y:S01]  /*522c0*/  FFMA.FTZ R13, R17, R5, 0.20512372255325317383 ;  /* 0x3e520bf4110d7423 */ /* 0x000fe20000010005 */
[----:B------:R-:W2:Y:S04]  /*522d0*/  LDL.LU R19, [R1+0x648] ;  /* 0x0006480001137983 */ /* 0x000ea80000300800 */
[----:B------:R-:W2:Y:S01]  /*522e0*/  LDL R23, [R1+0xc] ;  /* 0x00000c0001177983 */ /* 0x000ea20000100800 */
[----:B------:R-:W-:-:S03]  /*522f0*/  FFMA.FTZ R8, R29, R8, 0.28857114911079406738 ;  /* 0x3e93bf991d087423 */ /* 0x000fc60000010008 */
[----:B------:R-:W2:Y:S04]  /*52300*/  LDL.LU R9, [R1+0x63c] ;  /* 0x00063c0001097983 */ /* 0x000ea80000300800 */
[----:B------:R-:W3:Y:S04]  /*52310*/  LDL.LU R5, [R1+0x638] ;  /* 0x0006380001057983 */ /* 0x000ee80000300800 */
[----:B------:R0:W-:Y:S01]  /*52320*/  STL [R1+0x2914], R6 ;  /* 0x0029140601007387 */ /* 0x0001e20000100800 */
[----:B------:R-:W-:Y:S02]  /*52330*/  FFMA.FTZ R8, R29, R8, -0.36067417263984680176 ;  /* 0xbeb8aa491d087423 */ /* 0x000fe40000010008 */
[----:B0-----:R-:W-:-:S02]  /*52340*/  FFMA.FTZ R6, R17, R13, -0.24046532809734344482 ;  /* 0xbe763c8b11067423 */ /* 0x001fc4000001000d */
[----:B------:R-:W2:Y:S04]  /*52350*/  LDL.LU R13, [R1+0x2918] ;  /* 0x00291800010d7983 */ /* 0x000ea80000300800 */
[----:B------:R0:W-:Y:S04]  /*52360*/  STL [R1+0x6e0], R6 ;  /* 0x0006e00601007387 */ /* 0x0001e80000100800 */
[----:B0-----:R-:W2:Y:S04]  /*52370*/  LDL.LU R6, [R1+0x2914] ;  /* 0x0029140001067983 */ /* 0x001ea80000300800 */
[----:B------:R0:W-:Y:S02]  /*52380*/  STL [R1+0x290c], R12 ;  /* 0x00290c0c01007387 */ /* 0x0001e40000100800 */
[----:B0-----:R-:W-:-:S02]  /*52390*/  FFMA.FTZ R12, R29, R8, 0.48089820146560668945 ;  /* 0x3ef6384a1d0c7423 */ /* 0x001fc40000010008 */
[----:B------:R-:W2:Y:S04]  /*523a0*/  LDL.LU R8, [R1+0x2910] ;  /* 0x0029100001087983 */ /* 0x000ea80000300800 */
[----:B------:R0:W-:Y:S04]  /*523b0*/  STL [R1+0x6e4], R12 ;  /* 0x0006e40c01007387 */ /* 0x0001e80000100800 */
[----:B0-----:R-:W2:Y:S04]  /*523c0*/  LDL.LU R12, [R1+0x290c] ;  /* 0x00290c00010c7983 */ /* 0x001ea80000300800 */
[----:B------:R-:W-:Y:S04]  /*523d0*/  STL [R1+0x2900], R18 ;  /* 0x0029001201007387 */ /* 0x000fe80000100800 */
[----:B-----5:R0:W-:Y:S04]  /*523e0*/  STL [R1+0x28fc], R11 ;  /* 0x0028fc0b01007387 */ /* 0x0201e80000100800 */
[----:B0-----:R-:W5:Y:S01]  /*523f0*/  LDL.LU R11, [R1+0x6e0] ;  /* 0x0006e000010b7983 */ /* 0x001f620000300800 */
[----:B------:R-:W-:-:S04]  /*52400*/  FADD R27, R27, -1 ;  /* 0xbf8000001b1b7421 */ /* 0x000fc80000000000 */
[----:B------:R-:W-:-:S04]  /*52410*/  FFMA.FTZ R4, R27, R18, -0.16845393180847167969 ;  /* 0xbe2c7f301b047423 */ /* 0x000fc80000010012 */
[----:B------:R-:W-:-:S04]  /*52420*/  FFMA.FTZ R4, R27, R4, 0.1716887056827545166 ;  /* 0x3e2fcf2a1b047423 */ /* 0x000fc80000010004 */
[----:B------:R-:W-:-:S04]  /*52430*/  FFMA.FTZ R4, R27, R4, -0.17900948226451873779 ;  /* 0xbe374e431b047423 */ /* 0x000fc80000010004 */
[----:B------:R-:W-:-:S04]  /*52440*/  FFMA.FTZ R4, R27, R4, 0.20512372255325317383 ;  /* 0x3e520bf41b047423 */ /* 0x000fc80000010004 */
[----:B------:R-:W-:-:S04]  /*52450*/  FFMA.FTZ R4, R27, R4, -0.24046532809734344482 ;  /* 0xbe763c8b1b047423 */ /* 0x000fc80000010004 */
[----:B------:R-:W-:-:S04]  /*52460*/  FFMA.FTZ R4, R27, R4, 0.28857114911079406738 ;  /* 0x3e93bf991b047423 */ /* 0x000fc80000010004 */
[----:B------:R-:W-:-:S04]  /*52470*/  FFMA.FTZ R4, R27, R4, -0.36067417263984680176 ;  /* 0xbeb8aa491b047423 */ /* 0x000fc80000010004 */
[C---:B------:R-:W-:Y:S02]  /*52480*/  FFMA.FTZ R4, R27.reuse, R4, 0.48089820146560668945 ;  /* 0x3ef6384a1b047423 */ /* 0x040fe40000010004 */
[C---:B------:R-:W-:Y:S02]  /*52490*/  FFMA.FTZ R22, R28.reuse, R22, 0.48089820146560668945 ;  /* 0x3ef6384a1c167423 */ /* 0x040fe40000010016 */
[----:B------:R-:W-:Y:S02]  /*524a0*/  FFMA.FTZ R18, R27, R4, -0.72134751081466674805 ;  /* 0xbf38aa3b1b127423 */ /* 0x000fe40000010004 */
[----:B------:R-:W2:Y:S04]  /*524b0*/  LDL.LU R4, [R1+0x2908] ;  /* 0x0029080001047983 */ /* 0x000ea80000300800 */
[----:B------:R0:W-:Y:S02]  /*524c0*/  STL [R1+0x6f8], R18 ;  /* 0x0006f81201007387 */ /* 0x0001e40000100800 */
[----:B0-----:R-:W-:-:S02]  /*524d0*/  FFMA.FTZ R18, R28, R22, -0.72134751081466674805 ;  /* 0xbf38aa3b1c127423 */ /* 0x001fc40000010016 */
[----:B------:R-:W2:Y:S04]  /*524e0*/  LDL.LU R22, [R1+0x2904] ;  /* 0x0029040001167983 */ /* 0x000ea80000300800 */
[----:B------:R0:W-:Y:S04]  /*524f0*/  STL [R1+0x6f4], R18 ;  /* 0x0006f41201007387 */ /* 0x0001e80000100800 */
[----:B0-----:R-:W2:Y:S01]  /*52500*/  LDL.LU R18, [R1+0x2900] ;  /* 0x0029000001127983 */ /* 0x001ea20000300800 */
[----:B-----5:R-:W-:-:S05]  /*52510*/  FFMA.FTZ R11, R17, R11, 0.28857114911079406738 ;  /* 0x3e93bf99110b7423 */ /* 0x020fca000001000b */
[----:B------:R0:W-:Y:S04]  /*52520*/  STL [R1+0x6e0], R11 ;  /* 0x0006e00b01007387 */ /* 0x0001e80000100800 */
[----:B0-----:R-:W5:Y:S04]  /*52530*/  LDL.LU R11, [R1+0x28fc] ;  /* 0x0028fc00010b7983 */ /* 0x001f680000300800 */
[----:B------:R0:W-:Y:S04]  /*52540*/  STL [R1+0x28f8], R10 ;  /* 0x0028f80a01007387 */ /* 0x0001e80000100800 */
[----:B0-----:R-:W2:Y:S04]  /*52550*/  LDL.LU R10, [R1+0x6e4] ;  /* 0x0006e400010a7983 */ /* 0x001ea80000300800 */
[----:B------:R0:W-:Y:S04]  /*52560*/  STL [R1+0x28f4], R0 ;  /* 0x0028f40001007387 */ /* 0x0001e80000100800 */
[----:B0-----:R-:W3:Y:S04]  /*52570*/  LDL.LU R0, [R1+0x6f8] ;  /* 0x0006f80001007983 */ /* 0x001ee80000300800 */
[----:B------:R0:W-:Y:S04]  /*52580*/  STL [R1+0x28f0], R2 ;  /* 0x0028f00201007387 */ /* 0x0001e80000100800 */
[----:B0-----:R-:W4:Y:S04]  /*52590*/  LDL.LU R2, [R1+0x6f4] ;  /* 0x0006f40001027983 */ /* 0x001f280000300800 */
[----:B------:R0:W-:Y:S04]  /*525a0*/  STL [R1+0x28ec], R7 ;  /* 0x0028ec0701007387 */ /* 0x0001e80000100800 */
[----:B0-----:R-:W5:Y:S01]  /*525b0*/  LDL.LU R7, [R1+0x6e0] ;  /* 0x0006e00001077983 */ /* 0x001f620000300800 */
[----:B--2---:R-:W-:-:S05]  /*525c0*/  FFMA.FTZ R10, R29, R10, -0.72134751081466674805 ;  /* 0xbf38aa3b1d0a7423 */ /* 0x004fca000001000a */
[----:B------:R0:W-:Y:S01]  /*525d0*/  STL [R1+0x6e4], R10 ;  /* 0x0006e40a01007387 */ /* 0x0001e20000100800 */
[----:B---3--:R-:W-:-:S03]  /*525e0*/  FMUL R0, R27, R0 ;  /* 0x000000001b007220 */ /* 0x008fc60000400000 */
[----:B0-----:R-:W2:Y:S04]  /*525f0*/  LDL.LU R10, [R1+0x28f8] ;  /* 0x0028f800010a7983 */ /* 0x001ea80000300800 */
[----:B------:R0:W-:Y:S01]  /*52600*/  STL [R1+0x6f8], R0 ;  /* 0x0006f80001007387 */ /* 0x0001e20000100800 */
[----:B----4-:R-:W-:-:S03]  /*52610*/  FMUL R2, R28, R2 ;  /* 0x000000021c027220 */ /* 0x010fc60000400000 */
[----:B0-----:R-:W3:Y:S04]  /*52620*/  LDL.LU R0, [R1+0x28f4] ;  /* 0x0028f40001007983 */ /* 0x001ee80000300800 */
[----:B------:R0:W-:Y:S01]  /*52630*/  STL [R1+0x6f4], R2 ;  /* 0x0006f40201007387 */ /* 0x0001e20000100800 */
[----:B-----5:R-:W-:-:S03]  /*52640*/  FFMA.FTZ R7, R17, R7, -0.36067417263984680176 ;  /* 0xbeb8aa4911077423 */ /* 0x020fc60000010007 */
[----:B0-----:R-:W4:Y:S04]  /*52650*/  LDL.LU R2, [R1+0x28f0] ;  /* 0x0028f00001027983 */ /* 0x001f280000300800 */
        /* <DEDUP_REMOVED lines=10> */
[----:B--2---:R-:W-:-:S05]  /*52700*/  FMUL R26, R29, R26 ;  /* 0x0000001a1d1a7220 */ /* 0x004fca0000400000 */
[----:B------:R0:W-:Y:S01]  /*52710*/  STL [R1+0x6e4], R26 ;  /* 0x0006e41a01007387 */ /* 0x0001e20000100800 */
[----:B---3--:R-:W-:-:S03]  /*52720*/  FMUL R24, R27, R24 ;  /* 0x000000181b187220 */ /* 0x008fc60000400000 */
[----:B0-----:R-:W2:Y:S04]  /*52730*/  LDL.LU R26, [R1+0x28e8] ;  /* 0x0028e800011a7983 */ /* 0x001ea80000300800 */
[----:B------:R0:W-:Y:S01]  /*52740*/  STL [R1+0x6f8], R24 ;  /* 0x0006f81801007387 */ /* 0x0001e20000100800 */
[----:B----4-:R-:W-:-:S03]  /*52750*/  FMUL R25, R28, R25 ;  /* 0x000000191c197220 */ /* 0x010fc60000400000 */
[----:B0-----:R-:W3:Y:S04]  /*52760*/  LDL.LU R24, [R1+0x28e4] ;  /* 0x0028e40001187983 */ /* 0x001ee80000300800 */
[----:B------:R0:W-:Y:S01]  /*52770*/  STL [R1+0x6f4], R25 ;  /* 0x0006f41901007387 */ /* 0x0001e20000100800 */
[----:B-----5:R-:W-:-:S03]  /*52780*/  FFMA.FTZ R13, R17, R13, 0.48089820146560668945 ;  /* 0x3ef6384a110d7423 */ /* 0x020fc6000001000d */
        /* <DEDUP_REMOVED lines=8> */
[----:B0-----:R-:W4:Y:S01]  /*52810*/  LDL.LU R4, [R1+0x6f4] ;  /* 0x0006f40001047983 */ /* 0x001f220000300800 */
[----:B--2---:R-:W-:-:S05]  /*52820*/  FMUL R15, R29, R15 ;  /* 0x0000000f1d0f7220 */ /* 0x004fca0000400000 */
[----:B------:R0:W-:Y:S01]  /*52830*/  STL [R1+0x6e4], R15 ;  /* 0x0006e40f01007387 */ /* 0x0001e20000100800 */
[----:B---3--:R-:W-:-:S03]  /*52840*/  FFMA.FTZ R27, R27, 1.4426950216293334961, R8 ;  /* 0x3fb8aa3b1b1b7823 */ /* 0x008fc60000010008 */
[----:B0-----:R-:W2:Y:S04]  /*52850*/  LDL.LU R15, [R1+0x28d8] ;  /* 0x0028d800010f7983 */ /* 0x001ea80000300800 */
[----:B------:R-:W3:Y:S04]  /*52860*/  LDL.LU R8, [R1+0x28d4] ;  /* 0x0028d40001087983 */ /* 0x000ee80000300800 */
[----:B------:R0:W-:Y:S01]  /*52870*/  STL [R1+0x70c], R27 ;  /* 0x00070c1b01007387 */ /* 0x0001e20000100800 */
[----:B----4-:R-:W-:-:S03]  /*52880*/  FFMA.FTZ R28, R28, 1.4426950216293334961, R4 ;  /* 0x3fb8aa3b1c1c7823 */ /* 0x010fc60000010004 */
[----:B0-----:R-:W4:Y:S04]  /*52890*/  LDL.LU R27, [R1+0x6e4] ;  /* 0x0006e400011b7983 */ /* 0x001f280000300800 */
[----:B------:R-:W2:Y:S04]  /*528a0*/  LDL.LU R4, [R1+0x28d0] ;  /* 0x0028d00001047983 */ /* 0x000ea80000300800 */
[----:B------:R0:W-:Y:S04]  /*528b0*/  STL [R1+0x708], R28 ;  /* 0x0007081c01007387 */ /* 0x0001e80000100800 */
[----:B0-----:R-:W2:Y:S01]  /*528c0*/  LDL.LU R28, [R1+0x6e0] ;  /* 0x0006e000011c7983 */ /* 0x001ea20000300800 */
[----:B----4-:R-:W-:Y:S01]  /*528d0*/  FFMA.FTZ R29, R29, 1.4426950216293334961, R27 ;  /* 0x3fb8aa3b1d1d7823 */ /* 0x010fe2000001001b */
[----:B------:R-:W-:-:S04]  /*528e0*/  IADD3 R27, R23, -R19, RZ ;  /* 0x80000013171b7210 */ /* 0x000fc80007ffe0ff */
[----:B------:R0:W-:Y:S01]  /*528f0*/  STL [R1+0x704], R29 ;  /* 0x0007041d01007387 */ /* 0x0001e20000100800 */
[----:B------:R-:W-:Y:S01]  /*52900*/  FADD R27, R27, -1 ;  /* 0xbf8000001b1b7421 */ /* 0x000fe20000000000 */
[----:B------:R-:W-:Y:S01]  /*52910*/  IADD3 R23, R22, -0x3f3504f3, RZ ;  /* 0xc0cafb0d16177810 */ /* 0x000fe20007ffe0ff */
[----:B--2---:R-:W-:Y:S01]  /*52920*/  FFMA.FTZ R28, R17, R28, -0.72134751081466674805 ;  /* 0xbf38aa3b111c7423 */ /* 0x004fe2000001001c */
[----:B0-----:R-:W-:Y:S02]  /*52930*/  IADD3 R29, R3, -R9, RZ ;  /* 0x80000009031d7210 */ /* 0x001fe40007ffe0ff */
[----:B------:R-:W-:Y:S01]  /*52940*/  IADD3 R9, R14, -R5, RZ ;  /* 0x800000050e097210 */ /* 0x000fe20007ffe0ff */
[----:B------:R-:W-:Y:S02]  /*52950*/  FMUL R28, R17, R28 ;  /* 0x0000001c111c7220 */ /* 0x000fe40000400000 */
[----:B------:R-:W-:Y:S02]  /*52960*/  FADD R29, R29, -1 ;  /* 0xbf8000001d1d7421 */ /* 0x000fe40000000000 */
[----:B------:R-:W-:-:S02]  /*52970*/  FMUL R19, R17, R28 ;  /* 0x0000001c11137220 */ /* 0x000fc40000400000 */
[----:B------:R-:W-:Y:S01]  /*52980*/  FADD R28, R9, -1 ;  /* 0xbf800000091c7421 */ /* 0x000fe20000000000 */
[----:B------:R-:W-:Y:S01]  /*52990*/  LOP3.LUT R23, R23, 0xff800000, RZ, 0xc0, !PT ;  /* 0xff80000017177812 */ /* 0x000fe200078ec0ff */
[-C--:B------:R-:W-:Y:S02]  /*529a0*/  FFMA.FTZ R9, R27, R18.reuse, -0.16845393180847167969 ;  /* 0xbe2c7f301b097423 */ /* 0x080fe40000010012 */
[----:B------:R-:W-:Y:S02]  /*529b0*/  FFMA.FTZ R17, R17, 1.4426950216293334961, R19 ;  /* 0x3fb8aa3b11117823 */ /* 0x000fe40000010013 */
[----:B------:R-:W-:Y:S02]  /*529c0*/  FFMA.FTZ R19, R29, R18, -0.16845393180847167969 ;  /* 0xbe2c7f301d137423 */ /* 0x000fe40000010012 */
[----:B------:R-:W-:Y:S02]  /*529d0*/  FFMA.FTZ R9, R27, R9, 0.1716887056827545166 ;  /* 0x3e2fcf2a1b097423 */ /* 0x000fe40000010009 */
[----:B------:R-:W-:-:S02]  /*529e0*/  IMAD.IADD R5, R22, 0x1, -R23 ;  /* 0x0000000116057824 */ /* 0x000fc400078e0a17 */
[----:B------:R-:W-:Y:S02]  /*529f0*/  FFMA.FTZ R19, R29, R19, 0.1716887056827545166 ;  /* 0x3e2fcf2a1d137423 */ /* 0x000fe40000010013 */
[----:B------:R-:W-:Y:S01]  /*52a00*/  FFMA.FTZ R9, R27, R9, -0.17900948226451873779 ;  /* 0xbe374e431b097423 */ /* 0x000fe20000010009 */
[----:B------:R0:W-:Y:S01]  /*52a10*/  STL [R1+0x700], R17 ;  /* 0x0007001101007387 */ /* 0x0001e20000100800 */
[----:B------:R-:W-:Y:S02]  /*52a20*/  FFMA.FTZ R19, R29, R19, -0.17900948226451873779 ;  /* 0xbe374e431d137423 */ /* 0x000fe40000010013 */
[----:B0-----:R-:W-:Y:S02]  /*52a30*/  FADD R17, R5, -1 ;  /* 0xbf80000005117421 */ /* 0x001fe40000000000 */
[----:B------:R-:W2:Y:S04]  /*52a40*/  LDL.LU R5, [R1+0x28cc] ;  /* 0x0028cc0001057983 */ /* 0x000ea80000300800 */
[----:B------:R0:W-:Y:S04]  /*52a50*/  STL [R1+0x648], R9 ;  /* 0x0006480901007387 */ /* 0x0001e80000100800 */
[----:B0-----:R-:W4:Y:S04]  /*52a60*/  LDL.LU R9, [R1+0x28c8] ;  /* 0x0028c80001097983 */ /* 0x001f280000300800 */
[----:B------:R0:W-:Y:S04]  /*52a70*/  STL [R1+0x63c], R19 ;  /* 0x00063c1301007387 */ /* 0x0001e80000100800 */
[----:B0-----:R-:W2:Y:S04]  /*52a80*/  LDL.LU R19, [R1+0x28c4] ;  /* 0x0028c40001137983 */ /* 0x001ea80000300800 */
[----:B------:R0:W-:Y:S04]  /*52a90*/  STL [R1+0x28c0], R11 ;  /* 0x0028c00b01007387 */ /* 0x0001e80000100800 */
[----:B0-----:R-:W2:Y:S04]  /*52aa0*/  LDL.LU R11, [R1+0x648] ;  /* 0x00064800010b7983 */ /* 0x001ea80000300800 */
[----:B------:R0:W-:Y:S04]  /*52ab0*/  STL [R1+0x28bc], R10 ;  /* 0x0028bc0a01007387 */ /* 0x0001e80000100800 */
[----:B0-----:R-:W3:Y:S01]  /*52ac0*/  LDL.LU R10, [R1+0x63c] ;  /* 0x00063c00010a7983 */ /* 0x001ee20000300800 */
[----:B--2---:R-:W-:-:S05]  /*52ad0*/  FFMA.FTZ R11, R27, R11, 0.20512372255325317383 ;  /* 0x3e520bf41b0b7423 */ /* 0x004fca000001000b */
[----:B------:R0:W-:Y:S01]  /*52ae0*/  STL [R1+0x648], R11 ;  /* 0x0006480b01007387 */ /* 0x0001e20000100800 */
[----:B---3--:R-:W-:-:S03]  /*52af0*/  FFMA.FTZ R10, R29, R10, 0.20512372255325317383 ;  /* 0x3e520bf41d0a7423 */ /* 0x008fc6000001000a */
[----:B0-----:R-:W2:Y:S04]  /*52b00*/  LDL.LU R11, [R1+0x28c0] ;  /* 0x0028c000010b7983 */ /* 0x001ea80000300800 */
[----:B------:R0:W-:Y:S04]  /*52b10*/  STL [R1+0x63c], R10 ;  /* 0x00063c0a01007387 */ /* 0x0001e80000100800 */
[----:B0-----:R-:W3:Y:S04]  /*52b20*/  LDL.LU R10, [R1+0x28bc] ;  /* 0x0028bc00010a7983 */ /* 0x001ee80000300800 */
[----:B------:R0:W-:Y:S04]  /*52b30*/  STL [R1+0x28b8], R22 ;  /* 0x0028b81601007387 */ /* 0x0001e80000100800 */
[----:B0-----:R-:W2:Y:S04]  /*52b40*/  LDL.LU R22, [R1+0x648] ;  /* 0x0006480001167983 */ /* 0x001ea80000300800 */
[----:B------:R0:W-:Y:S04]  /*52b50*/  STL [R1+0x28b4], R0 ;  /* 0x0028b40001007387 */ /* 0x0001e80000100800 */
[----:B0-----:R-:W3:Y:S01]  /*52b60*/  LDL.LU R0, [R1+0x63c] ;  /* 0x00063c0001007983 */ /* 0x001ee20000300800 */
[----:B--2---:R-:W-:-:S05]  /*52b70*/  FFMA.FTZ R22, R27, R22, -0.24046532809734344482 ;  /* 0xbe763c8b1b167423 */ /* 0x004fca0000010016 */
[----:B------:R0:W-:Y:S01]  /*52b80*/  STL [R1+0x648], R22 ;  /* 0x0006481601007387 */ /* 0x0001e20000100800 */
[----:B---3--:R-:W-:-:S03]  /*52b90*/  FFMA.FTZ R0, R29, R0, -0.24046532809734344482 ;  /* 0xbe763c8b1d007423 */ /* 0x008fc60000010000 */
[----:B0-----:R-:W2:Y:S04]  /*52ba0*/  LDL.LU R22, [R1+0x28b8] ;  /* 0x0028b80001167983 */ /* 0x001ea80000300800 */
[----:B------:R0:W-:Y:S04]  /*52bb0*/  STL [R1+0x63c], R0 ;  /* 0x00063c0001007387 */ /* 0x0001e80000100800 */
[----:B0-----:R-:W3:Y:S04]  /*52bc0*/  LDL.LU R0, [R1+0x28b4] ;  /* 0x0028b40001007983 */ /* 0x001ee80000300800 */
[----:B------:R0:W-:Y:S04]  /*52bd0*/  STL [R1+0x28b0], R2 ;  /* 0x0028b00201007387 */ /* 0x0001e80000100800 */
[----:B0-----:R-:W2:Y:S04]  /*52be0*/  LDL.LU R2, [R1+0x648] ;  /* 0x0006480001027983 */ /* 0x001ea80000300800 */
[----:B------:R-:W-:Y:S04]  /*52bf0*/  STL [R1+0x28ac], R7 ;  /* 0x0028ac0701007387 */ /* 0x000fe80000100800 */
[----:B------:R0:W-:Y:S04]  /*52c00*/  STL [R1+0x28a8], R26 ;  /* 0x0028a81a01007387 */ /* 0x0001e80000100800 */
[----:B0-----:R-:W3:Y:S01]  /*52c10*/  LDL.LU R26, [R1+0x63c] ;  /* 0x00063c00011a7983 */ /* 0x001ee20000300800 */
[----:B------:R-:W-:-:S04]  /*52c20*/  FFMA.FTZ R7, R17, R18, -0.16845393180847167969 ;  /* 0xbe2c7f3011077423 */ /* 0x000fc80000010012 */
[----:B------:R-:W-:-:S04]  /*52c30*/  FFMA.FTZ R7, R17, R7, 0.1716887056827545166 ;  /* 0x3e2fcf2a11077423 */ /* 0x000fc80000010007 */
[----:B------:R-:W-:-:S04]  /*52c40*/  FFMA.FTZ R7, R17, R7, -0.17900948226451873779 ;  /* 0xbe374e4311077423 */ /* 0x000fc80000010007 */
[----:B------:R-:W-:Y:S02]  /*52c50*/  FFMA.FTZ R7, R17, R7, 0.20512372255325317383 ;  /* 0x3e520bf411077423 */ /* 0x000fe40000010007 */
[----:B--2---:R-:W-:-:S05]  /*52c60*/  FFMA.FTZ R2, R27, R2, 0.28857114911079406738 ;  /* 0x3e93bf991b027423 */ /* 0x004fca0000010002 */
[----:B------:R0:W-:Y:S04]  /*52c70*/  STL [R1+0x648], R2 ;  /* 0x0006480201007387 */ /* 0x0001e80000100800 */
[----:B0-----:R-:W2:Y:S01]  /*52c80*/  LDL.LU R2, [R1+0x28b0] ;  /* 0x0028b00001027983 */ /* 0x001ea20000300800 */
[----:B---3--:R-:W-:-:S03]  /*52c90*/  FFMA.FTZ R26, R29, R26, 0.28857114911079406738 ;  /* 0x3e93bf991d1a7423 */ /* 0x008fc6000001001a */
[----:B------:R0:W-:Y:S04]  /*52ca0*/  STL [R1+0x62c], R7 ;  /* 0x00062c0701007387 */ /* 0x0001e80000100800 */
[----:B0-----:R-:W3:Y:S04]  /*52cb0*/  LDL.LU R7, [R1+0x28ac] ;  /* 0x0028ac0001077983 */ /* 0x001ee80000300800 */
[----:B------:R0:W-:Y:S04]  /*52cc0*/  STL [R1+0x63c], R26 ;  /* 0x00063c1a01007387 */ /* 0x0001e80000100800 */
[----:B0-----:R-:W3:Y:S04]  /*52cd0*/  LDL.LU R26, [R1+0x28a8] ;  /* 0x0028a800011a7983 */ /* 0x001ee80000300800 */
[----:B------:R0:W-:Y:S04]  /*52ce0*/  STL [R1+0x28a4], R24 ;  /* 0x0028a41801007387 */ /* 0x0001e80000100800 */
[----:B0-----:R-:W2:Y:S04]  /*52cf0*/  LDL.LU R24, [R1+0x648] ;  /* 0x0006480001187983 */ /* 0x001ea80000300800 */
[----:B------:R0:W-:Y:S04]  /*52d00*/  STL [R1+0x28a0], R25 ;  /* 0x0028a01901007387 */ /* 0x0001e80000100800 */
[----:B0-----:R-:W3:Y:S01]  /*52d10*/  LDL.LU R25, [R1+0x62c] ;  /* 0x00062c0001197983 */ /* 0x001ee20000300800 */
[----:B--2---:R-:W-:-:S05]  /*52d20*/  FFMA.FTZ R24, R27, R24, -0.36067417263984680176 ;  /* 0xbeb8aa491b187423 */ /* 0x004fca0000010018 */
[----:B------:R0:W-:Y:S01]  /*52d30*/  STL [R1+0x648], R24 ;  /* 0x0006481801007387 */ /* 0x0001e20000100800 */
[----:B---3--:R-:W-:-:S03]  /*52d40*/  FFMA.FTZ R25, R17, R25, -0.24046532809734344482 ;  /* 0xbe763c8b11197423 */ /* 0x008fc60000010019 */
[----:B0-----:R-:W2:Y:S04]  /*52d50*/  LDL.LU R24, [R1+0x28a4] ;  /* 0x0028a40001187983 */ /* 0x001ea80000300800 */
[----:B------:R0:W-:Y:S04]  /*52d60*/  STL [R1+0x62c], R25 ;  /* 0x00062c1901007387 */ /* 0x0001e80000100800 */
[----:B0-----:R-:W3:Y:S04]  /*52d70*/  LDL.LU R25, [R1+0x28a0] ;  /* 0x0028a00001197983 */ /* 0x001ee80000300800 */
[----:B-----5:R0:W-:Y:S04]  /*52d80*/  STL [R1+0x289c], R13 ;  /* 0x00289c0d01007387 */ /* 0x0201e80000100800 */
[----:B0-----:R-:W5:Y:S02]  /*52d90*/  LDL.LU R13, [R1+0x63c] ;  /* 0x00063c00010d7983 */ /* 0x001f640000300800 */
[----:B-----5:R-:W-:-:S05]  /*52da0*/  FFMA.FTZ R13, R29, R13, -0.36067417263984680176 ;  /* 0xbeb8aa491d0d7423 */ /* 0x020fca000001000d */
[----:B------:R0:W-:Y:S04]  /*52db0*/  STL [R1+0x63c], R13 ;  /* 0x00063c0d01007387 */ /* 0x0001e80000100800 */
[----:B0-----:R-:W5:Y:S04]  /*52dc0*/  LDL.LU R13, [R1+0x289c] ;  /* 0x00289c00010d7983 */ /* 0x001f680000300800 */
[----:B------:R0:W-:Y:S04]  /*52dd0*/  STL [R1+0x2898], R15 ;  /* 0x0028980f01007387 */ /* 0x0001e80000100800 */
[----:B0-----:R-:W2:Y:S02]  /*52de0*/  LDL.LU R15, [R1+0x648] ;  /* 0x00064800010f7983 */ /* 0x001ea40000300800 */
[----:B--2---:R-:W-:-:S05]  /*52df0*/  FFMA.FTZ R15, R27, R15, 0.48089820146560668945 ;  /* 0x3ef6384a1b0f7423 */ /* 0x004fca000001000f */
[----:B------:R0:W-:Y:S04]  /*52e00*/  STL [R1+0x648], R15 ;  /* 0x0006480f01007387 */ /* 0x0001e80000100800 */
[----:B0-----:R-:W2:Y:S04]  /*52e10*/  LDL.LU R15, [R1+0x2898] ;  /* 0x00289800010f7983 */ /* 0x001ea80000300800 */
[----:B------:R0:W-:Y:S04]  /*52e20*/  STL [R1+0x2894], R14 ;  /* 0x0028940e01007387 */ /* 0x0001e80000100800 */
[----:B0-----:R-:W2:Y:S02]  /*52e30*/  LDL.LU R14, [R1+0x62c] ;  /* 0x00062c00010e7983 */ /* 0x001ea40000300800 */
[----:B--2---:R-:W-:-:S05]  /*52e40*/  FFMA.FTZ R14, R17, R14, 0.28857114911079406738 ;  /* 0x3e93bf99110e7423 */ /* 0x004fca000001000e */
[----:B------:R0:W-:Y:S04]  /*52e50*/  STL [R1+0x62c], R14 ;  /* 0x00062c0e01007387 */ /* 0x0001e80000100800 */
[----:B0-----:R-:W2:Y:S04]  /*52e60*/  LDL.LU R14, [R1+0x2894] ;  /* 0x00289400010e7983 */ /* 0x001ea80000300800 */
[----:B------:R0:W-:Y:S04]  /*52e70*/  STL [R1+0x2890], R8 ;  /* 0x0028900801007387 */ /* 0x0001e80000100800 */
[----:B0-----:R-:W2:Y:S02]  /*52e80*/  LDL.LU R8, [R1+0x63c] ;  /* 0x00063c0001087983 */ /* 0x001ea40000300800 */
[----:B--2---:R-:W-:-:S05]  /*52e90*/  FFMA.FTZ R8, R29, R8, 0.48089820146560668945 ;  /* 0x3ef6384a1d087423 */ /* 0x004fca0000010008 */
[----:B------:R0:W-:Y:S04]  /*52ea0*/  STL [R1+0x63c], R8 ;  /* 0x00063c0801007387 */ /* 0x0001e80000100800 */
[----:B0-----:R-:W2:Y:S04]  /*52eb0*/  LDL.LU R8, [R1+0x2890] ;  /* 0x0028900001087983 */ /* 0x001ea80000300800 */
[----:B------:R0:W-:Y:S04]  /*52ec0*/  STL [R1+0x288c], R4 ;  /* 0x00288c0401007387 */ /* 0x0001e80000100800 */
[----:B0-----:R-:W2:Y:S04]  /*52ed0*/  LDL.LU R4, [R1+0x648] ;  /* 0x0006480001047983 */ /* 0x001ea80000300800 */
[----:B------:R0:W-:Y:S04]  /*52ee0*/  STL [R1+0x2888], R5 ;  /* 0x0028880501007387 */ /* 0x0001e80000100800 */
[----:B0-----:R-:W3:Y:S01]  /*52ef0*/  LDL.LU R5, [R1+0x62c] ;  /* 0x00062c0001057983 */ /* 0x001ee20000300800 */
[----:B--2---:R-:W-:-:S05]  /*52f00*/  FFMA.FTZ R4, R27, R4, -0.72134751081466674805 ;  /* 0xbf38aa3b1b047423 */ /* 0x004fca0000010004 */
[----:B------:R0:W-:Y:S01]  /*52f10*/  STL [R1+0x648], R4 ;  /* 0x0006480401007387 */ /* 0x0001e20000100800 */
[----:B---3--:R-:W-:-:S03]  /*52f20*/  FFMA.FTZ R5, R17, R5, -0.36067417263984680176 ;  /* 0xbeb8aa4911057423 */ /* 0x008fc60000010005 */
[----:B0-----:R-:W2:Y:S04]  /*52f30*/  LDL.LU R4, [R1+0x288c] ;  /* 0x00288c0001047983 */ /* 0x001ea80000300800 */
[----:B------:R0:W-:Y:S04]  /*52f40*/  STL [R1+0x62c], R5 ;  /* 0x00062c0501007387 */ /* 0x0001e80000100800 */
[----:B0-----:R-:W3:Y:S04]  /*52f50*/  LDL.LU R5, [R1+0x2888] ;  /* 0x0028880001057983 */ /* 0x001ee80000300800 */
[----:B----4-:R0:W-:Y:S04]  /*52f60*/  STL [R1+0x2884], R9 ;  /* 0x0028840901007387 */ /* 0x0101e80000100800 */
[----:B0-----:R-:W4:Y:S02]  /*52f70*/  LDL.LU R9, [R1+0x63c] ;  /* 0x00063c0001097983 */ /* 0x001f240000300800 */
[----:B----4-:R-:W-:-:S05]  /*52f80*/  FFMA.FTZ R9, R29, R9, -0.72134751081466674805 ;  /* 0xbf38aa3b1d097423 */ /* 0x010fca0000010009 */
[----:B------:R0:W-:Y:S04]  /*52f90*/  STL [R1+0x63c], R9 ;  /* 0x00063c0901007387 */ /* 0x0001e80000100800 */
[----:B0-----:R-:W4:Y:S04]  /*52fa0*/  LDL.LU R9, [R1+0x2884] ;  /* 0x0028840001097983 */ /* 0x001f280000300800 */
[----:B------:R0:W-:Y:S04]  /*52fb0*/  STL [R1+0x2880], R19 ;  /* 0x0028801301007387 */ /* 0x0001e80000100800 */
[----:B0-----:R-:W2:Y:S04]  /*52fc0*/  LDL.LU R19, [R1+0x648] ;  /* 0x0006480001137983 */ /* 0x001ea80000300800 */
[----:B------:R0:W-:Y:S04]  /*52fd0*/  STL [R1+0x287c], R3 ;  /* 0x00287c0301007387 */ /* 0x0001e80000100800 */
[----:B0-----:R-:W3:Y:S01]  /*52fe0*/  LDL.LU R3, [R1+0x62c] ;  /* 0x00062c0001037983 */ /* 0x001ee20000300800 */
[----:B--2---:R-:W-:-:S05]  /*52ff0*/  FMUL R19, R27, R19 ;  /* 0x000000131b137220 */ /* 0x004fca0000400000 */
[----:B------:R0:W-:Y:S01]  /*53000*/  STL [R1+0x648], R19 ;  /* 0x0006481301007387 */ /* 0x0001e20000100800 */
[----:B---3--:R-:W-:-:S03]  /*53010*/  FFMA.FTZ R3, R17, R3, 0.48089820146560668945 ;  /* 0x3ef6384a11037423 */ /* 0x008fc60000010003 */
[----:B0-----:R-:W2:Y:S04]  /*53020*/  LDL.LU R19, [R1+0x2880] ;  /* 0x0028800001137983 */ /* 0x001ea80000300800 */
[----:B------:R0:W-:Y:S04]  /*53030*/  STL [R1+0x62c], R3 ;  /* 0x00062c0301007387 */ /* 0x0001e80000100800 */
[----:B0-----:R-:W3:Y:S04]  /*53040*/  LDL.LU R3, [R1+0x287c] ;  /* 0x00287c0001037983 */ /* 0x001ee80000300800 */
[----:B------:R0:W-:Y:S04]  /*53050*/  STL [R1+0x2878], R11 ;  /* 0x0028780b01007387 */ /* 0x0001e80000100800 */
[----:B0-----:R-:W2:Y:S01]  /*53060*/  LDL.LU R11, [R1+0x63c] ;  /* 0x00063c00010b7983 */ /* 0x001ea20000300800 */
[----:B------:R-:W-:-:S02]  /*53070*/  FFMA.FTZ R23, R28, R18, -0.16845393180847167969 ;  /* 0xbe2c7f301c177423 */ /* 0x000fc40000010012 */
[----:B--2---:R-:W-:-:S05]  /*53080*/  FMUL R11, R29, R11 ;  /* 0x0000000b1d0b7220 */ /* 0x004fca0000400000 */
[----:B------:R0:W-:Y:S04]  /*53090*/  STL [R1+0x63c], R11 ;  /* 0x00063c0b01007387 */ /* 0x0001e80000100800 */
[----:B0-----:R-:W2:Y:S04]  /*530a0*/  LDL.LU R11, [R1+0x2878] ;  /* 0x00287800010b7983 */ /* 0x001ea80000300800 */
[----:B------:R0:W-:Y:S04]  /*530b0*/  STL [R1+0x2874], R10 ;  /* 0x0028740a01007387 */ /* 0x0001e80000100800 */
[----:B0-----:R-:W2:Y:S04]  /*530c0*/  LDL.LU R10, [R1+0x648] ;  /* 0x00064800010a7983 */ /* 0x001ea80000300800 */
[----:B------:R0:W-:Y:S04]  /*530d0*/  STL [R1+0x2870], R18 ;  /* 0x0028701201007387 */ /* 0x0001e80000100800 */
[----:B0-----:R-:W3:Y:S01]  /*530e0*/  LDL.LU R18, [R1+0x62c] ;  /* 0x00062c0001127983 */ /* 0x001ee20000300800 */
[----:B--2---:R-:W-:-:S05]  /*530f0*/  FMUL R10, R27, R10 ;  /* 0x0000000a1b0a7220 */ /* 0x004fca0000400000 */
[----:B------:R0:W-:Y:S01]  /*53100*/  STL [R1+0x648], R10 ;  /* 0x0006480a01007387 */ /* 0x0001e20000100800 */
[----:B---3--:R-:W-:-:S03]  /*53110*/  FFMA.FTZ R18, R17, R18, -0.72134751081466674805 ;  /* 0xbf38aa3b11127423 */ /* 0x008fc60000010012 */
[----:B0-----:R-:W2:Y:S04]  /*53120*/  LDL.LU R10, [R1+0x2874] ;  /* 0x00287400010a7983 */ /* 0x001ea80000300800 */
[----:B------:R0:W-:Y:S04]  /*53130*/  STL [R1+0x62c], R18 ;  /* 0x00062c1201007387 */ /* 0x0001e80000100800 */
[----:B0-----:R-:W3:Y:S04]  /*53140*/  LDL.LU R18, [R1+0x2870] ;  /* 0x0028700001127983 */ /* 0x001ee80000300800 */
[----:B------:R0:W-:Y:S04]  /*53150*/  STL [R1+0x286c], R0 ;  /* 0x00286c0001007387 */ /* 0x0001e80000100800 */
[----:B0-----:R-:W2:Y:S02]  /*53160*/  LDL.LU R0, [R1+0x63c] ;  /* 0x00063c0001007983 */ /* 0x001ea40000300800 */
[----:B--2---:R-:W-:-:S05]  /*53170*/  FMUL R0, R29, R0 ;  /* 0x000000001d007220 */ /* 0x004fca0000400000 */
[----:B------:R0:W-:Y:S04]  /*53180*/  STL [R1+0x63c], R0 ;  /* 0x00063c0001007387 */ /* 0x0001e80000100800 */
[----:B0-----:R-:W2:Y:S04]  /*53190*/  LDL.LU R0, [R1+0x286c] ;  /* 0x00286c0001007983 */ /* 0x001ea80000300800 */
[----:B------:R0:W-:Y:S04]  /*531a0*/  STL [R1+0x2868], R22 ;  /* 0x0028681601007387 */ /* 0x0001e80000100800 */
[----:B0-----:R-:W2:Y:S02]  /*531b0*/  LDL.LU R22, [R1+0x648] ;  /* 0x0006480001167983 */ /* 0x001ea40000300800 */
[----:B--2---:R-:W-:-:S02]  /*531c0*/  FFMA.FTZ R27, R27, 1.4426950216293334961, R22 ;  /* 0x3fb8aa3b1b1b7823 */ /* 0x004fc40000010016 */
[----:B------:R-:W2:Y:S04]  /*531d0*/  LDL.LU R22, [R1+0x2868] ;  /* 0x0028680001167983 */ /* 0x000ea80000300800 */
[----:B------:R0:W-:Y:S04]  /*531e0*/  STL [R1+0x6fc], R27 ;  /* 0x0006fc1b01007387 */ /* 0x0001e80000100800 */
[----:B0-----:R-:W2:Y:S04]  /*531f0*/  LDL.LU R27, [R1+0x62c] ;  /* 0x00062c00011b7983 */ /* 0x001ea80000300800 */
[----:B------:R0:W-:Y:S04]  /*53200*/  STL [R1+0x2864], R2 ;  /* 0x0028640201007387 */ /* 0x0001e80000100800 */
[----:B0-----:R-:W2:Y:S01]  /*53210*/  LDL.LU R2, [R1+0x63c] ;  /* 0x00063c0001027983 */ /* 0x001ea20000300800 */
[----:B------:R-:W-:-:S04]  /*53220*/  FFMA.FTZ R23, R28, R23, 0.1716887056827545166 ;  /* 0x3e2fcf2a1c177423 */ /* 0x000fc80000010017 */
[----:B------:R-:W-:-:S04]  /*53230*/  FFMA.FTZ R23, R28, R23, -0.17900948226451873779 ;  /* 0xbe374e431c177423 */ /* 0x000fc80000010017 */
[----:B------:R-:W-:-:S04]  /*53240*/  FFMA.FTZ R23, R28, R23, 0.20512372255325317383 ;  /* 0x3e520bf41c177423 */ /* 0x000fc80000010017 */
[----:B------:R-:W-:-:S04]  /*53250*/  FFMA.FTZ R23, R28, R23, -0.24046532809734344482 ;  /* 0xbe763c8b1c177423 */ /* 0x000fc80000010017 */
[----:B------:R-:W-:-:S04]  /*53260*/  FFMA.FTZ R23, R28, R23, 0.28857114911079406738 ;  /* 0x3e93bf991c177423 */ /* 0x000fc80000010017 */
[----:B------:R-:W-:-:S04]  /*53270*/  FFMA.FTZ R23, R28, R23, -0.36067417263984680176 ;  /* 0xbeb8aa491c177423 */ /* 0x000fc80000010017 */
[----:B------:R-:W-:-:S04]  /*53280*/  FFMA.FTZ R23, R28, R23, 0.48089820146560668945 ;  /* 0x3ef6384a1c177423 */ /* 0x000fc80000010017 */
[----:B------:R-:W-:-:S04]  /*53290*/  FFMA.FTZ R23, R28, R23, -0.72134751081466674805 ;  /* 0xbf38aa3b1c177423 */ /* 0x000fc80000010017 */
[----:B------:R-:W-:-:S04]  /*532a0*/  FMUL R23, R28, R23 ;  /* 0x000000171c177220 */ /* 0x000fc80000400000 */
[----:B------:R-:W-:-:S04]  /*532b0*/  FMUL R23, R28, R23 ;  /* 0x000000171c177220 */ /* 0x000fc80000400000 */
[----:B------:R-:W-:Y:S01]  /*532c0*/  FFMA.FTZ R23, R28, 1.4426950216293334961, R23 ;  /* 0x3fb8aa3b1c177823 */ /* 0x000fe20000010017 */
[----:B------:R-:W-:Y:S01]  /*532d0*/  IADD3 R28, R25, -0x3f3504f3, RZ ;  /* 0xc0cafb0d191c7810 */ /* 0x000fe20007ffe0ff */
[----:B--2---:R-:W-:Y:S02]  /*532e0*/  FFMA.FTZ R29, R29, 1.4426950216293334961, R2 ;  /* 0x3fb8aa3b1d1d7823 */ /* 0x004fe40000010002 */
[----:B------:R-:W2:Y:S01]  /*532f0*/  LDL.LU R2, [R1+0x2864] ;  /* 0x0028640001027983 */ /* 0x000ea20000300800 */
[----:B------:R-:W-:-:S03]  /*53300*/  FMUL R27, R17, R27 ;  /* 0x0000001b111b7220 */ /* 0x000fc60000400000 */
[----:B------:R0:W-:Y:S04]  /*53310*/  STL [R1+0x6f8], R29 ;  /* 0x0006f81d01007387 */ /* 0x0001e80000100800 */
[----:B------:R1:W-:Y:S01]  /*53320*/  STL [R1+0x6f4], R23 ;  /* 0x0006f41701007387 */ /* 0x0003e20000100800 */
[----:B------:R-:W-:Y:S02]  /*53330*/  LOP3.LUT R28, R28, 0xff800000, RZ, 0xc0, !PT ;  /* 0xff8000001c1c7812 */ /* 0x000fe400078ec0ff */
[----:B0-----:R-:W-:Y:S01]  /*53340*/  IADD3 R29, R24, -0x3f3504f3, RZ ;  /* 0xc0cafb0d181d7810 */ /* 0x001fe20007ffe0ff */
[----:B-1----:R-:W-:Y:S01]  /*53350*/  FMUL R23, R17, R27 ;  /* 0x0000001b11177220 */ /* 0x002fe20000400000 */
[----:B-----5:R-:W-:-:S03]  /*53360*/  IADD3 R27, R13, -0x3f3504f3, RZ ;  /* 0xc0cafb0d0d1b7810 */ /* 0x020fc60007ffe0ff */
[----:B------:R-:W-:Y:S01]  /*53370*/  FFMA.FTZ R17, R17, 1.4426950216293334961, R23 ;  /* 0x3fb8aa3b11117823 */ /* 0x000fe20000010017 */
[----:B------:R-:W-:Y:S02]  /*53380*/  LOP3.LUT R29, R29, 0xff800000, RZ, 0xc0, !PT ;  /* 0xff8000001d1d7812 */ /* 0x000fe400078ec0ff */
[----:B------:R-:W-:Y:S02]  /*53390*/  LOP3.LUT R27, R27, 0xff800000, RZ, 0xc0, !PT ;  /* 0xff8000001b1b7812 */ /* 0x000fe400078ec0ff */
[----:B------:R0:W-:Y:S01]  /*533a0*/  STL [R1+0x674], R17 ;  /* 0x0006741101007387 */ /* 0x0001e20000100800 */
[----:B------:R-:W-:Y:S01]  /*533b0*/  IADD3 R7, R26, -R7, RZ ;  /* 0x800000071a077210 */ /* 0x000fe20007ffe0ff */
[----:B------:R-:W-:Y:S01]  /*533c0*/  IMAD.IADD R29, R24, 0x1, -R29 ;  /* 0x00000001181d7824 */ /* 0x000fe200078e0a1d */
[----:B------:R-:W-:Y:S01]  /*533d0*/  IADD3 R27, R13, -R27, RZ ;  /* 0x8000001b0d1b7210 */ /* 0x000fe20007ffe0ff */
[----:B------:R-:W-:Y:S01]  /*533e0*/  STL [R1+0x2860], R15 ;  /* 0x0028600f01007387 */ /* 0x000fe20000100800 */
[----:B------:R-:W-:-:S03]  /*533f0*/  IADD3 R28, R25, -R28, RZ ;  /* 0x8000001c191c7210 */ /* 0x000fc60007ffe0ff */
[----:B------:R-:W-:Y:S04]  /*53400*/  STL [R1+0x285c], R14 ;  /* 0x00285c0e01007387 */ /* 0x000fe80000100800 */
[----:B------:R-:W-:Y:S01]  /*53410*/  STL [R1+0x2858], R8 ;  /* 0x0028580801007387 */ /* 0x000fe20000100800 */
[----:B0-----:R-:W-:-:S03]  /*53420*/  FADD R17, R7, -1 ;  /* 0xbf80000007117421 */ /* 0x001fc60000000000 */
[----:B------:R0:W-:Y:S01]  /*53430*/  STL [R1+0x2854], R4 ;  /* 0x0028540401007387 */ /* 0x0001e20000100800 */
[----:B------:R-:W-:-:S03]  /*53440*/  FADD R27, R27, -1 ;  /* 0xbf8000001b1b7421 */ /* 0x000fc60000000000 */
[----:B------:R1:W-:Y:S01]  /*53450*/  STL [R1+0x2850], R5 ;  /* 0x0028500501007387 */ /* 0x0003e20000100800 */
[----:B------:R-:W-:-:S03]  /*53460*/  FADD R29, R29, -1 ;  /* 0xbf8000001d1d7421 */ /* 0x000fc60000000000 */
[----:B----4-:R-:W-:Y:S01]  /*53470*/  STL [R1+0x284c], R9 ;  /* 0x00284c0901007387 */ /* 0x010fe20000100800 */
[----:B------:R-:W-:-:S03]  /*53480*/  FADD R28, R28, -1 ;  /* 0xbf8000001c1c7421 */ /* 0x000fc60000000000 */
[----:B------:R-:W-:Y:S01]  /*53490*/  STL [R1+0x2848], R26 ;  /* 0x0028481a01007387 */ /* 0x000fe20000100800 */
[----:B---3--:R-:W-:-:S03]  /*534a0*/  FFMA.FTZ R7, R27, R18, -0.16845393180847167969 ;  /* 0xbe2c7f301b077423 */ /* 0x008fc60000010012 */
[----:B------:R-:W-:Y:S01]  /*534b0*/  STL [R1+0x2844], R19 ;  /* 0x0028441301007387 */ /* 0x000fe20000100800 */
[----:B0-----:R-:W-:-:S03]  /*534c0*/  FFMA.FTZ R4, R29, R18, -0.16845393180847167969 ;  /* 0xbe2c7f301d047423 */ /* 0x001fc60000010012 */
[----:B------:R-:W-:Y:S01]  /*534d0*/  STL [R1+0x2840], R11 ;  /* 0x0028400b01007387 */ /* 0x000fe20000100800 */
[----:B-1----:R-:W-:-:S03]  /*534e0*/  FFMA.FTZ R5, R28, R18, -0.16845393180847167969 ;  /* 0xbe2c7f301c057423 */ /* 0x002fc60000010012 */
[----:B------:R0:W-:Y:S01]  /*534f0*/  STL [R1+0x283c], R3 ;  /* 0x00283c0301007387 */ /* 0x0001e20000100800 */
[----:B------:R-:W-:Y:S02]  /*53500*/  FFMA.FTZ R7, R27, R7, 0.1716887056827545166 ;  /* 0x3e2fcf2a1b077423 */ /* 0x000fe40000010007 */
[----:B------:R-:W-:Y:S02]  /*53510*/  FFMA.FTZ R4, R29, R4, 0.1716887056827545166 ;  /* 0x3e2fcf2a1d047423 */ /* 0x000fe40000010004 */
[----:B------:R-:W-:Y:S02]  /*53520*/  FFMA.FTZ R5, R28, R5, 0.1716887056827545166 ;  /* 0x3e2fcf2a1c057423 */ /* 0x000fe40000010005 */
[----:B0-----:R-:W-:-:S04]  /*53530*/  FFMA.FTZ R3, R17, R18, -0.16845393180847167969 ;  /* 0xbe2c7f3011037423 */ /* 0x001fc80000010012 */
[----:B------:R-:W-:Y:S02]  /*53540*/  FFMA.FTZ R3, R17, R3, 0.1716887056827545166 ;  /* 0x3e2fcf2a11037423 */ /* 0x000fe40000010003 */
[----:B------:R-:W-:Y:S02]  /*53550*/  FFMA.FTZ R7, R27, R7, -0.17900948226451873779 ;  /* 0xbe374e431b077423 */ /* 0x000fe40000010007 */
[----:B------:R-:W-:Y:S02]  /*53560*/  FFMA.FTZ R3, R17, R3, -0.17900948226451873779 ;  /* 0xbe374e4311037423 */ /* 0x000fe40000010003 */
[----:B------:R-:W-:Y:S02]  /*53570*/  FFMA.FTZ R4, R29, R4, -0.17900948226451873779 ;  /* 0xbe374e431d047423 */ /* 0x000fe40000010004 */
[----:B------:R-:W-:Y:S02]  /*53580*/  FFMA.FTZ R5, R28, R5, -0.17900948226451873779 ;  /* 0xbe374e431c057423 */ /* 0x000fe40000010005 */
[----:B------:R-:W-:-:S02]  /*53590*/  FFMA.FTZ R3, R17, R3, 0.20512372255325317383 ;  /* 0x3e520bf411037423 */ /* 0x000fc40000010003 */
[----:B------:R-:W-:Y:S02]  /*535a0*/  FFMA.FTZ R7, R27, R7, 0.20512372255325317383 ;  /* 0x3e520bf41b077423 */ /* 0x000fe40000010007 */
[----:B------:R-:W-:Y:S02]  /*535b0*/  FFMA.FTZ R4, R29, R4, 0.20512372255325317383 ;  /* 0x3e520bf41d047423 */ /* 0x000fe40000010004 */
[----:B------:R-:W-:Y:S02]  /*535c0*/  FFMA.FTZ R5, R28, R5, 0.20512372255325317383 ;  /* 0x3e520bf41c057423 */ /* 0x000fe40000010005 */
[----:B------:R-:W-:Y:S02]  /*535d0*/  FFMA.FTZ R3, R17, R3, -0.24046532809734344482 ;  /* 0xbe763c8b11037423 */ /* 0x000fe40000010003 */
[----:B------:R-:W-:Y:S02]  /*535e0*/  FFMA.FTZ R7, R27, R7, -0.24046532809734344482 ;  /* 0xbe763c8b1b077423 */ /* 0x000fe40000010007 */
[----:B------:R-:W-:-:S02]  /*535f0*/  FFMA.FTZ R4, R29, R4, -0.24046532809734344482 ;  /* 0xbe763c8b1d047423 */ /* 0x000fc40000010004 */
[C---:B------:R-:W-:Y:S02]  /*53600*/  FFMA.FTZ R5, R28.reuse, R5, -0.24046532809734344482 ;  /* 0xbe763c8b1c057423 */ /* 0x040fe40000010005 */
[----:B------:R-:W-:Y:S02]  /*53610*/  FFMA.FTZ R3, R17, R3, 0.28857114911079406738 ;  /* 0x3e93bf9911037423 */ /* 0x000fe40000010003 */
[----:B------:R-:W-:Y:S02]  /*53620*/  FFMA.FTZ R7, R27, R7, 0.28857114911079406738 ;  /* 0x3e93bf991b077423 */ /* 0x000fe40000010007 */
[----:B------:R-:W-:Y:S02]  /*53630*/  FFMA.FTZ R4, R29, R4, 0.28857114911079406738 ;  /* 0x3e93bf991d047423 */ /* 0x000fe40000010004 */
[----:B------:R-:W-:Y:S02]  /*53640*/  FFMA.FTZ R5, R28, R5, 0.28857114911079406738 ;  /* 0x3e93bf991c057423 */ /* 0x000fe40000010005 */
[----:B------:R-:W-:-:S02]  /*53650*/  FFMA.FTZ R3, R17, R3, -0.36067417263984680176 ;  /* 0xbeb8aa4911037423 */ /* 0x000fc40000010003 */
[----:B------:R-:W-:Y:S02]  /*53660*/  FFMA.FTZ R7, R27, R7, -0.36067417263984680176 ;  /* 0xbeb8aa491b077423 */ /* 0x000fe40000010007 */
[----:B------:R-:W-:Y:S01]  /*53670*/  FFMA.FTZ R4, R29, R4, -0.36067417263984680176 ;  /* 0xbeb8aa491d047423 */ /* 0x000fe20000010004 */
[----:B------:R-:W-:Y:S01]  /*53680*/  STL [R1+0x2838], R10 ;  /* 0x0028380a01007387 */ /* 0x000fe20000100800 */
[C---:B------:R-:W-:Y:S02]  /*53690*/  FFMA.FTZ R5, R28.reuse, R5, -0.36067417263984680176 ;  /* 0xbeb8aa491c057423 */ /* 0x040fe40000010005 */
[----:B------:R-:W-:Y:S01]  /*536a0*/  FFMA.FTZ R3, R17, R3, 0.48089820146560668945 ;  /* 0x3ef6384a11037423 */ /* 0x000fe20000010003 */
[----:B------:R-:W-:Y:S01]  /*536b0*/  STL [R1+0x280c], R18 ;  /* 0x00280c1201007387 */ /* 0x000fe20000100800 */
[----:B------:R-:W-:Y:S02]  /*536c0*/  FFMA.FTZ R7, R27, R7, 0.48089820146560668945 ;  /* 0x3ef6384a1b077423 */ /* 0x000fe40000010007 */
[----:B------:R-:W-:Y:S01]  /*536d0*/  FFMA.FTZ R4, R29, R4, 0.48089820146560668945 ;  /* 0x3ef6384a1d047423 */ /* 0x000fe20000010004 */
[----:B------:R-:W-:Y:S01]  /*536e0*/  STL [R1+0x2804], R13 ;  /* 0x0028040d01007387 */ /* 0x000fe20000100800 */
[----:B------:R-:W-:-:S03]  /*536f0*/  FFMA.FTZ R5, R28, R5, 0.48089820146560668945 ;  /* 0x3ef6384a1c057423 */ /* 0x000fc60000010005 */
[----:B------:R-:W-:Y:S01]  /*53700*/  STL [R1+0x2800], R25 ;  /* 0x0028001901007387 */ /* 0x000fe20000100800 */
[----:B------:R-:W-:-:S03]  /*53710*/  FFMA.FTZ R3, R17, R3, -0.72134751081466674805 ;  /* 0xbf38aa3b11037423 */ /* 0x000fc60000010003 */
[----:B------:R-:W-:Y:S01]  /*53720*/  STL [R1+0x27fc], R24 ;  /* 0x0027fc1801007387 */ /* 0x000fe20000100800 */
[----:B------:R-:W-:-:S03]  /*53730*/  FFMA.FTZ R15, R27, R7, -0.72134751081466674805 ;  /* 0xbf38aa3b1b0f7423 */ /* 0x000fc60000010007 */
[----:B------:R0:W-:Y:S01]  /*53740*/  STL [R1+0x27f8], R0 ;  /* 0x0027f80001007387 */ /* 0x0001e20000100800 */
[----:B------:R-:W-:Y:S02]  /*53750*/  FFMA.FTZ R7, R29, R4, -0.72134751081466674805 ;  /* 0xbf38aa3b1d077423 */ /* 0x000fe40000010004 */
[C---:B------:R-:W-:Y:S02]  /*53760*/  FFMA.FTZ R14, R28.reuse, R5, -0.72134751081466674805 ;  /* 0xbf38aa3b1c0e7423 */ /* 0x040fe40000010005 */
[----:B------:R-:W-:Y:S02]  /*53770*/  FMUL R15, R27, R15 ;  /* 0x0000000f1b0f7220 */ /* 0x000fe40000400000 */
[C---:B0-----:R-:W-:Y:S02]  /*53780*/  FMUL R0, R17.reuse, R3 ;  /* 0x0000000311007220 */ /* 0x041fe40000400000 */
[----:B------:R-:W-:Y:S02]  /*53790*/  FMUL R14, R28, R14 ;  /* 0x0000000e1c0e7220 */ /* 0x000fe40000400000 */
[----:B------:R-:W-:-:S02]  /*537a0*/  FMUL R0, R17, R0 ;  /* 0x0000000011007220 */ /* 0x000fc40000400000 */
[----:B------:R-:W-:Y:S02]  /*537b0*/  FMUL R15, R27, R15 ;  /* 0x0000000f1b0f7220 */ /* 0x000fe40000400000 */
[----:B------:R-:W-:Y:S02]  /*537c0*/  FFMA.FTZ R0, R17, 1.4426950216293334961, R0 ;  /* 0x3fb8aa3b11007823 */ /* 0x000fe40000010000 */
[C---:B------:R-:W-:Y:S02]  /*537d0*/  FMUL R14, R28.reuse, R14 ;  /* 0x0000000e1c0e7220 */ /* 0x040fe40000400000 */
[----:B------:R-:W-:Y:S02]  /*537e0*/  FFMA.FTZ R27, R27, 1.4426950216293334961, R15 ;  /* 0x3fb8aa3b1b1b7823 */ /* 0x000fe4000001000f */
[----:B------:R-:W-:Y:S02]  /*537f0*/  FMUL R7, R29, R7 ;  /* 0x000000071d077220 */ /* 0x000fe40000400000 */
[----:B------:R-:W-:-:S02]  /*53800*/  FFMA.FTZ R28, R28, 1.4426950216293334961, R14 ;  /* 0x3fb8aa3b1c1c7823 */ /* 0x000fc4000001000e */
[----:B------:R-:W-:-:S04]  /*53810*/  FMUL R7, R29, R7 ;  /* 0x000000071d077220 */ /* 0x000fc80000400000 */
[----:B------:R-:W-:Y:S01]  /*53820*/  FFMA.FTZ R7, R29, 1.4426950216293334961, R7 ;  /* 0x3fb8aa3b1d077823 */ /* 0x000fe20000010007 */
[----:B--2---:R0:W-:Y:S04]  /*53830*/  STL [R1+0x27f4], R2 ;  /* 0x0027f40201007387 */ /* 0x0041e80000100800 */
[----:B------:R-:W2:Y:S04]  /*53840*/  LDL.LU R8, [R1+0x714] ;  /* 0x0007140001087983 */ /* 0x000ea80000300800 */
[----:B------:R-:W2:Y:S04]  /*53850*/  LDL.LU R4, [R1+0x754] ;  /* 0x0007540001047983 */ /* 0x000ea80000300800 */
[----:B------:R-:W3:Y:S04]  /*53860*/  LDL.LU R5, [R1+0x710] ;  /* 0x0007100001057983 */ /* 0x000ee80000300800 */
[----:B------:R-:W3:Y:S04]  /*53870*/  LDL.LU R13, [R1+0x750] ;  /* 0x00075000010d7983 */ /* 0x000ee80000300800 */
[----:B------:R-:W4:Y:S04]  /*53880*/  LDL.LU R9, [R1+0x70c] ;  /* 0x00070c0001097983 */ /* 0x000f280000300800 */
[----:B------:R-:W4:Y:S04]  /*53890*/  LDL.LU R18, [R1+0x74c] ;  /* 0x00074c0001127983 */ /* 0x000f280000300800 */
        /* <DEDUP_REMOVED lines=10> */
[----:B------:R0:W-:Y:S04]  /*53940*/  STL [R1+0x680], R0 ;  /* 0x0006800001007387 */ /* 0x0001e80000100800 */
[----:B0-----:R-:W5:Y:S04]  /*53950*/  LDL.LU R0, [R1+0xc] ;  /* 0x00000c0001007983 */ /* 0x001f680000300800 */
[----:B------:R-:W5:Y:S04]  /*53960*/  LDL.LU R15, [R1+0x2860] ;  /* 0x00286000010f7983 */ /* 0x000f680000300800 */
[----:B------:R0:W-:Y:S04]  /*53970*/  STL [R1+0x6e4], R27 ;  /* 0x0006e41b01007387 */ /* 0x0001e80000100800 */
[----:B0-----:R-:W5:Y:S04]  /*53980*/  LDL.LU R27, [R1+0x738] ;  /* 0x00073800011b7983 */ /* 0x001f680000300800 */
[----:B------:R-:W5:Y:S04]  /*53990*/  LDL.LU R14, [R1+0x285c] ;  /* 0x00285c00010e7983 */ /* 0x000f680000300800 */
[----:B------:R0:W-:Y:S04]  /*539a0*/  STL [R1+0x6e0], R28 ;  /* 0x0006e01c01007387 */ /* 0x0001e80000100800 */
[----:B0-----:R-:W5:Y:S04]  /*539b0*/  LDL.LU R28, [R1+0x73c] ;  /* 0x00073c00011c7983 */ /* 0x001f680000300800 */
[----:B------:R-:W5:Y:S01]  /*539c0*/  LDL.LU R29, [R1+0x740] ;  /* 0x00074000011d7983 */ /* 0x000f620000300800 */
[----:B--2---:R-:W-:-:S03]  /*539d0*/  FADD R4, R4, R8 ;  /* 0x0000000804047221 */ /* 0x004fc60000000000 */
[----:B------:R-:W2:Y:S04]  /*539e0*/  LDL.LU R8, [R1+0x2858] ;  /* 0x0028580001087983 */ /* 0x000ea80000300800 */
[----:B------:R0:W-:Y:S01]  /*539f0*/  STL [R1+0x64c], R4 ;  /* 0x00064c0401007387 */ /* 0x0001e20000100800 */
[----:B---3--:R-:W-:-:S03]  /*53a00*/  FADD R13, R13, R5 ;  /* 0x000000050d0d7221 */ /* 0x008fc60000000000 */
[----:B0-----:R-:W3:Y:S01]  /*53a10*/  LDL.LU R4, [R1+0x2854] ;  /* 0x0028540001047983 */ /* 0x001ee20000300800 */
[----:B----4-:R-:W-:Y:S02]  /*53a20*/  FADD R18, R18, R9 ;  /* 0x0000000912127221 */ /* 0x010fe40000000000 */
[----:B-----5:R-:W-:Y:S02]  /*53a30*/  FADD R2, R2, R26 ;  /* 0x0000001a02027221 */ /* 0x020fe40000000000 */
[----:B------:R-:W-:Y:S01]  /*53a40*/  FADD R23, R23, R19 ;  /* 0x0000001317177221 */ /* 0x000fe20000000000 */
[----:B------:R-:W-:Y:S02]  /*53a50*/  ISETP.GE.U32.AND P3, PT, R15, 0x7f800000, PT ;  /* 0x7f8000000f00780c */ /* 0x000fe40003f66070 */
[----:B------:R-:W4:Y:S04]  /*53a60*/  LDL.LU R15, [R1+0x728] ;  /* 0x00072800010f7983 */ /* 0x000f280000300800 */
[----:B------:R-:W5:Y:S04]  /*53a70*/  LDL.LU R5, [R1+0x2850] ;  /* 0x0028500001057983 */ /* 0x000f680000300800 */
[----:B------:R-:W2:Y:S04]  /*53a80*/  LDL.LU R9, [R1+0x284c] ;  /* 0x00284c0001097983 */ /* 0x000ea80000300800 */
[----:B------:R-:W2:Y:S01]  /*53a90*/  LDL.LU R26, [R1+0x2848] ;  /* 0x00284800011a7983 */ /* 0x000ea20000300800 */
[----:B------:R-:W-:-:S03]  /*53aa0*/  FADD R27, R27, R10 ;  /* 0x0000000a1b1b7221 */ /* 0x000fc60000000000 */
[----:B------:R-:W2:Y:S01]  /*53ab0*/  LDL.LU R19, [R1+0x2844] ;  /* 0x0028440001137983 */ /* 0x000ea20000300800 */
[----:B------:R-:W-:Y:S02]  /*53ac0*/  FADD R28, R28, R3 ;  /* 0x000000031c1c7221 */ /* 0x000fe40000000000 */
[----:B------:R-:W-:Y:S02]  /*53ad0*/  FADD R29, R29, R11 ;  /* 0x0000000b1d1d7221 */ /* 0x000fe40000000000 */
[----:B------:R-:W2:Y:S04]  /*53ae0*/  LDL.LU R11, [R1+0x2840] ;  /* 0x00284000010b7983 */ /* 0x000ea80000300800 */
[----:B------:R-:W2:Y:S04]  /*53af0*/  LDL.LU R3, [R1+0x283c] ;  /* 0x00283c0001037983 */ /* 0x000ea80000300800 */
[----:B------:R-:W2:Y:S04]  /*53b00*/  LDL.LU R10, [R1+0x2838] ;  /* 0x00283800010a7983 */ /* 0x000ea80000300800 */
[----:B------:R0:W-:Y:S04]  /*53b10*/  STL [R1+0x2834], R14 ;  /* 0x0028340e01007387 */ /* 0x0001e80000100800 */
[----:B0-----:R-:W2:Y:S04]  /*53b20*/  LDL R14, [R1+0x20] ;  /* 0x00002000010e7983 */ /* 0x001ea80000100800 */
[----:B------:R0:W-:Y:S04]  /*53b30*/  STL [R1+0x2830], R22 ;  /* 0x0028301601007387 */ /* 0x0001e80000100800 */
[----:B0-----:R-:W3:Y:S01]  /*53b40*/  LDL.LU R22, [R1+0x6f4] ;  /* 0x0006f40001167983 */ /* 0x001ee20000300800 */
[----:B--2---:R-:W-:-:S03]  /*53b50*/  ISETP.GE.U32.AND P2, PT, R14, 0x7f800000, PT ;  /* 0x7f8000000e00780c */ /* 0x004fc60003f46070 */
[----:B------:R-:W2:Y:S01]  /*53b60*/  LDL.LU R14, [R1+0x2834] ;  /* 0x00283400010e7983 */ /* 0x000ea20000300800 */
[----:B---3--:R-:W-:-:S03]  /*53b70*/  FADD R17, R17, R22 ;  /* 0x0000001611117221 */ /* 0x008fc60000000000 */
[----:B------:R-:W3:Y:S04]  /*53b80*/  LDL.LU R22, [R1+0x2830] ;  /* 0x0028300001167983 */ /* 0x000ee80000300800 */
[----:B------:R0:W-:Y:S04]  /*53b90*/  STL [R1+0x282c], R29 ;  /* 0x00282c1d01007387 */ /* 0x0001e80000100800 */
[----:B0-----:R-:W2:Y:S04]  /*53ba0*/  LDL.LU R29, [R1+0x674] ;  /* 0x00067400011d7983 */ /* 0x001ea80000300800 */
[----:B------:R0:W-:Y:S04]  /*53bb0*/  STL [R1+0x2828], R28 ;  /* 0x0028281c01007387 */ /* 0x0001e80000100800 */
[----:B0-----:R-:W3:Y:S04]  /*53bc0*/  LDL.LU R28, [R1+0x6e4] ;  /* 0x0006e400011c7983 */ /* 0x001ee80000300800 */
[----:B------:R0:W-:Y:S04]  /*53bd0*/  STL [R1+0x2824], R8 ;  /* 0x0028240801007387 */ /* 0x0001e80000100800 */
[----:B0-----:R-:W4:Y:S04]  /*53be0*/  LDL.LU R8, [R1+0x680] ;  /* 0x0006800001087983 */ /* 0x001f280000300800 */
[----:B------:R0:W-:Y:S04]  /*53bf0*/  STL [R1+0x2820], R4 ;  /* 0x0028200401007387 */ /* 0x0001e80000100800 */
[----:B0-----:R-:W4:Y:S04]  /*53c00*/  LDL.LU R4, [R1+0x24] ;  /* 0x0000240001047983 */ /* 0x001f280000300800 */
[----:B-----5:R0:W-:Y:S04]  /*53c10*/  STL [R1+0x281c], R5 ;  /* 0x00281c0501007387 */ /* 0x0201e80000100800 */
[----:B0-----:R-:W5:Y:S04]  /*53c20*/  LDL.LU R5, [R1+0x64c] ;  /* 0x00064c0001057983 */ /* 0x001f680000300800 */
[----:B------:R0:W-:Y:S04]  /*53c30*/  STL [R1+0x2818], R9 ;  /* 0x0028180901007387 */ /* 0x0001e80000100800 */
[----:B0-----:R-:W5:Y:S04]  /*53c40*/  LDL.LU R9, [R1+0x1c] ;  /* 0x00001c0001097983 */ /* 0x001f680000300800 */
[----:B------:R0:W-:Y:S04]  /*53c50*/  STL [R1+0x2814], R26 ;  /* 0x0028141a01007387 */ /* 0x0001e80000100800 */
[----:B0-----:R-:W5:Y:S04]  /*53c60*/  LDL.LU R26, [R1+0x20] ;  /* 0x00002000011a7983 */ /* 0x001f680000300800 */
[----:B------:R0:W-:Y:S04]  /*53c70*/  STL [R1+0x2810], R27 ;  /* 0x0028101b01007387 */ /* 0x0001e80000100800 */
[----:B0-----:R-:W5:Y:S04]  /*53c80*/  LDL.LU R27, [R1+0x18] ;  /* 0x00001800011b7983 */ /* 0x001f680000300800 */
[----:B------:R0:W-:Y:S04]  /*53c90*/  STL [R1+0x2808], R7 ;  /* 0x0028080701007387 */ /* 0x0001e80000100800 */
[----:B0-----:R-:W5:Y:S01]  /*53ca0*/  LDL.LU R7, [R1+0x6e0] ;  /* 0x0006e00001077983 */ /* 0x001f620000300800 */
[----:B--2---:R-:W-:-:S03]  /*53cb0*/  FADD R19, R19, R29 ;  /* 0x0000001d13137221 */ /* 0x004fc60000000000 */
[----:B------:R-:W2:Y:S01]  /*53cc0*/  LDL.LU R29, [R1+0x282c] ;  /* 0x00282c00011d7983 */ /* 0x000ea20000300800 */
[----:B---3--:R-:W-:-:S03]  /*53cd0*/  FADD R11, R11, R28 ;  /* 0x0000001c0b0b7221 */ /* 0x008fc60000000000 */
[----:B------:R-:W3:Y:S01]  /*53ce0*/  LDL.LU R28, [R1+0x2828] ;  /* 0x00282800011c7983 */ /* 0x000ee20000300800 */
[----:B----4-:R-:W-:Y:S01]  /*53cf0*/  FADD R15, R15, R8 ;  /* 0x000000080f0f7221 */ /* 0x010fe20000000000 */
[----:B------:R-:W-:Y:S02]  /*53d00*/  @P3 MOV R8, 0x7f800000 ;  /* 0x7f80000000083802 */ /* 0x000fe40000000f00 */
[----:B------:R-:W-:-:S03]  /*53d10*/  FSETP.NEU.AND P1, PT, R4, RZ, PT ;  /* 0x000000ff0400720b */ /* 0x000fc60003f2d000 */
[----:B-----5:R-:W-:Y:S02]  /*53d20*/  @P3 FFMA.FTZ R5, R4, R8, +INF ;  /* 0x7f80000004053423 */ /* 0x020fe40000010008 */
[----:B------:R-:W4:Y:S03]  /*53d30*/  LDL.LU R8, [R1+0x2824] ;  /* 0x0028240001087983 */ /* 0x000f260000300800 */
[----:B------:R-:W-:Y:S01]  /*53d40*/  FSEL R5, R5, -INF , P1 ;  /* 0xff80000005057808 */ /* 0x000fe20000800000 */
[----:B------:R-:W4:Y:S01]  /*53d50*/  LDL.LU R4, [R1+0x2820] ;  /* 0x0028200001047983 */ /* 0x000f220000300800 */
[----:B------:R-:W-:-:S03]  /*53d60*/  ISETP.GE.U32.AND P6, PT, R9, 0x7f800000, PT ;  /* 0x7f8000000900780c */ /* 0x000fc60003fc6070 */
[----:B------:R0:W-:Y:S10]  /*53d70*/  STL [R1+0x170c], R5 ;  /* 0x00170c0501007387 */ /* 0x0001f40000100800 */
[----:B0-----:R-:W-:-:S02]  /*53d80*/  @P6 MOV R5, 0x7f800000 ;  /* 0x7f80000000056802 */ /* 0x001fc40000000f00 */
[----:B------:R-:W-:Y:S02]  /*53d90*/  FSETP.NEU.AND P5, PT, R26, RZ, PT ;  /* 0x000000ff1a00720b */ /* 0x000fe40003fad000 */
[----:B------:R-:W-:Y:S01]  /*53da0*/  ISETP.GE.U32.AND P4, PT, R27, 0x7f800000, PT ;  /* 0x7f8000001b00780c */ /* 0x000fe20003f86070 */
[----:B------:R-:W-:Y:S02]  /*53db0*/  @P6 FFMA.FTZ R18, R9, R5, +INF ;  /* 0x7f80000009126423 */ /* 0x000fe40000010005 */
[----:B------:R-:W5:Y:S01]  /*53dc0*/  LDL.LU R5, [R1+0x281c] ;  /* 0x00281c0001057983 */ /* 0x000f620000300800 */
[----:B------:R-:W-:Y:S01]  /*53dd0*/  FADD R10, R10, R7 ;  /* 0x000000070a0a7221 */ /* 0x000fe20000000000 */
[----:B------:R-:W-:-:S05]  /*53de0*/  @P2 MOV R7, 0x7f800000 ;  /* 0x7f80000000072802 */ /* 0x000fca0000000f00 */
[----:B------:R-:W-:Y:S01]  /*53df0*/  @P2 FFMA.FTZ R13, R26, R7, +INF ;  /* 0x7f8000001a0d2423 */ /* 0x000fe20000010007 */
[----:B------:R-:W-:Y:S02]  /*53e00*/  FSETP.NEU.AND P2, PT, R9, RZ, PT ;  /* 0x000000ff0900720b */ /* 0x000fe40003f4d000 */
[----:B------:R-:W-:Y:S01]  /*53e10*/  @P4 IMAD.MOV.U32 R26, RZ, RZ, 0x7f800000 ;  /* 0x7f800000ff1a4424 */ /* 0x000fe200078e00ff */
[----:B------:R-:W5:Y:S01]  /*53e20*/  LDL.LU R9, [R1+0x2818] ;  /* 0x0028180001097983 */ /* 0x000f620000300800 */
[C---:B------:R-:W-:Y:S02]  /*53e30*/  FSETP.NEU.AND P6, PT, R27.reuse, RZ, PT ;  /* 0x000000ff1b00720b */ /* 0x040fe40003fcd000 */
[----:B------:R-:W-:Y:S02]  /*53e40*/  @P4 FFMA.FTZ R2, R27, R26, +INF ;  /* 0x7f8000001b024423 */ /* 0x000fe4000001001a */
[----:B------:R-:W4:Y:S04]  /*53e50*/  LDL.LU R26, [R1+0x2814] ;  /* 0x00281400011a7983 */ /* 0x000f280000300800 */
[----:B------:R-:W4:Y:S01]  /*53e60*/  LDL.LU R27, [R1+0x2810] ;  /* 0x00281000011b7983 */ /* 0x000f220000300800 */
[----:B------:R-:W-:-:S13]  /*53e70*/  ISETP.GE.U32.AND P0, PT, R24, 0x7f800000, PT ;  /* 0x7f8000001800780c */ /* 0x000fda0003f06070 */
[----:B------:R-:W-:-:S05]  /*53e80*/  @P0 MOV R7, 0x7f800000 ;  /* 0x7f80000000070802 */ /* 0x000fca0000000f00 */
[----:B------:R-:W-:Y:S01]  /*53e90*/  @P0 FFMA.FTZ R23, R24, R7, +INF ;  /* 0x7f80000018170423 */ /* 0x000fe20000010007 */
[----:B------:R-:W-:-:S05]  /*53ea0*/  FSEL R7, R13, -INF , P5 ;  /* 0xff8000000d077808 */ /* 0x000fca0002800000 */
[----:B------:R0:W-:Y:S02]  /*53eb0*/  STL [R1+0x1704], R7 ;  /* 0x0017040701007387 */ /* 0x0001e40000100800 */
[----:B0-----:R-:W-:Y:S02]  /*53ec0*/  FSEL R7, R18, -INF , P2 ;  /* 0xff80000012077808 */ /* 0x001fe40001000000 */
[----:B------:R-:W4:Y:S01]  /*53ed0*/  LDL.LU R18, [R1+0x280c] ;  /* 0x00280c0001127983 */ /* 0x000f220000300800 */
[C---:B------:R-:W-:Y:S02]  /*53ee0*/  ISETP.GE.U32.AND P3, PT, R25.reuse, 0x7f800000, PT ;  /* 0x7f8000001900780c */ /* 0x040fe40003f66070 */
[----:B------:R-:W-:Y:S01]  /*53ef0*/  ISETP.GE.U32.AND P1, PT, R0, 0x7f800000, PT ;  /* 0x7f8000000000780c */ /* 0x000fe20003f26070 */
[----:B------:R0:W-:Y:S01]  /*53f00*/  STL [R1+0x1714], R7 ;  /* 0x0017140701007387 */ /* 0x0001e20000100800 */
[----:B------:R-:W-:Y:S02]  /*53f10*/  FSETP.NEU.AND P4, PT, R24, RZ, PT ;  /* 0x000000ff1800720b */ /* 0x000fe40003f8d000 */
[----:B------:R-:W-:-:S07]  /*53f20*/  FSETP.NEU.AND P2, PT, R25, RZ, PT ;  /* 0x000000ff1900720b */ /* 0x000fce0003f4d000 */
[----:B------:R-:W-:Y:S01]  /*53f30*/  @P3 MOV R13, 0x7f800000 ;  /* 0x7f800000000d3802 */ /* 0x000fe20000000f00 */
[----:B0-----:R-:W4:Y:S01]  /*53f40*/  LDL.LU R7, [R1+0x2808] ;  /* 0x0028080001077983 */ /* 0x001f220000300800 */
[----:B------:R-:W-:Y:S02]  /*53f50*/  @P1 MOV R24, 0x7f800000 ;  /* 0x7f80000000181802 */ /* 0x000fe40000000f00 */
[----:B------:R-:W-:Y:S02]  /*53f60*/  ISETP.GE.U32.AND P0, PT, R3, 0x7f800000, PT ;  /* 0x7f8000000300780c */ /* 0x000fe40003f06070 */
[----:B------:R-:W-:Y:S02]  /*53f70*/  FSEL R2, R2, -INF , P6 ;  /* 0xff80000002027808 */ /* 0x000fe40003000000 */
[----:B------:R-:W-:Y:S01]  /*53f80*/  FSEL R23, R23, -INF , P4 ;  /* 0xff80000017177808 */ /* 0x000fe20002000000 */
[----:B--2---:R-:W-:Y:S02]  /*53f90*/  @P3 FFMA.FTZ R29, R25, R13, +INF ;  /* 0x7f800000191d3423 */ /* 0x004fe4000001000d */
[----:B------:R-:W2:Y:S04]  /*53fa0*/  LDL.LU R13, [R1+0x2804] ;  /* 0x00280400010d7983 */ /* 0x000ea80000300800 */
[----:B------:R-:W2:Y:S01]  /*53fb0*/  LDL.LU R25, [R1+0x2800] ;  /* 0x0028000001197983 */ /* 0x000ea20000300800 */
[C---:B------:R-:W-:Y:S01]  /*53fc0*/  FSETP.NEU.AND P3, PT, R0.reuse, RZ, PT ;  /* 0x000000ff0000720b */ /* 0x040fe20003f6d000 */
[----:B---3--:R-:W-:-:S02]  /*53fd0*/  @P1 FFMA.FTZ R28, R0, R24, +INF ;  /* 0x7f800000001c1423 */ /* 0x008fc40000010018 */
[----:B------:R-:W3:Y:S04]  /*53fe0*/  LDL.LU R24, [R1+0x27fc] ;  /* 0x0027fc0001187983 */ /* 0x000ee80000300800 */
[----:B------:R-:W3:Y:S04]  /*53ff0*/  LDL.LU R0, [R1+0x27f8] ;  /* 0x0027f80001007983 */ /* 0x000ee80000300800 */
[----:B------:R0:W-:Y:S01]  /*54000*/  STL [R1+0x1718], R2 ;  /* 0x0017180201007387 */ /* 0x0001e20000100800 */
[----:B------:R-:W-:-:S03]  /*54010*/  FSETP.NEU.AND P1, PT, R3, RZ, PT ;  /* 0x000000ff0300720b */ /* 0x000fc60003f2d000 */
[----:B0-----:R-:W3:Y:S04]  /*54020*/  LDL.LU R2, [R1+0x27f4] ;  /* 0x0027f40001027983 */ /* 0x001ee80000300800 */
[----:B------:R-:W-:Y:S01]  /*54030*/  STL [R1+0x1720], R23 ;  /* 0x0017201701007387 */ /* 0x000fe20000100800 */
[----:B-----5:R-:W-:-:S03]  /*54040*/  IADD3 R5, R9, -R5, RZ ;  /* 0x8000000509057210 */ /* 0x020fc60007ffe0ff */
[----:B------:R0:W-:Y:S02]  /*54050*/  STL [R1+0x2560], R9 ;  /* 0x0025600901007387 */ /* 0x0001e40000100800 */
[----:B0-----:R-:W-:-:S05]  /*54060*/  @P0 MOV R9, 0x7f800000 ;  /* 0x7f80000000090802 */ /* 0x001fca0000000f00 */
[----:B----4-:R-:W-:Y:S02]  /*54070*/  @P0 FFMA.FTZ R27, R3, R9, +INF ;  /* 0x7f800000031b0423 */ /* 0x010fe40000010009 */
[----:B------:R-:W4:Y:S01]  /*54080*/  LDL.LU R3, [R1+0x27f0] ;  /* 0x0027f00001037983 */ /* 0x000f220000300800 */
[----:B------:R-:W-:Y:S01]  /*54090*/  ISETP.GE.U32.AND P5, PT, R14, 0x7f800000, PT ;  /* 0x7f8000000e00780c */ /* 0x000fe20003fa6070 */
[----:B------:R-:W-:Y:S01]  /*540a0*/  IMAD.IADD R8, R4, 0x1, -R8 ;  /* 0x0000000104087824 */ /* 0x000fe200078e0a08 */
[----:B------:R-:W-:-:S03]  /*540b0*/  ISETP.GE.U32.AND P4, PT, R22, 0x7f800000, PT ;  /* 0x7f8000001600780c */ /* 0x000fc60003f86070 */
[----:B------:R-:W-:Y:S01]  /*540c0*/  FADD R8, R8, -1 ;  /* 0xbf80000008087421 */ /* 0x000fe20000000000 */
[----:B------:R-:W-:Y:S01]  /*540d0*/  ISETP.GE.U32.AND P6, PT, R26, 0x7f800000, PT ;  /* 0x7f8000001a00780c */ /* 0x000fe20003fc6070 */
[----:B------:R-:W-:Y:S01]  /*540e0*/  FADD R5, R5, -1 ;  /* 0xbf80000005057421 */ /* 0x000fe20000000000 */
[----:B------:R-:W-:-:S05]  /*540f0*/  FSETP.NEU.AND P0, PT, R14, RZ, PT ;  /* 0x000000ff0e00720b */ /* 0x000fca0003f0d000 */
[----:B------:R-:W-:-:S05]  /*54100*/  @P5 MOV R23, 0x7f800000 ;  /* 0x7f80000000175802 */ /* 0x000fca0000000f00 */
[----:B------:R-:W-:Y:S02]  /*54110*/  @P5 FFMA.FTZ R17, R14, R23, +INF ;  /* 0x7f8000000e115423 */ /* 0x000fe40000010017 */
[CC--:B------:R-:W-:Y:S02]  /*54120*/  FFMA.FTZ R9, R8.reuse, R18.reuse, -0.16845393180847167969 ;  /* 0xbe2c7f3008097423 */ /* 0x0c0fe40000010012 */
[C---:B------:R-:W-:Y:S02]  /*54130*/  FFMA.FTZ R14, R5.reuse, R18, -0.16845393180847167969 ;  /* 0xbe2c7f30050e7423 */ /* 0x040fe40000010012 */
[C---:B------:R-:W-:Y:S02]  /*54140*/  FFMA.FTZ R9, R8.reuse, R9, 0.1716887056827545166 ;  /* 0x3e2fcf2a08097423 */ /* 0x040fe40000010009 */
[----:B------:R-:W-:Y:S02]  /*54150*/  FFMA.FTZ R14, R5, R14, 0.1716887056827545166 ;  /* 0x3e2fcf2a050e7423 */ /* 0x000fe4000001000e */
[----:B------:R-:W-:Y:S01]  /*54160*/  FFMA.FTZ R9, R8, R9, -0.17900948226451873779 ;  /* 0xbe374e4308097423 */ /* 0x000fe20000010009 */
[----:B------:R-:W-:Y:S01]  /*54170*/  @P6 MOV R18, 0x7f800000 ;  /* 0x7f80000000126802 */ /* 0x000fe20000000f00 */
[----:B------:R-:W-:-:S02]  /*54180*/  @P4 IMAD.MOV.U32 R23, RZ, RZ, 0x7f800000 ;  /* 0x7f800000ff174424 */ /* 0x000fc400078e00ff */
[----:B------:R-:W-:Y:S02]  /*54190*/  FFMA.FTZ R9, R8, R9, 0.20512372255325317383 ;  /* 0x3e520bf408097423 */ /* 0x000fe40000010009 */
[C---:B------:R-:W-:Y:S02]  /*541a0*/  FFMA.FTZ R14, R5.reuse, R14, -0.17900948226451873779 ;  /* 0xbe374e43050e7423 */ /* 0x040fe4000001000e */
[----:B------:R-:W-:Y:S01]  /*541b0*/  @P4 FFMA.FTZ R19, R22, R23, +INF ;  /* 0x7f80000016134423 */ /* 0x000fe20000010017 */
[----:B------:R-:W-:Y:S01]  /*541c0*/  FSETP.NEU.AND P4, PT, R26, RZ, PT ;  /* 0x000000ff1a00720b */ /* 0x000fe20003f8d000 */
[----:B------:R-:W-:Y:S01]  /*541d0*/  FFMA.FTZ R9, R8, R9, -0.24046532809734344482 ;  /* 0xbe763c8b08097423 */ /* 0x000fe20000010009 */
[----:B------:R-:W5:Y:S01]  /*541e0*/  LDL.LU R23, [R1+0x27ec] ;  /* 0x0027ec0001177983 */ /* 0x000f620000300800 */
[----:B------:R-:W-:Y:S02]  /*541f0*/  @P6 FFMA.FTZ R15, R26, R18, +INF ;  /* 0x7f8000001a0f6423 */ /* 0x000fe40000010012 */
[----:B------:R-:W-:Y:S01]  /*54200*/  FFMA.FTZ R26, R5, R14, 0.20512372255325317383 ;  /* 0x3e520bf4051a7423 */ /* 0x000fe2000001000e */
[----:B------:R-:W-:Y:S01]  /*54210*/  FSEL R14, R29, -INF , P2 ;  /* 0xff8000001d0e7808 */ /* 0x000fe20001000000 */
[----:B------:R-:W-:Y:S01]  /*54220*/  FFMA.FTZ R29, R8, R9, 0.28857114911079406738 ;  /* 0x3e93bf99081d7423 */ /* 0x000fe20000010009 */
[----:B------:R-:W-:Y:S01]  /*54230*/  FSEL R9, R28, -INF , P3 ;  /* 0xff8000001c097808 */ /* 0x000fe20001800000 */
[C---:B------:R-:W-:Y:S01]  /*54240*/  FFMA.FTZ R26, R5.reuse, R26, -0.24046532809734344482 ;  /* 0xbe763c8b051a7423 */ /* 0x040fe2000001001a */
[----:B------:R-:W-:Y:S04]  /*54250*/  STL [R1+0x674], R19 ;  /* 0x0006741301007387 */ /* 0x000fe80000100800 */
[----:B------:R-:W-:Y:S01]  /*54260*/  STL [R1+0x1494], R15 ;  /* 0x0014940f01007387 */ /* 0x000fe20000100800 */
[----:B------:R-:W-:-:S03]  /*54270*/  FFMA.FTZ R26, R5, R26, 0.28857114911079406738 ;  /* 0x3e93bf99051a7423 */ /* 0x000fc6000001001a */
[----:B------:R-:W-:Y:S04]  /*54280*/  STL [R1+0x1708], R14 ;  /* 0x0017080e01007387 */ /* 0x000fe80000100800 */
[----:B------:R0:W-:Y:S01]  /*54290*/  STL [R1+0x1710], R9 ;  /* 0x0017100901007387 */ /* 0x0001e20000100800 */
[----:B------:R-:W-:Y:S02]  /*542a0*/  FFMA.FTZ R26, R5, R26, -0.36067417263984680176 ;  /* 0xbeb8aa49051a7423 */ /* 0x000fe4000001001a */
[----:B------:R-:W-:Y:S01]  /*542b0*/  FFMA.FTZ R28, R8, R29, -0.36067417263984680176 ;  /* 0xbeb8aa49081c7423 */ /* 0x000fe2000001001d */
[----:B0-----:R-:W-:-:S05]  /*542c0*/  FSEL R9, R27, -INF , P1 ;  /* 0xff8000001b097808 */ /* 0x001fca0000800000 */
[----:B------:R0:W-:Y:S01]  /*542d0*/  STL [R1+0x171c], R9 ;  /* 0x00171c0901007387 */ /* 0x0001e20000100800 */
[----:B------:R-:W-:Y:S01]  /*542e0*/  FFMA.FTZ R27, R8, R28, 0.48089820146560668945 ;  /* 0x3ef6384a081b7423 */ /* 0x000fe2000001001c */
[----:B0-----:R-:W-:Y:S01]  /*542f0*/  FSEL R9, R17, -INF , P0 ;  /* 0xff80000011097808 */ /* 0x001fe20000000000 */
[----:B------:R-:W-:-:S04]  /*54300*/  FFMA.FTZ R17, R5, R26, 0.48089820146560668945 ;  /* 0x3ef6384a05117423 */ /* 0x000fc8000001001a */
[C---:B------:R-:W-:Y:S02]  /*54310*/  FFMA.FTZ R17, R5.reuse, R17, -0.72134751081466674805 ;  /* 0xbf38aa3b05117423 */ /* 0x040fe40000010011 */
[----:B------:R-:W-:Y:S02]  /*54320*/  FFMA.FTZ R26, R8, R27, -0.72134751081466674805 ;  /* 0xbf38aa3b081a7423 */ /* 0x000fe4000001001b */
[----:B------:R-:W-:-:S04]  /*54330*/  FMUL R17, R5, R17 ;  /* 0x0000001105117220 */ /* 0x000fc80000400000 */
[----:B------:R-:W-:-:S04]  /*54340*/  FMUL R17, R5, R17 ;  /* 0x0000001105117220 */ /* 0x000fc80000400000 */
[----:B------:R-:W-:Y:S01]  /*54350*/  FFMA.FTZ R17, R5, 1.4426950216293334961, R17 ;  /* 0x3fb8aa3b05117823 */ /* 0x000fe20000010011 */
[----:B------:R-:W-:Y:S01]  /*54360*/  STL [R1+0x1724], R9 ;  /* 0x0017240901007387 */ /* 0x000fe20000100800 */
[----:B--2---:R-:W-:Y:S02]  /*54370*/  ISETP.GE.U32.AND P2, PT, R13, 0x7f800000, PT ;  /* 0x7f8000000d00780c */ /* 0x004fe40003f46070 */
[----:B------:R-:W-:Y:S02]  /*54380*/  ISETP.GE.U32.AND P6, PT, R25, 0x7f800000, PT ;  /* 0x7f8000001900780c */ /* 0x000fe40003fc6070 */
[----:B---3--:R-:W-:-:S09]  /*54390*/  ISETP.GE.U32.AND P1, PT, R24, 0x7f800000, PT ;  /* 0x7f8000001800780c */ /* 0x008fd20003f26070 */
[----:B------:R-:W-:Y:S02]  /*543a0*/  @P2 MOV R28, 0x7f800000 ;  /* 0x7f800000001c2802 */ /* 0x000fe40000000f00 */
[----:B------:R-:W-:-:S03]  /*543b0*/  @P6 IMAD.MOV.U32 R27, RZ, RZ, 0x7f800000 ;  /* 0x7f800000ff1b6424 */ /* 0x000fc600078e00ff */
[----:B------:R-:W-:Y:S01]  /*543c0*/  @P2 FFMA.FTZ R11, R13, R28, +INF ;  /* 0x7f8000000d0b2423 */ /* 0x000fe2000001001c */
[C---:B------:R-:W-:Y:S01]  /*543d0*/  FSETP.NEU.AND P2, PT, R25.reuse, RZ, PT ;  /* 0x000000ff1900720b */ /* 0x040fe20003f4d000 */
[----:B------:R-:W-:Y:S01]  /*543e0*/  @P6 FFMA.FTZ R10, R25, R27, +INF ;  /* 0x7f800000190a6423 */ /* 0x000fe2000001001b */
[----:B------:R-:W-:Y:S02]  /*543f0*/  @P1 MOV R25, 0x7f800000 ;  /* 0x7f80000000191802 */ /* 0x000fe40000000f00 */
[----:B------:R-:W-:Y:S01]  /*54400*/  STL [R1+0x1490], R11 ;  /* 0x0014900b01007387 */ /* 0x000fe20000100800 */
[----:B------:R-:W-:-:S03]  /*54410*/  FADD R17, R2, R17 ;  /* 0x0000001102117221 */ /* 0x000fc60000000000 */
[----:B------:R-:W-:Y:S01]  /*54420*/  STL [R1+0x148c], R10 ;  /* 0x00148c0a01007387 */ /* 0x000fe20000100800 */
[----:B----4-:R-:W-:Y:S02]  /*54430*/  FADD R3, R3, R7 ;  /* 0x0000000703037221 */ /* 0x010fe40000000000 */
[----:B------:R-:W-:-:S05]  /*54440*/  @P1 FFMA.FTZ R3, R24, R25, +INF ;  /* 0x7f80000018031423 */ /* 0x000fca0000010019 */
[----:B------:R-:W-:Y:S04]  /*54450*/  STL [R1+0x1434], R3 ;  /* 0x0014340301007387 */ /* 0x000fe80000100800 */
[----:B------:R-:W-:Y:S04]  /*54460*/  STL [R1+0x2564], R17 ;  /* 0x0025641101007387 */ /* 0x000fe80000100800 */
[----:B------:R-:W2:Y:S01]  /*54470*/  LDL R14, [R1+0x8c] ;  /* 0x00008c00010e7983 */ /* 0x000ea20000100800 */
[----:B------:R-:W-:Y:S01]  /*54480*/  ISETP.GE.U32.AND P0, PT, R4, 0x7f800000, PT ;  /* 0x7f8000000400780c */ /* 0x000fe20003f06070 */
[----:B------:R-:W-:Y:S01]  /*54490*/  FMUL R26, R8, R26 ;  /* 0x0000001a081a7220 */ /* 0x000fe20000400000 */
[----:B------:R-:W-:-:S03]  /*544a0*/  FSETP.NEU.AND P3, PT, R13, RZ, PT ;  /* 0x000000ff0d00720b */ /* 0x000fc60003f6d000 */
[----:B------:R-:W-:-:S04]  /*544b0*/  FMUL R26, R8, R26 ;  /* 0x0000001a081a7220 */ /* 0x000fc80000400000 */
[----:B------:R-:W-:Y:S01]  /*544c0*/  FFMA.FTZ R26, R8, 1.4426950216293334961, R26 ;  /* 0x3fb8aa3b081a7823 */ /* 0x000fe2000001001a */
[----:B--2---:R0:W-:Y:S04]  /*544d0*/  STL [R1+0x27dc], R14 ;  /* 0x0027dc0e01007387 */ /* 0x0041e80000100800 */
[----:B0-----:R-:W2:Y:S01]  /*544e0*/  LDL R14, [R1+0x90] ;  /* 0x00009000010e7983 */ /* 0x001ea20000100800 */
[----:B------:R-:W-:Y:S01]  /*544f0*/  @P0 MOV R13, 0x7f800000 ;  /* 0x7f800000000d0802 */ /* 0x000fe20000000f00 */
[----:B------:R-:W-:-:S04]  /*54500*/  FADD R0, R0, R26 ;  /* 0x0000001a00007221 */ /* 0x000fc80000000000 */
[----:B------:R-:W-:-:S05]  /*54510*/  @P0 FFMA.FTZ R0, R4, R13, +INF ;  /* 0x7f80000004000423 */ /* 0x000fca000001000d */
[----:B------:R-:W-:Y:S04]  /*54520*/  STL [R1+0x1424], R0 ;  /* 0x0014240001007387 */ /* 0x000fe80000100800 */
[----:B--2---:R0:W-:Y:S04]  /*54530*/  STL [R1+0x27e0], R14 ;  /* 0x0027e00e01007387 */ /* 0x0041e80000100800 */
[----:B0-----:R-:W2:Y:S04]  /*54540*/  LDL R14, [R1+0x94] ;  /* 0x00009400010e7983 */ /* 0x001ea80000100800 */
[----:B--2---:R0:W-:Y:S04]  /*54550*/  STL [R1+0x27e4], R14 ;  /* 0x0027e40e01007387 */ /* 0x0041e80000100800 */
[----:B0-----:R-:W2:Y:S01]  /*54560*/  LDL R14, [R1+0x98] ;  /* 0x00009800010e7983 */ /* 0x001ea20000100800 */
[----:B------:R-:W-:-:S02]  /*54570*/  FSETP.NEU.AND P5, PT, R22, RZ, PT ;  /* 0x000000ff1600720b */ /* 0x000fc40003fad000 */
[----:B------:R-:W-:Y:S02]  /*54580*/  MOV R29, R21 ;  /* 0x00000015001d7202 */ /* 0x000fe40000000f00 */
[----:B------:R-:W-:Y:S01]  /*54590*/  MOV R27, R16 ;  /* 0x00000010001b7202 */ /* 0x000fe20000000f00 */
[----:B------:R-:W-:Y:S01]  /*545a0*/  IMAD.MOV.U32 R26, RZ, RZ, R20 ;  /* 0x000000ffff1a7224 */ /* 0x000fe200078e0014 */
[----:B------:R-:W-:Y:S02]  /*545b0*/  MOV R25, R6 ;  /* 0x0000000600197202 */ /* 0x000fe40000000f00 */
[----:B------:R-:W-:Y:S02]  /*545c0*/  FSETP.NEU.AND P1, PT, R24, RZ, PT ;  /* 0x000000ff1800720b */ /* 0x000fe40003f2d000 */
[----:B------:R-:W-:Y:S01]  /*545d0*/  MOV R24, R12 ;  /* 0x0000000c00187202 */ /* 0x000fe20000000f00 */
[----:B--2---:R0:W-:Y:S04]  /*545e0*/  STL [R1+0x27e8], R14 ;  /* 0x0027e80e01007387 */ /* 0x0041e80000100800 */
[----:B0-----:R-:W2:Y:S04]  /*545f0*/  LDL R14, [R1+0x9c] ;  /* 0x00009c00010e7983 */ /* 0x001ea80000100800 */
[----:B------:R-:W3:Y:S04]  /*54600*/  LDL.LU R13, [R1+0x80] ;  /* 0x00008000010d7983 */ /* 0x000ee80000300800 */
[----:B------:R-:W4:Y:S04]  /*54610*/  LDL.LU R17, [R1+0x7c] ;  /* 0x00007c0001117983 */ /* 0x000f280000300800 */
        /* <DEDUP_REMOVED lines=20> */
[----:B------:R-:W3:Y:S01]  /*54760*/  LDL.LU R0, [R1+0xee4] ;  /* 0x000ee40001007983 */ /* 0x000ee20000300800 */
[----:B-----5:R-:W-:-:S13]  /*54770*/  FSETP.GT.AND P6, PT, |R23|, 8.50705917302346158658e+37, PT ;  /* 0x7e8000001700780b */ /* 0x020fda0003fc4200 */
[----:B--2---:R-:W-:Y:S01]  /*54780*/  @P6 FMUL R14, R14, 0.25 ;  /* 0x3e8000000e0e6820 */ /* 0x004fe20000400000 */
[----:B---3--:R0:W-:Y:S04]  /*54790*/  STL [R1+0x2598], R0 ;  /* 0x0025980001007387 */ /* 0x0081e80000100800 */
[----:B0-----:R-:W2:Y:S04]  /*547a0*/  LDL.LU R0, [R1+0x88] ;  /* 0x0000880001007983 */ /* 0x001ea80000300800 */
[----:B------:R0:W-:Y:S04]  /*547b0*/  @P6 STL [R1+0x9c], R14 ;  /* 0x00009c0e01006387 */ /* 0x0001e80000100800 */
[----:B0-----:R-:W3:Y:S02]  /*547c0*/  LDL.LU R14, [R1+0x27e8] ;  /* 0x0027e800010e7983 */ /* 0x001ee40000300800 */
[----:B---3--:R-:W-:-:S05]  /*547d0*/  @P6 FMUL R14, R14, 0.25 ;  /* 0x3e8000000e0e6820 */ /* 0x008fca0000400000 */
[----:B------:R0:W-:Y:S04]  /*547e0*/  @P6 STL [R1+0x98], R14 ;  /* 0x0000980e01006387 */ /* 0x0001e80000100800 */
[----:B0-----:R-:W3:Y:S02]  /*547f0*/  LDL.LU R14, [R1+0x27e4] ;  /* 0x0027e400010e7983 */ /* 0x001ee40000300800 */
[----:B---3--:R-:W-:-:S05]  /*54800*/  @P6 FMUL R14, R14, 0.25 ;  /* 0x3e8000000e0e6820 */ /* 0x008fca0000400000 */
[----:B------:R0:W-:Y:S04]  /*54810*/  @P6 STL [R1+0x94], R14 ;  /* 0x0000940e01006387 */ /* 0x0001e80000100800 */
[----:B0-----:R-:W3:Y:S01]  /*54820*/  LDL.LU R14, [R1+0x27e0] ;  /* 0x0027e000010e7983 */ /* 0x001ee20000300800 */
[----:B------:R-:W-:Y:S01]  /*54830*/  FSETP.GEU.AND P0, PT, |R23|, 1.175494350822287508e-38, PT ;  /* 0x008000001700780b */ /* 0x000fe20003f0e200 */
[----:B---3--:R-:W-:-:S05]  /*54840*/  @P6 FMUL R14, R14, 0.25 ;  /* 0x3e8000000e0e6820 */ /* 0x008fca0000400000 */
[----:B------:R0:W-:Y:S04]  /*54850*/  @P6 STL [R1+0x90], R14 ;  /* 0x0000900e01006387 */ /* 0x0001e80000100800 */
[----:B0-----:R-:W3:Y:S01]  /*54860*/  LDL.LU R14, [R1+0x27dc] ;  /* 0x0027dc00010e7983 */ /* 0x001ee20000300800 */
[----:B------:R-:W-:Y:S02]  /*54870*/  @P6 FMUL R25, R25, 0.25 ;  /* 0x3e80000019196820 */ /* 0x000fe40000400000 */
[----:B------:R-:W-:Y:S02]  /*54880*/  @P6 FMUL R24, R24, 0.25 ;  /* 0x3e80000018186820 */ /* 0x000fe40000400000 */
[----:B------:R-:W-:Y:S02]  /*54890*/  @P6 FMUL R27, R27, 0.25 ;  /* 0x3e8000001b1b6820 */ /* 0x000fe40000400000 */
[----:B------:R-:W-:-:S02]  /*548a0*/  @!P0 FMUL R25, R25, 16777216 ;  /* 0x4b80000019198820 */ /* 0x000fc40000400000 */
[----:B------:R-:W-:Y:S02]  /*548b0*/  @P6 FMUL R26, R26, 0.25 ;  /* 0x3e8000001a1a6820 */ /* 0x000fe40000400000 */
[----:B------:R-:W-:Y:S02]  /*548c0*/  @!P0 FMUL R24, R24, 16777216 ;  /* 0x4b80000018188820 */ /* 0x000fe40000400000 */
[----:B------:R-:W-:Y:S02]  /*548d0*/  @P6 FMUL R29, R29, 0.25 ;  /* 0x3e8000001d1d6820 */ /* 0x000fe40000400000 */
[----:B------:R-:W-:Y:S02]  /*548e0*/  @!P0 FMUL R27, R27, 16777216 ;  /* 0x4b8000001b1b8820 */ /* 0x000fe40000400000 */
[----:B------:R-:W-:Y:S02]  /*548f0*/  @!P0 FMUL R26, R26, 16777216 ;  /* 0x4b8000001a1a8820 */ /* 0x000fe40000400000 */
[----:B------:R-:W-:-:S02]  /*54900*/  @!P0 FMUL R29, R29, 16777216 ;  /* 0x4b8000001d1d8820 */ /* 0x000fc40000400000 */
[----:B---3--:R-:W-:-:S05]  /*54910*/  @P6 FMUL R14, R14, 0.25 ;  /* 0x3e8000000e0e6820 */ /* 0x008fca0000400000 */
[----:B------:R0:W-:Y:S04]  /*54920*/  @P6 STL [R1+0x8c], R14 ;  /* 0x00008c0e01006387 */ /* 0x0001e80000100800 */
[----:B0-----:R-:W3:Y:S04]  /*54930*/  LDL.LU R14, [R1+0x27d8] ;  /* 0x0027d800010e7983 */ /* 0x001ee80000300800 */
[----:B------:R0:W-:Y:S04]  /*54940*/  STL [R1+0x256c], R25 ;  /* 0x00256c1901007387 */ /* 0x0001e80000100800 */
[----:B0-----:R-:W5:Y:S04]  /*54950*/  LDL R25, [R1+0x8c] ;  /* 0x00008c0001197983 */ /* 0x001f680000100800 */
[----:B------:R0:W-:Y:S04]  /*54960*/  STL [R1+0x2570], R24 ;  /* 0x0025701801007387 */ /* 0x0001e80000100800 */
[----:B0-----:R-:W3:Y:S04]  /*54970*/  LDL R24, [R1+0x90] ;  /* 0x0000900001187983 */ /* 0x001ee80000100800 */
[----:B------:R0:W-:Y:S04]  /*54980*/  STL [R1+0x2574], R27 ;  /* 0x0025741b01007387 */ /* 0x0001e80000100800 */
[----:B0-----:R-:W3:Y:S04]  /*54990*/  LDL R27, [R1+0x94] ;  /* 0x00009400011b7983 */ /* 0x001ee80000100800 */
[----:B------:R0:W-:Y:S04]  /*549a0*/  STL [R1+0x2578], R26 ;  /* 0x0025781a01007387 */ /* 0x0001e80000100800 */
[----:B0-----:R-:W3:Y:S04]  /*549b0*/  LDL R26, [R1+0x98] ;  /* 0x00009800011a7983 */ /* 0x001ee80000100800 */
[----:B------:R0:W-:Y:S04]  /*549c0*/  STL [R1+0x257c], R29 ;  /* 0x00257c1d01007387 */ /* 0x0001e80000100800 */
[----:B0-----:R-:W3:Y:S01]  /*549d0*/  LDL R29, [R1+0x9c] ;  /* 0x00009c00011d7983 */ /* 0x001ee20000100800 */
[----:B--2---:R-:W-:-:S02]  /*549e0*/  @P6 FMUL R0, R0, 0.25 ;  /* 0x3e80000000006820 */ /* 0x004fc40000400000 */
[----:B------:R-:W-:Y:S02]  /*549f0*/  @P6 FMUL R4, R4, 0.25 ;  /* 0x3e80000004046820 */ /* 0x000fe40000400000 */
[----:B------:R-:W-:Y:S02]  /*54a00*/  @P6 FMUL R13, R13, 0.25 ;  /* 0x3e8000000d0d6820 */ /* 0x000fe40000400000 */
[----:B----4-:R-:W-:Y:S02]  /*54a10*/  @P6 FMUL R17, R17, 0.25 ;  /* 0x3e80000011116820 */ /* 0x010fe40000400000 */
[----:B------:R-:W-:Y:S02]  /*54a20*/  @P6 FMUL R28, R28, 0.25 ;  /* 0x3e8000001c1c6820 */ /* 0x000fe40000400000 */
[----:B------:R-:W-:Y:S02]  /*54a30*/  @!P0 FMUL R0, R0, 16777216 ;  /* 0x4b80000000008820 */ /* 0x000fe40000400000 */
[----:B------:R-:W-:-:S02]  /*54a40*/  @P6 FMUL R9, R9, 0.25 ;  /* 0x3e80000009096820 */ /* 0x000fc40000400000 */
[----:B------:R-:W-:Y:S02]  /*54a50*/  @!P0 FMUL R4, R4, 16777216 ;  /* 0x4b80000004048820 */ /* 0x000fe40000400000 */
[----:B------:R-:W-:Y:S02]  /*54a60*/  @P6 FMUL R10, R10, 0.25 ;  /* 0x3e8000000a0a6820 */ /* 0x000fe40000400000 */
[----:B------:R-:W-:Y:S02]  /*54a70*/  @!P0 FMUL R13, R13, 16777216 ;  /* 0x4b8000000d0d8820 */ /* 0x000fe40000400000 */
        /* <DEDUP_REMOVED lines=30> */
[----:B------:R-:W-:Y:S02]  /*54c60*/  @!P0 FMUL R2, R2, 16777216 ;  /* 0x4b80000002028820 */ /* 0x000fe40000400000 */
[----:B------:R-:W-:Y:S02]  /*54c70*/  @!P0 FMUL R23, R23, 16777216 ;  /* 0x4b80000017178820 */ /* 0x000fe40000400000 */
[----:B------:R-:W-:-:S02]  /*54c80*/  @!P0 FMUL R20, R20, 16777216 ;  /* 0x4b80000014148820 */ /* 0x000fc40000400000 */
[----:B------:R-:W-:Y:S02]  /*54c90*/  @!P0 FMUL R6, R6, 16777216 ;  /* 0x4b80000006068820 */ /* 0x000fe40000400000 */
[----:B-----5:R-:W-:Y:S02]  /*54ca0*/  @!P0 FMUL R25, R25, 16777216 ;  /* 0x4b80000019198820 */ /* 0x020fe40000400000 */
[----:B---3--:R-:W-:Y:S02]  /*54cb0*/  @!P0 FMUL R24, R24, 16777216 ;  /* 0x4b80000018188820 */ /* 0x008fe40000400000 */
[----:B------:R-:W-:Y:S02]  /*54cc0*/  @!P0 FMUL R27, R27, 16777216 ;  /* 0x4b8000001b1b8820 */ /* 0x000fe40000400000 */
[----:B------:R-:W-:Y:S02]  /*54cd0*/  @!P0 FMUL R26, R26, 16777216 ;  /* 0x4b8000001a1a8820 */ /* 0x000fe40000400000 */
[----:B------:R-:W-:-:S05]  /*54ce0*/  @!P0 FMUL R29, R29, 16777216 ;  /* 0x4b8000001d1d8820 */ /* 0x000fca0000400000 */
[----:B------:R-:W-:Y:S04]  /*54cf0*/  @!P0 STL [R1+0x9c], R29 ;  /* 0x00009c1d01008387 */ /* 0x000fe80000100800 */
[----:B------:R-:W-:Y:S04]  /*54d00*/  @!P0 STL [R1+0x98], R26 ;  /* 0x0000981a01008387 */ /* 0x000fe80000100800 */
[----:B------:R-:W-:Y:S04]  /*54d10*/  @!P0 STL [R1+0x94], R27 ;  /* 0x0000941b01008387 */ /* 0x000fe80000100800 */
[----:B------:R-:W-:Y:S04]  /*54d20*/  @!P0 STL [R1+0x90], R24 ;  /* 0x0000901801008387 */ /* 0x000fe80000100800 */
[----:B------:R-:W-:Y:S04]  /*54d30*/  @!P0 STL [R1+0x8c], R25 ;  /* 0x00008c1901008387 */ /* 0x000fe80000100800 */
[----:B------:R-:W-:Y:S04]  /*54d40*/  STL [R1+0x88], R0 ;  /* 0x0000880001007387 */ /* 0x000fe80000100800 */
[----:B------:R-:W-:Y:S04]  /*54d50*/  STL [R1+0x84], R4 ;  /* 0x0000840401007387 */ /* 0x000fe80000100800 */
[----:B------:R-:W-:Y:S04]  /*54d60*/  STL [R1+0x80], R13 ;  /* 0x0000800d01007387 */ /* 0x000fe80000100800 */
[----:B------:R-:W-:Y:S04]  /*54d70*/  STL [R1+0x7c], R17 ;  /* 0x00007c1101007387 */ /* 0x000fe80000100800 */
[----:B------:R-:W-:Y:S04]  /*54d80*/  STL [R1+0x70], R28 ;  /* 0x0000701c01007387 */ /* 0x000fe80000100800 */
[----:B------:R-:W-:Y:S04]  /*54d90*/  STL [R1+0x6c], R9 ;  /* 0x00006c0901007387 */ /* 0x000fe80000100800 */
[----:B------:R0:W-:Y:S04]  /*54da0*/  STL [R1+0x60], R10 ;  /* 0x0000600a01007387 */ /* 0x0001e80000100800 */
        /* <DEDUP_REMOVED lines=15> */
[----:B0-----:R-:W2:Y:S01]  /*54ea0*/  LDL R10, [R1+0xd0] ;  /* 0x0000d000010a7983 */ /* 0x001ea20000100800 */
[----:B------:R-:W-:-:S04]  /*54eb0*/  @P6 FMUL R12, R12, 0.25 ;  /* 0x3e8000000c0c6820 */ /* 0x000fc80000400000 */
[----:B------:R-:W-:Y:S01]  /*54ec0*/  @!P0 FMUL R12, R12, 16777216 ;  /* 0x4b8000000c0c8820 */ /* 0x000fe20000400000 */
[----:B--2---:R0:W-:Y:S04]  /*54ed0*/  STL [R1+0x27c8], R10 ;  /* 0x0027c80a01007387 */ /* 0x0041e80000100800 */
[----:B0-----:R-:W2:Y:S04]  /*54ee0*/  LDL R10, [R1+0xd4] ;  /* 0x0000d400010a7983 */ /* 0x001ea80000100800 */
[----:B------:R-:W-:Y:S04]  /*54ef0*/  STL [R1+0x11c], R12 ;  /* 0x00011c0c01007387 */ /* 0x000fe80000100800 */
[----:B--2---:R0:W-:Y:S04]  /*54f00*/  STL [R1+0x27cc], R10 ;  /* 0x0027cc0a01007387 */ /* 0x0041e80000100800 */
[----:B0-----:R-:W2:Y:S04]  /*54f10*/  LDL R10, [R1+0xd8] ;  /* 0x0000d800010a7983 */ /* 0x001ea80000100800 */
[----:B--2---:R0:W-:Y:S04]  /*54f20*/  STL [R1+0x27d0], R10 ;  /* 0x0027d00a01007387 */ /* 0x0041e80000100800 */
[----:B0-----:R-:W2:Y:S01]  /*54f30*/  LDL R10, [R1+0xdc] ;  /* 0x0000dc00010a7983 */ /* 0x001ea20000100800 */
[----:B------:R-:W-:-:S03]  /*54f40*/  FSETP.GT.AND P6, PT, |R14|, 8.50705917302346158658e+37, PT ;  /* 0x7e8000000e00780b */ /* 0x000fc60003fc4200 */
[----:B--2---:R0:W-:Y:S04]  /*54f50*/  STL [R1+0x27d4], R10 ;  /* 0x0027d40a01007387 */ /* 0x0041e80000100800 */
[----:B0-----:R-:W2:Y:S04]  /*54f60*/  LDL R10, [R1+0xe0] ;  /* 0x0000e000010a7983 */ /* 0x001ea80000100800 */
[----:B------:R-:W3:Y:S04]  /*54f70*/  LDL.LU R23, [R1+0xcc] ;  /* 0x0000cc0001177983 */ /* 0x000ee80000300800 */
[----:B------:R-:W4:Y:S04]  /*54f80*/  LDL.LU R29, [R1+0xc8] ;  /* 0x0000c800011d7983 */ /* 0x000f280000300800 */
[----:B------:R-:W5:Y:S04]  /*54f90*/  LDL.LU R26, [R1+0xc4] ;  /* 0x0000c400011a7983 */ /* 0x000f680000300800 */
        /* <DEDUP_REMOVED lines=24> */
[----:B--2---:R-:W-:-:S05]  /*55120*/  @P6 FMUL R10, R10, 0.25 ;  /* 0x3e8000000a0a6820 */ /* 0x004fca0000400000 */
[----:B------:R0:W-:Y:S04]  /*55130*/  @P6 STL [R1+0xe0], R10 ;  /* 0x0000e00a01006387 */ /* 0x0001e80000100800 */
[----:B0-----:R-:W2:Y:S02]  /*55140*/  LDL.LU R10, [R1+0x27d4] ;  /* 0x0027d400010a7983 */ /* 0x001ea40000300800 */
        /* <DEDUP_REMOVED lines=8> */
[----:B0-----:R-:W2:Y:S01]  /*551d0*/  LDL.LU R10, [R1+0x27c8] ;  /* 0x0027c800010a7983 */ /* 0x001ea20000300800 */
[----:B---3--:R-:W-:Y:S02]  /*551e0*/  @P6 FMUL R23, R23, 0.25 ;  /* 0x3e80000017176820 */ /* 0x008fe40000400000 */
[----:B--2---:R-:W-:-:S05]  /*551f0*/  @P6 FMUL R10, R10, 0.25 ;  /* 0x3e8000000a0a6820 */ /* 0x004fca0000400000 */
[----:B------:R0:W-:Y:S04]  /*55200*/  @P6 STL [R1+0xd0], R10 ;  /* 0x0000d00a01006387 */ /* 0x0001e80000100800 */
[----:B0-----:R-:W2:Y:S04]  /*55210*/  LDL.LU R10, [R1+0x27c4] ;  /* 0x0027c400010a7983 */ /* 0x001ea80000300800 */
[----:B------:R0:W-:Y:S04]  /*55220*/  STL [R1+0x27b0], R23 ;  /* 0x0027b01701007387 */ /* 0x0001e80000100800 */
[----:B0-----:R-:W3:Y:S04]  /*55230*/  LDL R23, [R1+0xd0] ;  /* 0x0000d00001177983 */ /* 0x001ee80000100800 */
[----:B---3--:R0:W-:Y:S04]  /*55240*/  STL [R1+0x27b4], R23 ;  /* 0x0027b41701007387 */ /* 0x0081e80000100800 */
[----:B0-----:R-:W3:Y:S04]  /*55250*/  LDL R23, [R1+0xd4] ;  /* 0x0000d40001177983 */ /* 0x001ee80000100800 */
[----:B---3--:R0:W-:Y:S04]  /*55260*/  STL [R1+0x27b8], R23 ;  /* 0x0027b81701007387 */ /* 0x0081e80000100800 */
[----:B0-----:R-:W3:Y:S04]  /*55270*/  LDL R23, [R1+0xd8] ;  /* 0x0000d80001177983 */ /* 0x001ee80000100800 */
[----:B---3--:R0:W-:Y:S04]  /*55280*/  STL [R1+0x27bc], R23 ;  /* 0x0027bc1701007387 */ /* 0x0081e80000100800 */
[----:B0-----:R-:W3:Y:S01]  /*55290*/  LDL R23, [R1+0xdc] ;  /* 0x0000dc0001177983 */ /* 0x001ee20000100800 */
[----:B------:R-:W-:-:S03]  /*552a0*/  FSETP.GEU.AND P0, PT, |R14|, 1.175494350822287508e-38, PT ;  /* 0x008000000e00780b */ /* 0x000fc60003f0e200 */
[----:B---3--:R0:W-:Y:S04]  /*552b0*/  STL [R1+0x27c0], R23 ;  /* 0x0027c01701007387 */ /* 0x0081e80000100800 */
[----:B0-----:R-:W3:Y:S06]  /*552c0*/  LDL R23, [R1+0xe0] ;  /* 0x0000e00001177983 */ /* 0x001eec0000100800 */
[----:B---3--:R-:W-:-:S05]  /*552d0*/  @!P0 FMUL R23, R23, 16777216 ;  /* 0x4b80000017178820 */ /* 0x008fca0000400000 */
[----:B------:R0:W-:Y:S04]  /*552e0*/  @!P0 STL [R1+0xe0], R23 ;  /* 0x0000e01701008387 */ /* 0x0001e80000100800 */
[----:B0-----:R-:W3:Y:S02]  /*552f0*/  LDL.LU R23, [R1+0x27c0] ;  /* 0x0027c00001177983 */ /* 0x001ee40000300800 */
        /* <DEDUP_REMOVED lines=11> */
[----:B0-----:R-:W3:Y:S01]  /*553b0*/  LDL.LU R23, [R1+0x27b0] ;  /* 0x0027b00001177983 */ /* 0x001ee20000300800 */
[----:B----4-:R-:W-:Y:S02]  /*553c0*/  @P6 FMUL R29, R29, 0.25 ;  /* 0x3e8000001d1d6820 */ /* 0x010fe40000400000 */
[----:B-----5:R-:W-:Y:S02]  /*553d0*/  @P6 FMUL R26, R26, 0.25 ;  /* 0x3e8000001a1a6820 */ /* 0x020fe40000400000 */
[----:B------:R-:W-:Y:S02]  /*553e0*/  @P6 FMUL R27, R27, 0.25 ;  /* 0x3e8000001b1b6820 */ /* 0x000fe40000400000 */
[----:B------:R-:W-:-:S02]  /*553f0*/  @P6 FMUL R24, R24, 0.25 ;  /* 0x3e80000018186820 */ /* 0x000fc40000400000 */
[----:B------:R-:W-:Y:S02]  /*55400*/  @P6 FMUL R25, R25, 0.25 ;  /* 0x3e80000019196820 */ /* 0x000fe40000400000 */
[----:B------:R-:W-:Y:S02]  /*55410*/  @!P0 FMUL R29, R29, 16777216 ;  /* 0x4b8000001d1d8820 */ /* 0x000fe40000400000 */
[----:B------:R-:W-:Y:S02]  /*55420*/  @P6 FMUL R0, R0, 0.25 ;  /* 0x3e80000000006820 */ /* 0x000fe40000400000 */
[----:B------:R-:W-:Y:S02]  /*55430*/  @!P0 FMUL R26, R26, 16777216 ;  /* 0x4b8000001a1a8820 */ /* 0x000fe40000400000 */
[----:B------:R-:W-:Y:S02]  /*55440*/  @P6 FMUL R4, R4, 0.25 ;  /* 0x3e80000004046820 */ /* 0x000fe40000400000 */
[----:B------:R-:W-:-:S02]  /*55450*/  @!P0 FMUL R27, R27, 16777216 ;  /* 0x4b8000001b1b8820 */ /* 0x000fc40000400000 */
        /* <DEDUP_REMOVED lines=38> */
[----:B------:R-:W-:Y:S02]  /*556c0*/  @!P0 FMUL R2, R2, 16777216 ;  /* 0x4b80000002028820 */ /* 0x000fe40000400000 */
[----:B------:R-:W-:Y:S02]  /*556d0*/  @!P0 FMUL R14, R14, 16777216 ;  /* 0x4b8000000e0e8820 */ /* 0x000fe40000400000 */
[----:B------:R-:W-:Y:S02]  /*556e0*/  @!P0 FMUL R20, R20, 16777216 ;  /* 0x4b80000014148820 */ /* 0x000fe40000400000 */
[----:B------:R-:W-:-:S02]  /*556f0*/  @!P0 FMUL R6, R6, 16777216 ;  /* 0x4b80000006068820 */ /* 0x000fc40000400000 */
[----:B---3--:R-:W-:-:S05]  /*55700*/  @!P0 FMUL R23, R23, 16777216 ;  /* 0x4b80000017178820 */ /* 0x008fca0000400000 */
        /* <DEDUP_REMOVED lines=12> */
[----:B------:R0:W-:Y:S01]  /*557d0*/  STL [R1+0x54], R18 ;  /* 0x0000541201007387 */ /* 0x0001e20000100800 */
        /* <DEDUP_REMOVED lines=14> */
[----:B0-----:R-:W3:Y:S02]  /*558c0*/  LDL R18, [R1+0x148] ;  /* 0x0001480001127983 */ /* 0x001ee40000100800 */
[----:B------:R-:W-:-:S04]  /*558d0*/  @P6 FMUL R12, R12, 0.25 ;  /* 0x3e8000000c0c6820 */ /* 0x000fc80000400000 */
[----:B------:R-:W-:Y:S01]  /*558e0*/  @!P0 FMUL R12, R12, 16777216 ;  /* 0x4b8000000c0c8820 */ /* 0x000fe20000400000 */
[----:B---3--:R0:W-:Y:S04]  /*558f0*/  STL [R1+0x27a0], R18 ;  /* 0x0027a01201007387 */ /* 0x0081e80000100800 */
[----:B0-----:R-:W3:Y:S01]  /*55900*/  LDL R18, [R1+0x13c] ;  /* 0x00013c0001127983 */ /* 0x001ee20000100800 */
[----:B------:R-:W-:Y:S03]  /*55910*/  STL [R1+0x124], R12 ;  /* 0x0001240c01007387 */ /* 0x000fe60000100800 */
[----:B---3--:R0:W-:Y:S04]  /*55920*/  STL [R1+0x27a4], R18 ;  /* 0x0027a41201007387 */ /* 0x0081e80000100800 */
[----:B0-----:R-:W3:Y:S04]  /*55930*/  LDL R18, [R1+0x138] ;  /* 0x0001380001127983 */ /* 0x001ee80000100800 */
[----:B---3--:R0:W-:Y:S04]  /*55940*/  STL [R1+0x27a8], R18 ;  /* 0x0027a81201007387 */ /* 0x0081e80000100800 */
[----:B0-----:R-:W3:Y:S01]  /*55950*/  LDL R18, [R1+0x12c] ;  /* 0x00012c0001127983 */ /* 0x001ee20000100800 */
[----:B--2---:R-:W-:-:S03]  /*55960*/  FSETP.GT.AND P6, PT, |R10|, 8.50705917302346158658e+37, PT ;  /* 0x7e8000000a00780b */ /* 0x004fc60003fc4200 */
[----:B---3--:R0:W-:Y:S04]  /*55970*/  STL [R1+0x27ac], R18 ;  /* 0x0027ac1201007387 */ /* 0x0081e80000100800 */
[----:B0-----:R-:W2:Y:S01]  /*55980*/  LDL R18, [R1+0x128] ;  /* 0x0001280001127983 */ /* 0x001ea20000100800 */
        /* <DEDUP_REMOVED lines=26> */
[----:B------:R-:W3:Y:S02]  /*55b30*/  LDL.LU R12, [R1+0x21c] ;  /* 0x00021c00010c7983 */ /* 0x000ee40000300800 */
        /* <DEDUP_REMOVED lines=15> */
[----:B0-----:R-:W2:Y:S01]  /*55c30*/  LDL.LU R18, [R1+0x279c] ;  /* 0x00279c0001127983 */ /* 0x001ea20000300800 */
[----:B------:R0:W-:Y:S03]  /*55c40*/  STL [R1+0x2788], R14 ;  /* 0x0027880e01007387 */ /* 0x0001e60000100800 */
        /* <DEDUP_REMOVED lines=254> */
[----:B------:R0:W-:Y:S02]  /*56c30*/  STL [R1+0x1c8], R19 ;  /* 0x0001c81301007387 */ /* 0x0001e40000100800 */
        /* <DEDUP_REMOVED lines=162> */
[----:B------:R0:W-:Y:S01]  /*57660*/  STL [R1+0x2c4], R22 ;  /* 0x0002c41601007387 */ /* 0x0001e20000100800 */
        /* <DEDUP_REMOVED lines=496> */
[----:B------:R-:W-:Y:S01]  /*59570*/  STL [R1+0x424], R6 ;  /* 0x0004240601007387 */ /* 0x000fe20000100800 */
[----:B0-----:R-:W3:Y:S01]  /*59580*/  LDL R21, [R1+0x444] ;  /* 0x0004440001157983 */ /* 0x001ee20000100800 */
        /* <DEDUP_REMOVED lines=943> */
[----:B------:R-:W-:Y:S02]  /*5d080*/  @!P0 FMUL R2, R2, 16777216 ;  /* 0x4b80000002028820 */ /* 0x000fe40000400000 */
[----:B------:R-:W-:Y:S02]  /*5d090*/  @!P0 FMUL R12, R12, 16777216 ;  /* 0x4b8000000c0c8820 */ /* 0x000fe40000400000 */
        /* <DEDUP_REMOVED lines=28> */
[----:B------:R0:W-:Y:S02]  /*5d260*/  STL [R1+0x914], R12 ;  /* 0x0009140c01007387 */ /* 0x0001e40000100800 */
[----:B0-----:R-:W3:Y:S04]  /*5d270*/  LDL R12, [R1+0x928] ;  /* 0x00092800010c7983 */ /* 0x001ee80000100800 */
[----:B---3--:R0:W-:Y:S04]  /*5d280*/  STL [R1+0x25c0], R12 ;  /* 0x0025c00c01007387 */ /* 0x0081e80000100800 */
[----:B0-----:R-:W3:Y:S04]  /*5d290*/  LDL R12, [R1+0x924] ;  /* 0x00092400010c7983 */ /* 0x001ee80000100800 */
        /* <DEDUP_REMOVED lines=244> */
[----:B------:R-:W-:Y:S02]  /*5e1e0*/  @!P0 FMUL R17, R17, 16777216 ;  /* 0x4b80000011118820 */ /* 0x000fe40000400000 */
[----:B------:R-:W-:Y:S02]  /*5e1f0*/  @!P0 FMUL R9, R9, 16777216 ;  /* 0x4b80000009098820 */ /* 0x000fe40000400000 */
[----:B---3--:R-:W-:-:S05]  /*5e200*/  @!P0 FMUL R14, R14, 16777216 ;  /* 0x4b8000000e0e8820 */ /* 0x008fca0000400000 */
[----:B------:R0:W-:Y:S04]  /*5e210*/  STL [R1+0x964], R14 ;  /* 0x0009640e01007387 */ /* 0x0001e80000100800 */
[----:B0-----:R-:W3:Y:S01]  /*5e220*/  LDL.LU R14, [R1+0x2584] ;  /* 0x00258400010e7983 */ /* 0x001ee20000300800 */
[----:B------:R0:W-:Y:S03]  /*5e230*/  STL [R1+0x96c], R23 ;  /* 0x00096c1701007387 */ /* 0x0001e60000100800 */
[----:B0-----:R-:W4:Y:S01]  /*5e240*/  LDL.LU R23, [R1+0x2580] ;  /* 0x0025800001177983 */ /* 0x001f220000300800 */
[----:B------:R0:W-:Y:S03]  /*5e250*/  STL [R1+0x994], R29 ;  /* 0x0009941d01007387 */ /* 0x0001e60000100800 */
[----:B0-----:R-:W5:Y:S01]  /*5e260*/  LDL.LU R29, [R1+0x257c] ;  /* 0x00257c00011d7983 */ /* 0x001f620000300800 */
[----:B------:R0:W-:Y:S03]  /*5e270*/  STL [R1+0x998], R26 ;  /* 0x0009981a01007387 */ /* 0x0001e60000100800 */
[----:B0-----:R-:W3:Y:S01]  /*5e280*/  LDL.LU R26, [R1+0x2578] ;  /* 0x00257800011a7983 */ /* 0x001ee20000300800 */
[----:B------:R0:W-:Y:S03]  /*5e290*/  STL [R1+0xd00], R27 ;  /* 0x000d001b01007387 */ /* 0x0001e60000100800 */
[----:B0-----:R-:W4:Y:S01]  /*5e2a0*/  LDL.LU R27, [R1+0x2574] ;  /* 0x00257400011b7983 */ /* 0x001f220000300800 */
[----:B------:R0:W-:Y:S03]  /*5e2b0*/  STL [R1+0xd04], R24 ;  /* 0x000d041801007387 */ /* 0x0001e60000100800 */
[----:B0-----:R-:W5:Y:S01]  /*5e2c0*/  LDL.LU R24, [R1+0x2570] ;  /* 0x0025700001187983 */ /* 0x001f620000300800 */
        /* <DEDUP_REMOVED lines=8> */
[----:B------:R-:W-:-:S02]  /*5e350*/  @P6 FMUL R2, R2, 0.25 ;  /* 0x3e80000002026820 */ /* 0x000fc40000400000 */
[----:B------:R-:W-:Y:S02]  /*5e360*/  @P6 FMUL R3, R3, 0.25 ;  /* 0x3e80000003036820 */ /* 0x000fe40000400000 */
[----:B------:R-:W-:Y:S02]  /*5e370*/  @P6 FMUL R28, R28, 0.25 ;  /* 0x3e8000001c1c6820 */ /* 0x000fe40000400000 */
[----:B------:R-:W-:Y:S02]  /*5e380*/  @P6 FMUL R6, R6, 0.25 ;  /* 0x3e80000006066820 */ /* 0x000fe40000400000 */
[----:B------:R-:W-:Y:S02]  /*5e390*/  @!P0 FMUL R2, R2, 16777216 ;  /* 0x4b80000002028820 */ /* 0x000fe40000400000 */
[----:B------:R-:W-:Y:S02]  /*5e3a0*/  @P6 FMUL R20, R20, 0.25 ;  /* 0x3e80000014146820 */ /* 0x000fe40000400000 */
[----:B------:R-:W-:-:S02]  /*5e3b0*/  @!P0 FMUL R3, R3, 16777216 ;  /* 0x4b80000003038820 */ /* 0x000fc40000400000 */
[----:B------:R-:W-:Y:S02]  /*5e3c0*/  @P6 FMUL R16, R16, 0.25 ;  /* 0x3e80000010106820 */ /* 0x000fe40000400000 */
[----:B------:R-:W-:Y:S02]  /*5e3d0*/  @P6 FMUL R7, R7, 0.25 ;  /* 0x3e80000007076820 */ /* 0x000fe40000400000 */
[----:B------:R-:W-:Y:S02]  /*5e3e0*/  @!P0 FMUL R28, R28, 16777216 ;  /* 0x4b8000001c1c8820 */ /* 0x000fe40000400000 */
[----:B------:R-:W-:Y:S01]  /*5e3f0*/  @P6 FMUL R11, R11, 0.25 ;  /* 0x3e8000000b0b6820 */ /* 0x000fe20000400000 */
[----:B------:R0:W-:Y:S01]  /*5e400*/  STL [R1+0xe78], R2 ;  /* 0x000e780201007387 */ /* 0x0001e20000100800 */
[----:B------:R-:W-:Y:S02]  /*5e410*/  @!P0 FMUL R6, R6, 16777216 ;  /* 0x4b80000006068820 */ /* 0x000fe40000400000 */
[----:B------:R-:W-:-:S02]  /*5e420*/  @P6 FMUL R21, R21, 0.25 ;  /* 0x3e80000015156820 */ /* 0x000fc40000400000 */
[----:B------:R-:W-:Y:S02]  /*5e430*/  @!P0 FMUL R20, R20, 16777216 ;  /* 0x4b80000014148820 */ /* 0x000fe40000400000 */
[----:B------:R-:W-:Y:S02]  /*5e440*/  @P6 FMUL R5, R5, 0.25 ;  /* 0x3e80000005056820 */ /* 0x000fe40000400000 */
[----:B------:R-:W-:Y:S02]  /*5e450*/  @!P0 FMUL R16, R16, 16777216 ;  /* 0x4b80000010108820 */ /* 0x000fe40000400000 */
[----:B------:R-:W-:Y:S02]  /*5e460*/  @P6 FMUL R8, R8, 0.25 ;  /* 0x3e80000008086820 */ /* 0x000fe40000400000 */
[----:B------:R-:W-:Y:S01]  /*5e470*/  @!P0 FMUL R7, R7, 16777216 ;  /* 0x4b80000007078820 */ /* 0x000fe20000400000 */
[----:B0-----:R-:W5:Y:S01]  /*5e480*/  LDL.LU R2, [R1+0x255c] ;  /* 0x00255c0001027983 */ /* 0x001f620000300800 */
[----:B------:R0:W-:Y:S02]  /*5e490*/  STL [R1+0xe7c], R3 ;  /* 0x000e7c0301007387 */ /* 0x0001e40000100800 */
[----:B------:R-:W-:-:S02]  /*5e4a0*/  @P6 FMUL R22, R22, 0.25 ;  /* 0x3e80000016166820 */ /* 0x000fc40000400000 */
[----:B------:R-:W-:Y:S02]  /*5e4b0*/  @P6 FMUL R19, R19, 0.25 ;  /* 0x3e80000013136820 */ /* 0x000fe40000400000 */
[----:B------:R-:W-:Y:S02]  /*5e4c0*/  @P6 FMUL R15, R15, 0.25 ;  /* 0x3e8000000f0f6820 */ /* 0x000fe40000400000 */
[----:B------:R-:W-:Y:S02]  /*5e4d0*/  @P6 FMUL R13, R13, 0.25 ;  /* 0x3e8000000d0d6820 */ /* 0x000fe40000400000 */
[----:B--2---:R-:W-:Y:S02]  /*5e4e0*/  @P6 FMUL R0, R0, 0.25 ;  /* 0x3e80000000006820 */ /* 0x004fe40000400000 */
[----:B------:R-:W-:Y:S02]  /*5e4f0*/  @P6 FMUL R18, R18, 0.25 ;  /* 0x3e80000012126820 */ /* 0x000fe40000400000 */
[----:B------:R-:W-:-:S02]  /*5e500*/  @P6 FMUL R12, R12, 0.25 ;  /* 0x3e8000000c0c6820 */ /* 0x000fc40000400000 */
[----:B------:R-:W-:Y:S02]  /*5e510*/  @P6 FMUL R10, R10, 0.25 ;  /* 0x3e8000000a0a6820 */ /* 0x000fe40000400000 */
[----:B------:R-:W-:Y:S01]  /*5e520*/  @!P0 FMUL R11, R11, 16777216 ;  /* 0x4b8000000b0b8820 */ /* 0x000fe20000400000 */
[----:B0-----:R-:W2:Y:S01]  /*5e530*/  LDL.LU R3, [R1+0x2558] ;  /* 0x0025580001037983 */ /* 0x001ea20000300800 */
[----:B------:R0:W-:Y:S02]  /*5e540*/  STL [R1+0xe88], R28 ;  /* 0x000e881c01007387 */ /* 0x0001e40000100800 */
[----:B------:R-:W-:Y:S02]  /*5e550*/  STL [R1+0xe8c], R6 ;  /* 0x000e8c0601007387 */ /* 0x000fe40000100800 */
[----:B------:R-:W-:Y:S01]  /*5e560*/  @!P0 FMUL R21, R21, 16777216 ;  /* 0x4b80000015158820 */ /* 0x000fe20000400000 */
[----:B------:R-:W-:Y:S01]  /*5e570*/  STL [R1+0xe98], R20 ;  /* 0x000e981401007387 */ /* 0x000fe20000100800 */
[----:B------:R-:W-:-:S02]  /*5e580*/  @!P0 FMUL R5, R5, 16777216 ;  /* 0x4b80000005058820 */ /* 0x000fc40000400000 */
[----:B------:R-:W-:Y:S02]  /*5e590*/  STL [R1+0xe9c], R16 ;  /* 0x000e9c1001007387 */ /* 0x000fe40000100800 */
[----:B------:R-:W-:Y:S01]  /*5e5a0*/  @!P0 FMUL R8, R8, 16777216 ;  /* 0x4b80000008088820 */ /* 0x000fe20000400000 */
[----:B------:R-:W-:Y:S01]  /*5e5b0*/  STL [R1+0xea8], R7 ;  /* 0x000ea80701007387 */ /* 0x000fe20000100800 */
[----:B------:R-:W-:Y:S02]  /*5e5c0*/  @!P0 FMUL R22, R22, 16777216 ;  /* 0x4b80000016168820 */ /* 0x000fe40000400000 */
[----:B------:R-:W-:Y:S02]  /*5e5d0*/  STL [R1+0xeac], R11 ;  /* 0x000eac0b01007387 */ /* 0x000fe40000100800 */
[----:B------:R-:W-:Y:S01]  /*5e5e0*/  @!P0 FMUL R19, R19, 16777216 ;  /* 0x4b80000013138820 */ /* 0x000fe20000400000 */
[----:B------:R-:W-:Y:S01]  /*5e5f0*/  STL [R1+0xeb8], R21 ;  /* 0x000eb81501007387 */ /* 0x000fe20000100800 */
[----:B------:R-:W-:-:S02]  /*5e600*/  @!P0 FMUL R0, R0, 16777216 ;  /* 0x4b80000000008820 */ /* 0x000fc40000400000 */
[----:B------:R-:W-:Y:S02]  /*5e610*/  STL [R1+0xebc], R5 ;  /* 0x000ebc0501007387 */ /* 0x000fe40000100800 */
[----:B------:R-:W-:Y:S01]  /*5e620*/  @!P0 FMUL R15, R15, 16777216 ;  /* 0x4b8000000f0f8820 */ /* 0x000fe20000400000 */
[----:B------:R1:W-:Y:S01]  /*5e630*/  STL [R1+0xec8], R8 ;  /* 0x000ec80801007387 */ /* 0x0003e20000100800 */
[----:B------:R-:W-:Y:S02]  /*5e640*/  @!P0 FMUL R13, R13, 16777216 ;  /* 0x4b8000000d0d8820 */ /* 0x000fe40000400000 */
[----:B------:R-:W-:Y:S02]  /*5e650*/  STL [R1+0xecc], R22 ;  /* 0x000ecc1601007387 */ /* 0x000fe40000100800 */
[----:B------:R-:W-:Y:S01]  /*5e660*/  STL [R1+0xed0], R19 ;  /* 0x000ed01301007387 */ /* 0x000fe20000100800 */
[----:B------:R-:W-:Y:S01]  /*5e670*/  STL [R1+0x232c], R0 ;  /* 0x00232c0001007387 */ /* 0x000fe20000100800 */
[----:B------:R-:W-:-:S02]  /*5e680*/  @!P0 FMUL R12, R12, 16777216 ;  /* 0x4b8000000c0c8820 */ /* 0x000fc40000400000 */
[----:B------:R3:W-:Y:S02]  /*5e690*/  STL [R1+0xed4], R15 ;  /* 0x000ed40f01007387 */ /* 0x0007e40000100800 */
[----:B------:R-:W-:Y:S01]  /*5e6a0*/  @!P0 FMUL R18, R18, 16777216 ;  /* 0x4b80000012128820 */ /* 0x000fe20000400000 */
[----:B------:R-:W-:Y:S01]  /*5e6b0*/  STL [R1+0xedc], R13 ;  /* 0x000edc0d01007387 */ /* 0x000fe20000100800 */
[----:B------:R-:W-:Y:S01]  /*5e6c0*/  @!P0 FMUL R10, R10, 16777216 ;  /* 0x4b8000000a0a8820 */ /* 0x000fe20000400000 */
[----:B0-----:R-:W-:Y:S01]  /*5e6d0*/  MOV R28, c[0x0][0x1c8] ;  /* 0x00007200001c7a02 */ /* 0x001fe20000000f00 */
[----:B------:R-:W-:Y:S01]  /*5e6e0*/  STL [R1+0x2388], R12 ;  /* 0x0023880c01007387 */ /* 0x000fe20000100800 */
[----:B------:R-:W-:Y:S02]  /*5e6f0*/  STL [R1+0xed8], R18 ;  /* 0x000ed81201007387 */ /* 0x000fe40000100800 */
[----:B------:R5:W-:Y:S02]  /*5e700*/  STL [R1+0xee0], R10 ;  /* 0x000ee00a01007387 */ /* 0x000be40000100800 */
[C---:B-1----:R-:W-:Y:S01]  /*5e710*/  IMAD R8, R28.reuse, 0x206, RZ ;  /* 0x000002061c087824 */ /* 0x042fe200078e02ff */
[----:B---3--:R-:W-:Y:S01]  /*5e720*/  MOV R15, R26 ;  /* 0x0000001a000f7202 */ /* 0x008fe20000000f00 */
[----:B------:R-:W-:-:S02]  /*5e730*/  IMAD R26, R28, 0x84, RZ ;  /* 0x000000841c1a7824 */ /* 0x000fc400078e02ff */
[----:B----4-:R-:W-:Y:S02]  /*5e740*/  IMAD.MOV.U32 R19, RZ, RZ, R27 ;  /* 0x000000ffff137224 */ /* 0x010fe400078e001b */
[C---:B------:R-:W-:Y:S01]  /*5e750*/  IMAD R27, R28.reuse, 0x108, RZ ;  /* 0x000001081c1b7824 */ /* 0x040fe200078e02ff */
[----:B-----5:R-:W-:Y:S01]  /*5e760*/  MOV R10, R24 ;  /* 0x00000018000a7202 */ /* 0x020fe20000000f00 */
[C---:B------:R-:W-:Y:S01]  /*5e770*/  IMAD R24, R28.reuse, 0x106, RZ ;  /* 0x000001061c187824 */ /* 0x040fe200078e02ff */
[----:B------:R-:W-:Y:S01]  /*5e780*/  MOV R18, R25 ;  /* 0x0000001900127202 */ /* 0x000fe20000000f00 */
[----:B------:R-:W-:Y:S01]  /*5e790*/  IMAD R25, R28, 0x42, RZ ;  /* 0x000000421c197824 */ /* 0x000fe200078e02ff */
[----:B------:R-:W-:-:S13]  /*5e7a0*/  ISETP.GE.U32.AND P6, PT, R9, 0x7f800000, PT ;  /* 0x7f8000000900780c */ /* 0x000fda0003fc6070 */
[----:B------:R-:W-:-:S04]  /*5e7b0*/  @P6 IMAD.MOV.U32 R13, RZ, RZ, 0x7f800000 ;  /* 0x7f800000ff0d6424 */ /* 0x000fc800078e00ff */
[----:B------:R-:W-:-:S05]  /*5e7c0*/  @P6 FFMA.FTZ R17, R9, R13, +INF ;  /* 0x7f80000009116423 */ /* 0x000fca000001000d */
[----:B------:R-:W-:Y:S01]  /*5e7d0*/  STL [R1+0x1420], R17 ;  /* 0x0014201101007387 */ /* 0x000fe20000100800 */
[----:B------:R0:W-:Y:S02]  /*5e7e0*/  STL.64 [R1+0x2550], R8 ;  /* 0x0025500801007387 */ /* 0x0001e40000100a00 */
[----:B------:R-:W-:Y:S02]  /*5e7f0*/  STL.64 [R1+0x2540], R24 ;  /* 0x0025401801007387 */ /* 0x000fe40000100a00 */
[----:B------:R1:W-:Y:S01]  /*5e800*/  STL.64 [R1+0x2548], R26 ;  /* 0x0025481a01007387 */ /* 0x0003e20000100a00 */
[----:B0-----:R-:W3:Y:S01]  /*5e810*/  LDL.LU R8, [R1+0x674] ;  /* 0x0006740001087983 */ /* 0x001ee20000300800 */
[C---:B------:R-:W-:Y:S02]  /*5e820*/  IMAD R21, R28.reuse, 0x296, RZ ;  /* 0x000002961c157824 */ /* 0x040fe400078e02ff */
[C---:B------:R-:W-:Y:S02]  /*5e830*/  IMAD R20, R28.reuse, 0x15a, RZ ;  /* 0x0000015a1c147824 */ /* 0x040fe400078e02ff */
[----:B------:R-:W-:-:S02]  /*5e840*/  IMAD R9, R28, 0x202, RZ ;  /* 0x000002021c097824 */ /* 0x000fc400078e02ff */
[----:B-1----:R-:W-:Y:S01]  /*5e850*/  IMAD R26, R28, 0x101, RZ ;  /* 0x000001011c1a7824 */ /* 0x002fe200078e02ff */
[----:B------:R3:W-:Y:S02]  /*5e860*/  STL.64 [R1+0x2530], R20 ;  /* 0x0025301401007387 */ /* 0x0007e40000100a00 */
[----:B---3--:R-:W-:Y:S01]  /*5e870*/  FSEL R20, R8, -INF , P5 ;  /* 0xff80000008147808 */ /* 0x008fe20002800000 */
[----:B------:R-:W-:-:S04]  /*5e880*/  IADD3 R8, P5, R9, R2, RZ ;  /* 0x0000000209087210 */ /* 0x000fc80007fbe0ff */
[----:B--2---:R-:W-:Y:S01]  /*5e890*/  LEA.HI.X.SX32 R9, R26, R3, 0x1, P5 ;  /* 0x000000031a097211 */ /* 0x004fe200028f0eff */
[----:B------:R-:W-:Y:S04]  /*5e8a0*/  STL [R1+0x1728], R20 ;  /* 0x0017281401007387 */ /* 0x000fe80000100800 */
[----:B------:R0:W-:Y:S04]  /*5e8b0*/  STL.64 [R1+0xf58], R8 ;  /* 0x000f580801007387 */ /* 0x0001e80000100a00 */
[----:B0-----:R-:W2:Y:S01]  /*5e8c0*/  LDL.LU.64 R8, [R1+0x2550] ;  /* 0x0025500001087983 */ /* 0x001ea20000300a00 */
[----:B------:R-:W-:Y:S01]  /*5e8d0*/  FSETP.NEU.AND P0, PT, R4, RZ, PT ;  /* 0x000000ff0400720b */ /* 0x000fe20003f0d000 */
[----:B------:R-:W-:-:S02]  /*5e8e0*/  IMAD R4, R28, 0x102, RZ ;  /* 0x000001021c047824 */ /* 0x000fc400078e02ff */
[C---:B------:R-:W-:Y:S02]  /*5e8f0*/  IMAD R20, R28.reuse, 0x81, RZ ;  /* 0x000000811c147824 */ /* 0x040fe400078e02ff */
[----:B------:R-:W-:Y:S01]  /*5e900*/  IMAD R27, R28, 0x204, RZ ;  /* 0x000002041c1b7824 */ /* 0x000fe200078e02ff */
[----:B------:R-:W-:-:S04]  /*5e910*/  IADD3 R24, P6, R4, R2, RZ ;  /* 0x0000000204187210 */ /* 0x000fc80007fde0ff */
[-C--:B------:R-:W-:Y:S02]  /*5e920*/  LEA.HI.X.SX32 R25, R20, R3.reuse, 0x1, P6 ;  /* 0x0000000314197211 */ /* 0x080fe400030f0eff */
[-C--:B------:R-:W-:Y:S01]  /*5e930*/  IADD3 R26, P5, R27, R2.reuse, RZ ;  /* 0x000000021b1a7210 */ /* 0x080fe20007fbe0ff */
[----:B------:R-:W-:Y:S02]  /*5e940*/  IMAD R7, R28, 0x103, RZ ;  /* 0x000001031c077824 */ /* 0x000fe400078e02ff */
[----:B------:R2:W-:Y:S01]  /*5e950*/  STL.64 [R1+0xc10], R24 ;  /* 0x000c101801007387 */ /* 0x0005e20000100a00 */
[----:B------:R-:W-:Y:S02]  /*5e960*/  LEA.HI.X.SX32 R27, R4, R3, 0x1, P5 ;  /* 0x00000003041b7211 */ /* 0x000fe400028f0eff */
[----:B--2---:R-:W-:Y:S01]  /*5e970*/  IADD3 R24, P6, R8, R2, RZ ;  /* 0x0000000208187210 */ /* 0x004fe20007fde0ff */
[----:B------:R-:W-:-:S03]  /*5e980*/  IMAD R8, R28, 0x160, RZ ;  /* 0x000001601c087824 */ /* 0x000fc600078e02ff */
[----:B------:R-:W-:Y:S02]  /*5e990*/  LEA.HI.X.SX32 R25, R7, R3, 0x1, P6 ;  /* 0x0000000307197211 */ /* 0x000fe400030f0eff */
[----:B------:R-:W-:Y:S01]  /*5e9a0*/  STL.64 [R1+0x2508], R8 ;  /* 0x0025080801007387 */ /* 0x000fe20000100a00 */
[----:B------:R0:W-:Y:S03]  /*5e9b0*/  STL.64 [R1+0xf60], R26 ;  /* 0x000f601a01007387 */ /* 0x0001e60000100a00 */
[----:B0-----:R-:W2:Y:S01]  /*5e9c0*/  LDL.LU.64 R26, [R1+0x2548] ;  /* 0x00254800011a7983 */ /* 0x001ea20000300a00 */
[----:B------:R0:W-:Y:S03]  /*5e9d0*/  STL.64 [R1+0xf78], R24 ;  /* 0x000f781801007387 */ /* 0x0001e60000100a00 */
[----:B0-----:R-:W3:Y:S01]  /*5e9e0*/  LDL.LU.64 R24, [R1+0x2540] ;  /* 0x0025400001187983 */ /* 0x001ee20000300a00 */
[----:B------:R-:W-:-:S02]  /*5e9f0*/  IMAD R17, R28, 0x104, RZ ;  /* 0x000001041c117824 */ /* 0x000fc400078e02ff */
[C---:B------:R-:W-:Y:S02]  /*5ea00*/  IMAD R13, R28.reuse, 0x82, RZ ;  /* 0x000000821c0d7824 */ /* 0x040fe400078e02ff */
[C---:B------:R-:W-:Y:S02]  /*5ea10*/  IMAD R6, R28.reuse, 0x117, RZ ;  /* 0x000001171c067824 */ /* 0x040fe400078e02ff */
[C---:B------:R-:W-:Y:S02]  /*5ea20*/  IMAD R7, R28.reuse, 0x2c0, RZ ;  /* 0x000002c01c077824 */ /* 0x040fe400078e02ff */
[----:B------:R-:W-:Y:S01]  /*5ea30*/  IMAD R4, R28, 0x41, RZ ;  /* 0x000000411c047824 */ /* 0x000fe200078e02ff */
[-C--:B------:R-:W-:Y:S02]  /*5ea40*/  IADD3 R20, P6, R17, R2.reuse, RZ ;  /* 0x0000000211147210 */ /* 0x080fe40007fde0ff */
[----:B------:R-:W-:Y:S01]  /*5ea50*/  IADD3 R8, P5, R13, R2, RZ ;  /* 0x000000020d087210 */ /* 0x000fe20007fbe0ff */
[----:B------:R0:W-:Y:S02]  /*5ea60*/  STL.64 [R1+0x2538], R6 ;  /* 0x0025380601007387 */ /* 0x0001e40000100a00 */
[----:B------:R1:W-:Y:S01]  /*5ea70*/  STL [R1+0xc08], R20 ;  /* 0x000c081401007387 */ /* 0x0003e20000100800 */
[----:B------:R-:W-:-:S05]  /*5ea80*/  LEA.HI.X.SX32 R9, R4, R3, 0x1, P5 ;  /* 0x0000000304097211 */ /* 0x000fca00028f0eff */
[----:B------:R4:W-:Y:S01]  /*5ea90*/  STL.64 [R1+0xd38], R8 ;  /* 0x000d380801007387 */ /* 0x0009e20000100a00 */
[----:B0-----:R-:W-:Y:S01]  /*5eaa0*/  MOV R6, R20 ;  /* 0x0000001400067202 */ /* 0x001fe20000000f00 */
[----:B------:R-:W-:Y:S02]  /*5eab0*/  IMAD.MOV.U32 R7, RZ, RZ, R21 ;  /* 0x000000ffff077224 */ /* 0x000fe400078e0015 */
[C---:B-1----:R-:W-:Y:S02]  /*5eac0*/  IMAD R20, R28.reuse, 0x208, RZ ;  /* 0x000002081c147824 */ /* 0x042fe400078e02ff */
[----:B------:R-:W-:Y:S01]  /*5ead0*/  IMAD R21, R28, 0x20a, RZ ;  /* 0x0000020a1c157824 */ /* 0x000fe200078e02ff */
[-C--:B------:R-:W-:Y:S02]  /*5eae0*/  LEA.HI.X.SX32 R7, R13, R3.reuse, 0x1, P6 ;  /* 0x000000030d077211 */ /* 0x080fe400030f0eff */
[-C--:B----4-:R-:W-:Y:S02]  /*5eaf0*/  IADD3 R8, P5, R20, R2.reuse, RZ ;  /* 0x0000000214087210 */ /* 0x090fe40007fbe0ff */
[----:B------:R-:W-:Y:S01]  /*5eb00*/  IADD3 R6, P6, R21, R2, RZ ;  /* 0x0000000215067210 */ /* 0x000fe20007fde0ff */
[C---:B------:R-:W-:Y:S01]  /*5eb10*/  IMAD R21, R28.reuse, 0x105, RZ ;  /* 0x000001051c157824 */ /* 0x040fe200078e02ff */
[----:B------:R0:W-:Y:S01]  /*5eb20*/  STL [R1+0xc0c], R7 ;  /* 0x000c0c0701007387 */ /* 0x0001e20000100800 */
[----:B------:R-:W-:Y:S01]  /*5eb30*/  LEA.HI.X.SX32 R9, R17, R3, 0x1, P5 ;  /* 0x0000000311097211 */ /* 0x000fe200028f0eff */
[----:B------:R-:W-:-:S02]  /*5eb40*/  IMAD R4, R28, 0x20c, RZ ;  /* 0x0000020c1c047824 */ /* 0x000fc400078e02ff */
[C---:B------:R-:W-:Y:S02]  /*5eb50*/  IMAD R20, R28.reuse, 0x83, RZ ;  /* 0x000000831c147824 */ /* 0x040fe400078e02ff */
[----:B------:R-:W-:Y:S01]  /*5eb60*/  STL.64 [R1+0xf70], R8 ;  /* 0x000f700801007387 */ /* 0x000fe20000100a00 */
[----:B0-----:R-:W-:Y:S01]  /*5eb70*/  LEA.HI.X.SX32 R7, R21, R3, 0x1, P6 ;  /* 0x0000000315077211 */ /* 0x001fe200030f0eff */
[----:B------:R-:W-:-:S04]  /*5eb80*/  IMAD R21, R28, 0x20e, RZ ;  /* 0x0000020e1c157824 */ /* 0x000fc800078e02ff */
[----:B------:R0:W-:Y:S02]  /*5eb90*/  STL.64 [R1+0xf68], R6 ;  /* 0x000f680601007387 */ /* 0x0001e40000100a00 */
[----:B0-----:R-:W-:Y:S01]  /*5eba0*/  IADD3 R6, P6, R4, R2, RZ ;  /* 0x0000000204067210 */ /* 0x001fe20007fde0ff */
[C---:B------:R-:W-:Y:S01]  /*5ebb0*/  IMAD R13, R28.reuse, 0x109, RZ ;  /* 0x000001091c0d7824 */ /* 0x040fe200078e02ff */
[----:B------:R-:W-:Y:S01]  /*5ebc0*/  MOV R22, R10 ;  /* 0x0000000a00167202 */ /* 0x000fe20000000f00 */
[----:B------:R-:W-:Y:S02]  /*5ebd0*/  MOV R10, R29 ;  /* 0x0000001d000a7202 */ /* 0x000fe40000000f00 */
[C---:B------:R-:W-:Y:S02]  /*5ebe0*/  IMAD R29, R28.reuse, 0x10a, RZ ;  /* 0x0000010a1c1d7824 */ /* 0x040fe400078e02ff */
[C---:B------:R-:W-:Y:S02]  /*5ebf0*/  IMAD R11, R28.reuse, 0x216, RZ ;  /* 0x000002161c0b7824 */ /* 0x040fe400078e02ff */
[----:B------:R-:W-:-:S02]  /*5ec00*/  IMAD R17, R28, 0x10d, RZ ;  /* 0x0000010d1c117824 */ /* 0x000fc400078e02ff */
[----:B------:R-:W-:Y:S01]  /*5ec10*/  IMAD R12, R28, 0x15f, RZ ;  /* 0x0000015f1c0c7824 */ /* 0x000fe200078e02ff */
[C---:B---3--:R-:W-:Y:S02]  /*5ec20*/  IADD3 R8, P5, R24.reuse, R2, RZ ;  /* 0x0000000218087210 */ /* 0x048fe40007fbe0ff */
[-C--:B------:R-:W-:Y:S02]  /*5ec30*/  LEA.HI.X.SX32 R7, R24, R3.reuse, 0x1, P6 ;  /* 0x0000000318077211 */ /* 0x080fe400030f0eff */
[----:B------:R-:W-:Y:S01]  /*5ec40*/  LEA.HI.X.SX32 R9, R20, R3, 0x1, P5 ;  /* 0x0000000314097211 */ /* 0x000fe200028f0eff */
[----:B------:R-:W-:-:S04]  /*5ec50*/  IMAD R20, R28, 0x107, RZ ;  /* 0x000001071c147824 */ /* 0x000fc800078e02ff */
[----:B------:R0:W-:Y:S01]  /*5ec60*/  STL.64 [R1+0xc00], R8 ;  /* 0x000c000801007387 */ /* 0x0001e20000100a00 */
[----:B------:R1:W-:Y:S01]  /*5ec70*/  STL.64 [R1+0xf80], R6 ;  /* 0x000f800601007387 */ /* 0x0003e20000100a00 */
[-C--:B0-----:R-:W-:Y:S01]  /*5ec80*/  IADD3 R8, P5, R21, R2.reuse, RZ ;  /* 0x0000000215087210 */ /* 0x081fe20007fbe0ff */
[----:B------:R-:W-:Y:S01]  /*5ec90*/  IMAD R21, R28, 0x21, RZ ;  /* 0x000000211c157824 */ /* 0x000fe200078e02ff */
[----:B-1----:R-:W-:Y:S02]  /*5eca0*/  IADD3 R6, P6, R25, R2, RZ ;  /* 0x0000000219067210 */ /* 0x002fe40007fde0ff */
[-C--:B------:R-:W-:Y:S02]  /*5ecb0*/  LEA.HI.X.SX32 R9, R20, R3.reuse, 0x1, P5 ;  /* 0x0000000314097211 */ /* 0x080fe400028f0eff */
[----:B------:R-:W-:-:S03]  /*5ecc0*/  LEA.HI.X.SX32 R7, R21, R3, 0x1, P6 ;  /* 0x0000000315077211 */ /* 0x000fc600030f0eff */
[----:B------:R2:W-:Y:S02]  /*5ecd0*/  STL.64 [R1+0xf98], R8 ;  /* 0x000f980801007387 */ /* 0x0005e40000100a00 */
[----:B------:R0:W-:Y:S02]  /*5ece0*/  STL.64 [R1+0xdd0], R6 ;  /* 0x000dd00601007387 */ /* 0x0001e40000100a00 */
[C---:B------:R-:W-:Y:S02]  /*5ecf0*/  IMAD R20, R28.reuse, 0x210, RZ ;  /* 0x000002101c147824 */ /* 0x040fe400078e02ff */
[----:B------:R-:W-:Y:S01]  /*5ed00*/  IMAD R21, R28, 0x212, RZ ;  /* 0x000002121c157824 */ /* 0x000fe200078e02ff */
[-C--:B--2---:R-:W-:Y:S02]  /*5ed10*/  IADD3 R8, P5, R26, R2.reuse, RZ ;  /* 0x000000021a087210 */ /* 0x084fe40007fbe0ff */
[----:B0-----:R-:W-:Y:S02]  /*5ed20*/  IADD3 R6, P6, R27, R2, RZ ;  /* 0x000000021b067210 */ /* 0x001fe40007fde0ff */
[----:B------:R-:W-:-:S02]  /*5ed30*/  LEA.HI.X.SX32 R9, R25, R3, 0x1, P5 ;  /* 0x0000000319097211 */ /* 0x000fc400028f0eff */
[----:B------:R-:W-:-:S03]  /*5ed40*/  LEA.HI.X.SX32 R7, R26, R3, 0x1, P6 ;  /* 0x000000031a077211 */ /* 0x000fc600030f0eff */
[----:B------:R0:W-:Y:S02]  /*5ed50*/  STL.64 [R1+0xd30], R8 ;  /* 0x000d300801007387 */ /* 0x0001e40000100a00 */
[----:B------:R1:W-:Y:S01]  /*5ed60*/  STL.64 [R1+0xbf8], R6 ;  /* 0x000bf80601007387 */ /* 0x0003e20000100a00 */
[-C--:B0-----:R-:W-:Y:S02]  /*5ed70*/  IADD3 R8, P5, R20, R2.reuse, RZ ;  /* 0x0000000214087210 */ /* 0x081fe40007fbe0ff */
[----:B-1----:R-:W-:Y:S01]  /*5ed80*/  IADD3 R6, P6, R21, R2, RZ ;  /* 0x0000000215067210 */ /* 0x002fe20007fde0ff */
[C---:B------:R-:W-:Y:S01]  /*5ed90*/  IMAD R20, R28.reuse, 0x214, RZ ;  /* 0x000002141c147824 */ /* 0x040fe200078e02ff */
[-C--:B------:R-:W-:Y:S02]  /*5eda0*/  LEA.HI.X.SX32 R9, R27, R3.reuse, 0x1, P5 ;  /* 0x000000031b097211 */ /* 0x080fe400028f0eff */
[----:B------:R-:W-:Y:S01]  /*5edb0*/  LEA.HI.X.SX32 R7, R13, R3, 0x1, P6 ;  /* 0x000000030d077211 */ /* 0x000fe200030f0eff */
[----:B------:R-:W-:-:S02]  /*5edc0*/  IMAD R21, R28, 0x85, RZ ;  /* 0x000000851c157824 */ /* 0x000fc400078e02ff */
[----:B------:R0:W-:Y:S02]  /*5edd0*/  STL.64 [R1+0xf90], R8 ;  /* 0x000f900801007387 */ /* 0x0001e40000100a00 */
[----:B------:R1:W-:Y:S02]  /*5ede0*/  STL.64 [R1+0xf88], R6 ;  /* 0x000f880601007387 */ /* 0x0003e40000100a00 */
[----:B------:R-:W-:Y:S01]  /*5edf0*/  IMAD R13, R28, 0x10b, RZ ;  /* 0x0000010b1c0d7824 */ /* 0x000fe200078e02ff */
[-C--:B0-----:R-:W-:Y:S02]  /*5ee00*/  IADD3 R8, P5, R29, R2.reuse, RZ ;  /* 0x000000021d087210 */ /* 0x081fe40007fbe0ff */
[-C--:B-1----:R-:W-:Y:S02]  /*5ee10*/  IADD3 R6, P6, R20, R2.reuse, RZ ;  /* 0x0000000214067210 */ /* 0x082fe40007fde0ff */
[-C--:B------:R-:W-:Y:S02]  /*5ee20*/  LEA.HI.X.SX32 R9, R21, R3.reuse, 0x1, P5 ;  /* 0x0000000315097211 */ /* 0x080fe400028f0eff */
[-C--:B------:R-:W-:Y:S01]  /*5ee30*/  LEA.HI.X.SX32 R7, R29, R3.reuse, 0x1, P6 ;  /* 0x000000031d077211 */ /* 0x080fe200030f0eff */
[C---:B------:R-:W-:Y:S01]  /*5ee40*/  IMAD R21, R28.reuse, 0x86, RZ ;  /* 0x000000861c157824 */ /* 0x040fe200078e02ff */
[----:B------:R-:W-:Y:S01]  /*5ee50*/  IADD3 R24, P5, R11, R2, RZ ;  /* 0x000000020b187210 */ /* 0x000fe20007fbe0ff */
[----:B------:R0:W-:Y:S02]  /*5ee60*/  STL.64 [R1+0xbf0], R8 ;  /* 0x000bf00801007387 */ /* 0x0001e40000100a00 */
[----:B------:R1:W-:Y:S01]  /*5ee70*/  STL.64 [R1+0xfa0], R6 ;  /* 0x000fa00601007387 */ /* 0x0003e20000100a00 */
[----:B------:R-:W-:Y:S01]  /*5ee80*/  LEA.HI.X.SX32 R25, R13, R3, 0x1, P5 ;  /* 0x000000030d197211 */ /* 0x000fe200028f0eff */
[----:B------:R-:W-:-:S02]  /*5ee90*/  IMAD R20, R28, 0x10c, RZ ;  /* 0x0000010c1c147824 */ /* 0x000fc400078e02ff */
[C---:B0-----:R-:W-:Y:S01]  /*5eea0*/  IMAD R8, R28.reuse, 0x43, RZ ;  /* 0x000000431c087824 */ /* 0x041fe200078e02ff */
[----:B-1----:R-:W-:Y:S01]  /*5eeb0*/  IADD3 R6, P6, R21, R2, RZ ;  /* 0x0000000215067210 */ /* 0x002fe20007fde0ff */
[----:B------:R-:W-:-:S03]  /*5eec0*/  IMAD R9, R28, 0x218, RZ ;  /* 0x000002181c097824 */ /* 0x000fc600078e02ff */
[-C--:B------:R-:W-:Y:S01]  /*5eed0*/  LEA.HI.X.SX32 R7, R8, R3.reuse, 0x1, P6 ;  /* 0x0000000308077211 */ /* 0x080fe200030f0eff */
[----:B------:R0:W-:Y:S04]  /*5eee0*/  STL.64 [R1+0xfb8], R24 ;  /* 0x000fb81801007387 */ /* 0x0001e80000100a00 */
[----:B------:R1:W-:Y:S01]  /*5eef0*/  STL.64 [R1+0xd28], R6 ;  /* 0x000d280601007387 */ /* 0x0003e20000100a00 */
[-C--:B0-----:R-:W-:Y:S02]  /*5ef00*/  IADD3 R24, P5, R20, R2.reuse, RZ ;  /* 0x0000000214187210 */ /* 0x081fe40007fbe0ff */
[----:B-1----:R-:W-:Y:S02]  /*5ef10*/  IADD3 R6, P6, R9, R2, RZ ;  /* 0x0000000209067210 */ /* 0x002fe40007fde0ff */
[----:B------:R-:W-:Y:S01]  /*5ef20*/  LEA.HI.X.SX32 R25, R21, R3, 0x1, P5 ;  /* 0x0000000315197211 */ /* 0x000fe200028f0eff */
[----:B------:R-:W-:-:S02]  /*5ef30*/  IMAD R9, R28, 0x21a, RZ ;  /* 0x0000021a1c097824 */ /* 0x000fc400078e02ff */
[----:B------:R-:W-:Y:S01]  /*5ef40*/  IMAD R21, R28, 0x10e, RZ ;  /* 0x0000010e1c157824 */ /* 0x000fe200078e02ff */
[----:B------:R-:W-:Y:S01]  /*5ef50*/  LEA.HI.X.SX32 R7, R20, R3, 0x1, P6 ;  /* 0x0000000314077211 */ /* 0x000fe200030f0eff */
[----:B------:R0:W-:Y:S04]  /*5ef60*/  STL.64 [R1+0xbe8], R24 ;  /* 0x000be81801007387 */ /* 0x0001e80000100a00 */
[----:B------:R1:W-:Y:S02]  /*5ef70*/  STL.64 [R1+0xfb0], R6 ;  /* 0x000fb00601007387 */ /* 0x0003e40000100a00 */
[C---:B------:R-:W-:Y:S02]  /*5ef80*/  IMAD R8, R28.reuse, 0x21c, RZ ;  /* 0x0000021c1c087824 */ /* 0x040fe400078e02ff */
[----:B------:R-:W-:-:S02]  /*5ef90*/  IMAD R13, R28, 0xb2, RZ ;  /* 0x000000b21c0d7824 */ /* 0x000fc400078e02ff */
[C---:B------:R-:W-:Y:S01]  /*5efa0*/  IMAD R20, R28.reuse, 0x21e, RZ ;  /* 0x0000021e1c147824 */ /* 0x040fe200078e02ff */
[-C--:B0-----:R-:W-:Y:S01]  /*5efb0*/  IADD3 R24, P5, R9, R2.reuse, RZ ;  /* 0x0000000209187210 */ /* 0x081fe20007fbe0ff */
[----:B------:R-:W-:Y:S01]  /*5efc0*/  IMAD R9, R28, 0x87, RZ ;  /* 0x000000871c097824 */ /* 0x000fe200078e02ff */
[-C--:B-1----:R-:W-:Y:S02]  /*5efd0*/  IADD3 R6, P6, R21, R2.reuse, RZ ;  /* 0x0000000215067210 */ /* 0x082fe40007fde0ff */
[-C--:B------:R-:W-:Y:S01]  /*5efe0*/  LEA.HI.X.SX32 R25, R17, R3.reuse, 0x1, P5 ;  /* 0x0000000311197211 */ /* 0x080fe200028f0eff */
[-C--:B------:R-:W-:Y:S01]  /*5eff0*/  IADD3 R26, P5, R8, R2.reuse, RZ ;  /* 0x00000002081a7210 */ /* 0x080fe20007fbe0ff */
[-C--:B------:R-:W-:Y:S01]  /*5f000*/  LEA.HI.X.SX32 R7, R9, R3.reuse, 0x1, P6 ;  /* 0x0000000309077211 */ /* 0x080fe200030f0eff */
[----:B------:R-:W-:Y:S01]  /*5f010*/  STL.64 [R1+0x2510], R12 ;  /* 0x0025100c01007387 */ /* 0x000fe20000100a00 */
[C---:B------:R-:W-:Y:S01]  /*5f020*/  IMAD R9, R28.reuse, 0x22, RZ ;  /* 0x000000221c097824 */ /* 0x040fe200078e02ff */
[----:B------:R-:W-:Y:S01]  /*5f030*/  LEA.HI.X.SX32 R27, R21, R3, 0x1, P5 ;  /* 0x00000003151b7211 */ /* 0x000fe200028f0eff */
[C---:B------:R-:W-:Y:S01]  /*5f040*/  IMAD R8, R28.reuse, 0x10f, RZ ;  /* 0x0000010f1c087824 */ /* 0x040fe200078e02ff */
[----:B------:R0:W-:Y:S01]  /*5f050*/  STL.64 [R1+0xbe0], R6 ;  /* 0x000be00601007387 */ /* 0x0001e20000100a00 */
[----:B------:R-:W-:Y:S02]  /*5f060*/  STL.64 [R1+0xfa8], R24 ;  /* 0x000fa81801007387 */ /* 0x000fe40000100a00 */
[----:B------:R1:W-:Y:S02]  /*5f070*/  STL.64 [R1+0xfc0], R26 ;  /* 0x000fc01a01007387 */ /* 0x0003e40000100a00 */
[----:B------:R-:W-:Y:S01]  /*5f080*/  IMAD R21, R28, 0x11, RZ ;  /* 0x000000111c157824 */ /* 0x000fe200078e02ff */
[-C--:B0-----:R-:W-:Y:S01]  /*5f090*/  IADD3 R6, P6, R20, R2.reuse, RZ ;  /* 0x0000000214067210 */ /* 0x081fe20007fde0ff */
[----:B------:R-:W-:Y:S01]  /*5f0a0*/  IMAD R20, R28, 0x44, RZ ;  /* 0x000000441c147824 */ /* 0x000fe200078e02ff */
[----:B-1----:R-:W-:-:S02]  /*5f0b0*/  IADD3 R26, P5, R9, R2, RZ ;  /* 0x00000002091a7210 */ /* 0x002fc40007fbe0ff */
[-C--:B------:R-:W-:Y:S01]  /*5f0c0*/  LEA.HI.X.SX32 R7, R8, R3.reuse, 0x1, P6 ;  /* 0x0000000308077211 */ /* 0x080fe200030f0eff */
[C---:B------:R-:W-:Y:S01]  /*5f0d0*/  IMAD R17, R28.reuse, 0x88, RZ ;  /* 0x000000881c117824 */ /* 0x040fe200078e02ff */
[----:B------:R-:W-:Y:S01]  /*5f0e0*/  LEA.HI.X.SX32 R27, R21, R3, 0x1, P5 ;  /* 0x00000003151b7211 */ /* 0x000fe200028f0eff */
[----:B------:R-:W-:Y:S02]  /*5f0f0*/  IMAD R21, R28, 0x110, RZ ;  /* 0x000001101c157824 */ /* 0x000fe400078e02ff */
[----:B------:R0:W-:Y:S02]  /*5f100*/  STL.64 [R1+0xfd8], R6 ;  /* 0x000fd80601007387 */ /* 0x0001e40000100a00 */
[----:B------:R1:W-:Y:S01]  /*5f110*/  STL.64 [R1+0xe10], R26 ;  /* 0x000e101a01007387 */ /* 0x0003e20000100a00 */
[-C--:B0-----:R-:W-:Y:S02]  /*5f120*/  IADD3 R6, P6, R20, R2.reuse, RZ ;  /* 0x0000000214067210 */ /* 0x081fe40007fde0ff */
[----:B-1----:R-:W-:-:S02]  /*5f130*/  IADD3 R26, P5, R17, R2, RZ ;  /* 0x00000002111a7210 */ /* 0x002fc40007fbe0ff */
[-C--:B------:R-:W-:Y:S01]  /*5f140*/  LEA.HI.X.SX32 R7, R9, R3.reuse, 0x1, P6 ;  /* 0x0000000309077211 */ /* 0x080fe200030f0eff */
[-C--:B------:R-:W-:Y:S01]  /*5f150*/  IADD3 R8, P6, R21, R2.reuse, RZ ;  /* 0x0000000215087210 */ /* 0x080fe20007fde0ff */
[-C--:B------:R-:W-:Y:S01]  /*5f160*/  LEA.HI.X.SX32 R27, R20, R3.reuse, 0x1, P5 ;  /* 0x00000003141b7211 */ /* 0x080fe200028f0eff */
[C---:B------:R-:W-:Y:S02]  /*5f170*/  IMAD R20, R28.reuse, 0x222, RZ ;  /* 0x000002221c147824 */ /* 0x040fe400078e02ff */
[----:B------:R-:W-:Y:S01]  /*5f180*/  LEA.HI.X.SX32 R9, R17, R3, 0x1, P6 ;  /* 0x0000000311097211 */ /* 0x000fe200030f0eff */
[----:B------:R0:W-:Y:S01]  /*5f190*/  STL.64 [R1+0xdc8], R6 ;  /* 0x000dc80601007387 */ /* 0x0001e20000100a00 */
[----:B------:R-:W-:Y:S03]  /*5f1a0*/  STL.64 [R1+0xd20], R26 ;  /* 0x000d201a01007387 */ /* 0x000fe60000100a00 */
[----:B------:R1:W-:Y:S01]  /*5f1b0*/  STL.64 [R1+0xbd8], R8 ;  /* 0x000bd80801007387 */ /* 0x0003e20000100a00 */
[----:B0-----:R-:W-:Y:S01]  /*5f1c0*/  IMAD R7, R28, 0x220, RZ ;  /* 0x000002201c077824 */ /* 0x001fe200078e02ff */
[----:B-1----:R-:W-:-:S04]  /*5f1d0*/  IADD3 R8, P6, R20, R2, RZ ;  /* 0x0000000214087210 */ /* 0x002fc80007fde0ff */
[----:B------:R-:W-:Y:S01]  /*5f1e0*/  IADD3 R6, P5, R7, R2, RZ ;  /* 0x0000000207067210 */ /* 0x000fe20007fbe0ff */
[----:B------:R-:W-:-:S03]  /*5f1f0*/  IMAD R20, R28, 0x111, RZ ;  /* 0x000001111c147824 */ /* 0x000fc600078e02ff */
[-C--:B------:R-:W-:Y:S02]  /*5f200*/  LEA.HI.X.SX32 R7, R21, R3.reuse, 0x1, P5 ;  /* 0x0000000315077211 */ /* 0x080fe400028f0eff */
[----:B------:R-:W-:Y:S01]  /*5f210*/  LEA.HI.X.SX32 R9, R20, R3, 0x1, P6 ;  /* 0x0000000314097211 */ /* 0x000fe200030f0eff */
[C---:B------:R-:W-:Y:S02]  /*5f220*/  IMAD R17, R28.reuse, 0x112, RZ ;  /* 0x000001121c117824 */ /* 0x040fe400078e02ff */
[----:B------:R0:W-:Y:S02]  /*5f230*/  STL.64 [R1+0xfd0], R6 ;  /* 0x000fd00601007387 */ /* 0x0001e40000100a00 */
[----:B------:R1:W-:Y:S01]  /*5f240*/  STL.64 [R1+0xfc8], R8 ;  /* 0x000fc80801007387 */ /* 0x0003e20000100a00 */
[----:B0-----:R-:W-:Y:S01]  /*5f250*/  IADD3 R6, P5, R17, R2, RZ ;  /* 0x0000000211067210 */ /* 0x001fe20007fbe0ff */
[----:B-1----:R-:W-:-:S05]  /*5f260*/  IMAD R8, R28, 0x89, RZ ;  /* 0x000000891c087824 */ /* 0x002fca00078e02ff */
[----:B------:R-:W-:-:S05]  /*5f270*/  LEA.HI.X.SX32 R7, R8, R3, 0x1, P5 ;  /* 0x0000000308077211 */ /* 0x000fca00028f0eff */
[----:B------:R0:W-:Y:S04]  /*5f280*/  STL.64 [R1+0xbd0], R6 ;  /* 0x000bd00601007387 */ /* 0x0001e80000100a00 */
[----:B0-----:R-:W2:Y:S01]  /*5f290*/  LDL.LU.64 R6, [R1+0x2538] ;  /* 0x0025380001067983 */ /* 0x001ea20000300a00 */
[C---:B------:R-:W-:Y:S02]  /*5f2a0*/  IMAD R21, R28.reuse, 0x224, RZ ;  /* 0x000002241c157824 */ /* 0x040fe400078e02ff */
[C---:B------:R-:W-:Y:S02]  /*5f2b0*/  IMAD R9, R28.reuse, 0x226, RZ ;  /* 0x000002261c097824 */ /* 0x040fe400078e02ff */
[C---:B------:R-:W-:Y:S01]  /*5f2c0*/  IMAD R26, R28.reuse, 0x8a, RZ ;  /* 0x0000008a1c1a7824 */ /* 0x040fe200078e02ff */
[-C--:B------:R-:W-:Y:S01]  /*5f2d0*/  IADD3 R20, P6, R21, R2.reuse, RZ ;  /* 0x0000000215147210 */ /* 0x080fe20007fde0ff */
[----:B------:R-:W-:Y:S01]  /*5f2e0*/  IMAD R27, R28, 0x113, RZ ;  /* 0x000001131c1b7824 */ /* 0x000fe200078e02ff */
[----:B------:R-:W-:-:S02]  /*5f2f0*/  IADD3 R8, P5, R9, R2, RZ ;  /* 0x0000000209087210 */ /* 0x000fc40007fbe0ff */
[-C--:B------:R-:W-:Y:S01]  /*5f300*/  LEA.HI.X.SX32 R21, R17, R3.reuse, 0x1, P6 ;  /* 0x0000000311157211 */ /* 0x080fe200030f0eff */
[----:B------:R-:W-:Y:S01]  /*5f310*/  IMAD R17, R28, 0x166, RZ ;  /* 0x000001661c117824 */ /* 0x000fe200078e02ff */
[----:B------:R-:W-:Y:S01]  /*5f320*/  IADD3 R12, P6, R26, R2, RZ ;  /* 0x000000021a0c7210 */ /* 0x000fe20007fde0ff */
[C---:B------:R-:W-:Y:S01]  /*5f330*/  IMAD R16, R28.reuse, 0x156, RZ ;  /* 0x000001561c107824 */ /* 0x040fe200078e02ff */
[----:B------:R-:W-:Y:S01]  /*5f340*/  LEA.HI.X.SX32 R9, R27, R3, 0x1, P5 ;  /* 0x000000031b097211 */ /* 0x000fe200028f0eff */
[----:B------:R0:W-:Y:S01]  /*5f350*/  STL.64 [R1+0xfe0], R20 ;  /* 0x000fe01401007387 */ /* 0x0001e20000100a00 */
[----:B------:R-:W-:-:S03]  /*5f360*/  IMAD R25, R28, 0x114, RZ ;  /* 0x000001141c197824 */ /* 0x000fc600078e02ff */
[----:B0-----:R-:W3:Y:S01]  /*5f370*/  LDL.LU.64 R20, [R1+0x2530] ;  /* 0x0025300001147983 */ /* 0x001ee20000300a00 */
[----:B------:R-:W-:Y:S02]  /*5f380*/  STL [R1+0x2524], R17 ;  /* 0x0025241101007387 */ /* 0x000fe40000100800 */
[----:B------:R-:W-:Y:S02]  /*5f390*/  STL [R1+0xd18], R12 ;  /* 0x000d180c01007387 */ /* 0x000fe40000100800 */
[----:B------:R0:W-:Y:S01]  /*5f3a0*/  STL [R1+0x2528], R16 ;  /* 0x0025281001007387 */ /* 0x0001e20000100800 */
[----:B------:R1:W-:Y:S01]  /*5f3b0*/  STL.64 [R1+0xff8], R8 ;  /* 0x000ff80801007387 */ /* 0x0003e20000100a00 */
[----:B0-----:R-:W-:Y:S01]  /*5f3c0*/  MOV R16, R12 ;  /* 0x0000000c00107202 */ /* 0x001fe20000000f00 */
[----:B------:R-:W-:Y:S02]  /*5f3d0*/  IADD3 R12, P5, R25, R2, RZ ;  /* 0x00000002190c7210 */ /* 0x000fe40007fbe0ff */
[----:B-1----:R-:W-:-:S02]  /*5f3e0*/  IMAD R8, R28, 0x45, RZ ;  /* 0x000000451c087824 */ /* 0x002fc400078e02ff */
[----:B------:R-:W-:Y:S01]  /*5f3f0*/  IMAD R9, R28, 0x228, RZ ;  /* 0x000002281c097824 */ /* 0x000fe200078e02ff */
[----:B------:R-:W-:Y:S01]  /*5f400*/  MOV R17, R13 ;  /* 0x0000000d00117202 */ /* 0x000fe20000000f00 */
[-C--:B------:R-:W-:Y:S01]  /*5f410*/  LEA.HI.X.SX32 R13, R26, R3.reuse, 0x1, P5 ;  /* 0x000000031a0d7211 */ /* 0x080fe200028f0eff */
[----:B------:R-:W-:Y:S01]  /*5f420*/  LEA.HI.X.SX32 R17, R8, R3, 0x1, P6 ;  /* 0x0000000308117211 */ /* 0x000fe200030f0eff */
[----:B------:R-:W-:Y:S01]  /*5f430*/  IMAD R8, R28, 0x22a, RZ ;  /* 0x0000022a1c087824 */ /* 0x000fe200078e02ff */
[----:B------:R-:W-:-:S03]  /*5f440*/  IADD3 R16, P6, R9, R2, RZ ;  /* 0x0000000209107210 */ /* 0x000fc60007fde0ff */
[----:B------:R0:W-:Y:S01]  /*5f450*/  STL [R1+0xd1c], R17 ;  /* 0x000d1c1101007387 */ /* 0x0001e20000100800 */
[----:B------:R1:W-:Y:S02]  /*5f460*/  STL.64 [R1+0xbc8], R12 ;  /* 0x000bc80c01007387 */ /* 0x0003e40000100a00 */
[C---:B------:R-:W-:Y:S02]  /*5f470*/  IMAD R9, R28.reuse, 0x116, RZ ;  /* 0x000001161c097824 */ /* 0x040fe400078e02ff */
[----:B------:R-:W-:Y:S01]  /*5f480*/  IMAD R26, R28, 0x22c, RZ ;  /* 0x0000022c1c1a7824 */ /* 0x000fe200078e02ff */
[----:B0-----:R-:W-:Y:S02]  /*5f490*/  LEA.HI.X.SX32 R17, R25, R3, 0x1, P6 ;  /* 0x0000000319117211 */ /* 0x001fe400030f0eff */
[----:B-1----:R-:W-:Y:S01]  /*5f4a0*/  IADD3 R12, P5, R8, R2, RZ ;  /* 0x00000002080c7210 */ /* 0x002fe20007fbe0ff */
[C---:B------:R-:W-:Y:S02]  /*5f4b0*/  IMAD R8, R28.reuse, 0x115, RZ ;  /* 0x000001151c087824 */ /* 0x040fe400078e02ff */
[----:B------:R0:W-:Y:S01]  /*5f4c0*/  STL.64 [R1+0xff0], R16 ;  /* 0x000ff01001007387 */ /* 0x0001e20000100a00 */
[----:B------:R-:W-:-:S02]  /*5f4d0*/  IMAD R25, R28, 0x8b, RZ ;  /* 0x0000008b1c197824 */ /* 0x000fc400078e02ff */
[----:B------:R-:W-:Y:S01]  /*5f4e0*/  LEA.HI.X.SX32 R13, R8, R3, 0x1, P5 ;  /* 0x00000003080d7211 */ /* 0x000fe200028f0eff */
[----:B------:R-:W-:Y:S01]  /*5f4f0*/  IMAD R8, R28, 0x22e, RZ ;  /* 0x0000022e1c087824 */ /* 0x000fe200078e02ff */
[----:B0-----:R-:W-:-:S03]  /*5f500*/  IADD3 R16, P6, R9, R2, RZ ;  /* 0x0000000209107210 */ /* 0x001fc60007fde0ff */
[----:B------:R0:W-:Y:S01]  /*5f510*/  STL.64 [R1+0xfe8], R12 ;  /* 0x000fe80c01007387 */ /* 0x0001e20000100a00 */
[----:B------:R-:W-:-:S05]  /*5f520*/  LEA.HI.X.SX32 R17, R25, R3, 0x1, P6 ;  /* 0x0000000319117211 */ /* 0x000fca00030f0eff */
[----:B------:R1:W-:Y:S01]  /*5f530*/  STL.64 [R1+0xbc0], R16 ;  /* 0x000bc01001007387 */ /* 0x0003e20000100a00 */
[----:B0-----:R-:W-:-:S04]  /*5f540*/  IADD3 R12, P5, R26, R2, RZ ;  /* 0x000000021a0c7210 */ /* 0x001fc80007fbe0ff */
[----:B------:R-:W-:Y:S02]  /*5f550*/  LEA.HI.X.SX32 R13, R9, R3, 0x1, P5 ;  /* 0x00000003090d7211 */ /* 0x000fe400028f0eff */
[-C--:B-1----:R-:W-:Y:S01]  /*5f560*/  IADD3 R16, P6, R8, R2.reuse, RZ ;  /* 0x0000000208107210 */ /* 0x082fe20007fde0ff */
[C---:B------:R-:W-:Y:S02]  /*5f570*/  IMAD R8, R28.reuse, 0x46, RZ ;  /* 0x000000461c087824 */ /* 0x040fe400078e02ff */
[----:B------:R0:W-:Y:S01]  /*5f580*/  STL.64 [R1+0x1000], R12 ;  /* 0x0010000c01007387 */ /* 0x0001e20000100a00 */
[C---:B------:R-:W-:Y:S02]  /*5f590*/  IMAD R26, R28.reuse, 0x23, RZ ;  /* 0x000000231c1a7824 */ /* 0x040fe400078e02ff */
[C---:B------:R-:W-:Y:S02]  /*5f5a0*/  IMAD R25, R28.reuse, 0x8c, RZ ;  /* 0x0000008c1c197824 */ /* 0x040fe400078e02ff */
[----:B------:R-:W-:Y:S01]  /*5f5b0*/  IMAD R9, R28, 0x118, RZ ;  /* 0x000001181c097824 */ /* 0x000fe200078e02ff */
[----:B0-----:R-:W-:-:S04]  /*5f5c0*/  IADD3 R12, P5, R8, R2, RZ ;  /* 0x00000002080c7210 */ /* 0x001fc80007fbe0ff */
[-C--:B------:R-:W-:Y:S01]  /*5f5d0*/  LEA.HI.X.SX32 R13, R26, R3.reuse, 0x1, P5 ;  /* 0x000000031a0d7211 */ /* 0x080fe200028f0eff */
[C---:B------:R-:W-:Y:S02]  /*5f5e0*/  IMAD R26, R28.reuse, 0x230, RZ ;  /* 0x000002301c1a7824 */ /* 0x040fe400078e02ff */
[C---:B------:R-:W-:Y:S02]  /*5f5f0*/  IMAD R29, R28.reuse, 0x11a, RZ ;  /* 0x0000011a1c1d7824 */ /* 0x040fe400078e02ff */
[C---:B------:R-:W-:Y:S02]  /*5f600*/  IMAD R24, R28.reuse, 0x164, RZ ;  /* 0x000001641c187824 */ /* 0x040fe400078e02ff */
[C---:B------:R-:W-:Y:S02]  /*5f610*/  IMAD R27, R28.reuse, 0x234, RZ ;  /* 0x000002341c1b7824 */ /* 0x040fe400078e02ff */
[----:B------:R-:W-:Y:S01]  /*5f620*/  IMAD R5, R28, 0x9, RZ ;  /* 0x000000091c057824 */ /* 0x000fe200078e02ff */
[----:B--2---:R-:W-:Y:S01]  /*5f630*/  LEA.HI.X.SX32 R17, R6, R3, 0x1, P6 ;  /* 0x0000000306117211 */ /* 0x004fe200030f0eff */
[----:B------:R-:W-:-:S04]  /*5f640*/  IMAD R6, R28, 0x2d, RZ ;  /* 0x0000002d1c067824 */ /* 0x000fc800078e02ff */
[----:B------:R0:W-:Y:S01]  /*5f650*/  STL.64 [R1+0x1018], R16 ;  /* 0x0010181001007387 */ /* 0x0001e20000100a00 */
[----:B------:R-:W-:Y:S02]  /*5f660*/  STL.64 [R1+0x2518], R6 ;  /* 0x0025180601007387 */ /* 0x000fe40000100a00 */
[----:B------:R1:W-:Y:S01]  /*5f670*/  STL.64 [R1+0xdc0], R12 ;  /* 0x000dc00c01007387 */ /* 0x0003e20000100a00 */
[-C--:B0-----:R-:W-:Y:S02]  /*5f680*/  IADD3 R16, P6, R25, R2.reuse, RZ ;  /* 0x0000000219107210 */ /* 0x081fe40007fde0ff */
[-C--:B-1----:R-:W-:Y:S02]  /*5f690*/  IADD3 R12, P5, R9, R2.reuse, RZ ;  /* 0x00000002090c7210 */ /* 0x082fe40007fbe0ff */
[-C--:B------:R-:W-:Y:S01]  /*5f6a0*/  LEA.HI.X.SX32 R17, R8, R3.reuse, 0x1, P6 ;  /* 0x0000000308117211 */ /* 0x080fe200030f0eff */
[----:B------:R-:W-:Y:S01]  /*5f6b0*/  IADD3 R6, P6, R26, R2, RZ ;  /* 0x000000021a067210 */ /* 0x000fe20007fde0ff */
[----:B------:R-:W-:Y:S01]  /*5f6c0*/  LEA.HI.X.SX32 R13, R25, R3, 0x1, P5 ;  /* 0x00000003190d7211 */ /* 0x000fe200028f0eff */
[----:B------:R-:W-:-:S02]  /*5f6d0*/  IMAD R8, R28, 0x232, RZ ;  /* 0x000002321c087824 */ /* 0x000fc400078e02ff */
[-C--:B------:R-:W-:Y:S01]  /*5f6e0*/  LEA.HI.X.SX32 R7, R9, R3.reuse, 0x1, P6 ;  /* 0x0000000309077211 */ /* 0x080fe200030f0eff */
[----:B------:R0:W-:Y:S01]  /*5f6f0*/  STL.64 [R1+0xd10], R16 ;  /* 0x000d101001007387 */ /* 0x0001e20000100a00 */
[----:B------:R1:W-:Y:S02]  /*5f700*/  STL.64 [R1+0xbb8], R12 ;  /* 0x000bb80c01007387 */ /* 0x0003e40000100a00 */
[C---:B------:R-:W-:Y:S01]  /*5f710*/  IMAD R25, R28.reuse, 0xb4, RZ ;  /* 0x000000b41c197824 */ /* 0x040fe200078e02ff */
[----:B------:R2:W-:Y:S01]  /*5f720*/  STL.64 [R1+0x1010], R6 ;  /* 0x0010100601007387 */ /* 0x0005e20000100a00 */
[----:B0-----:R-:W-:Y:S01]  /*5f730*/  IMAD R17, R28, 0x119, RZ ;  /* 0x000001191c117824 */ /* 0x001fe200078e02ff */
[-C--:B-1----:R-:W-:Y:S01]  /*5f740*/  IADD3 R12, P5, R8, R2.reuse, RZ ;  /* 0x00000002080c7210 */ /* 0x082fe20007fbe0ff */
[C---:B------:R-:W-:Y:S01]  /*5f750*/  IMAD R8, R28.reuse, 0x8d, RZ ;  /* 0x0000008d1c087824 */ /* 0x040fe200078e02ff */
[-C--:B--2---:R-:W-:Y:S02]  /*5f760*/  IADD3 R6, P6, R29, R2.reuse, RZ ;  /* 0x000000021d067210 */ /* 0x084fe40007fde0ff */
[-C--:B------:R-:W-:Y:S01]  /*5f770*/  LEA.HI.X.SX32 R13, R17, R3.reuse, 0x1, P5 ;  /* 0x00000003110d7211 */ /* 0x080fe200028f0eff */
[----:B------:R-:W-:Y:S01]  /*5f780*/  IMAD R9, R28, 0x236, RZ ;  /* 0x000002361c097824 */ /* 0x000fe200078e02ff */
[-C--:B------:R-:W-:Y:S01]  /*5f790*/  LEA.HI.X.SX32 R7, R8, R3.reuse, 0x1, P6 ;  /* 0x0000000308077211 */ /* 0x080fe200030f0eff */
[----:B------:R-:W-:Y:S02]  /*5f7a0*/  STL.64 [R1+0x24f8], R24 ;  /* 0x0024f81801007387 */ /* 0x000fe40000100a00 */
[----:B------:R0:W-:Y:S02]  /*5f7b0*/  STL.64 [R1+0x1008], R12 ;  /* 0x0010080c01007387 */ /* 0x0001e40000100a00 */
[C---:B------:R-:W-:Y:S01]  /*5f7c0*/  IMAD R26, R28.reuse, 0x5a, RZ ;  /* 0x0000005a1c1a7824 */ /* 0x040fe200078e02ff */
[----:B------:R1:W-:Y:S01]  /*5f7d0*/  STL.64 [R1+0xbb0], R6 ;  /* 0x000bb00601007387 */ /* 0x0003e20000100a00 */
[C---:B------:R-:W-:Y:S01]  /*5f7e0*/  IMAD R8, R28.reuse, 0x8e, RZ ;  /* 0x0000008e1c087824 */ /* 0x040fe200078e02ff */
[-C--:B0-----:R-:W-:Y:S01]  /*5f7f0*/  IADD3 R12, P5, R27, R2.reuse, RZ ;  /* 0x000000021b0c7210 */ /* 0x081fe20007fbe0ff */
[C---:B------:R-:W-:Y:S01]  /*5f800*/  IMAD R27, R28.reuse, 0x168, RZ ;  /* 0x000001681c1b7824 */ /* 0x040fe200078e02ff */
[----:B-1----:R-:W-:Y:S01]  /*5f810*/  IADD3 R6, P6, R9, R2, RZ ;  /* 0x0000000209067210 */ /* 0x002fe20007fde0ff */
[----:B------:R-:W-:Y:S01]  /*5f820*/  IMAD R9, R28, 0x11b, RZ ;  /* 0x0000011b1c097824 */ /* 0x000fe200078e02ff */
[----:B------:R-:W-:-:S02]  /*5f830*/  LEA.HI.X.SX32 R13, R29, R3, 0x1, P5 ;  /* 0x000000031d0d7211 */ /* 0x000fc400028f0eff */
[----:B------:R-:W-:Y:S01]  /*5f840*/  STL.64 [R1+0x24f0], R26 ;  /* 0x0024f01a01007387 */ /* 0x000fe20000100a00 */
[----:B------:R-:W-:Y:S02]  /*5f850*/  STL [R1+0x2520], R27 ;  /* 0x0025201b01007387 */ /* 0x000fe40000100800 */
[C---:B------:R-:W-:Y:S01]  /*5f860*/  IMAD R17, R28.reuse, 0x11c, RZ ;  /* 0x0000011c1c117824 */ /* 0x040fe200078e02ff */
[----:B------:R-:W-:Y:S01]  /*5f870*/  LEA.HI.X.SX32 R7, R9, R3, 0x1, P6 ;  /* 0x0000000309077211 */ /* 0x000fe200030f0eff */
[----:B------:R0:W-:Y:S01]  /*5f880*/  STL.64 [R1+0x1020], R12 ;  /* 0x0010200c01007387 */ /* 0x0001e20000100a00 */
[C---:B------:R-:W-:Y:S02]  /*5f890*/  IMAD R16, R28.reuse, 0x47, RZ ;  /* 0x000000471c107824 */ /* 0x040fe400078e02ff */
[----:B------:R-:W-:Y:S01]  /*5f8a0*/  IMAD R29, R28, 0x238, RZ ;  /* 0x000002381c1d7824 */ /* 0x000fe200078e02ff */
[----:B------:R1:W-:Y:S01]  /*5f8b0*/  STL.64 [R1+0x1038], R6 ;  /* 0x0010380601007387 */ /* 0x0003e20000100a00 */
[----:B0-----:R-:W-:-:S02]  /*5f8c0*/  IADD3 R12, P5, R8, R2, RZ ;  /* 0x00000002080c7210 */ /* 0x001fc40007fbe0ff */
[----:B-1----:R-:W-:Y:S02]  /*5f8d0*/  IADD3 R6, P6, R17, R2, RZ ;  /* 0x0000000211067210 */ /* 0x002fe40007fde0ff */
[-C--:B------:R-:W-:Y:S01]  /*5f8e0*/  LEA.HI.X.SX32 R13, R16, R3.reuse, 0x1, P5 ;  /* 0x00000003100d7211 */ /* 0x080fe200028f0eff */
[----:B------:R-:W-:Y:S01]  /*5f8f0*/  IMAD R9, R28, 0x23a, RZ ;  /* 0x0000023a1c097824 */ /* 0x000fe200078e02ff */
[----:B------:R-:W-:-:S03]  /*5f900*/  LEA.HI.X.SX32 R7, R8, R3, 0x1, P6 ;  /* 0x0000000308077211 */ /* 0x000fc600030f0eff */
[----:B------:R0:W-:Y:S02]  /*5f910*/  STL.64 [R1+0xcf8], R12 ;  /* 0x000cf80c01007387 */ /* 0x0001e40000100a00 */
[----:B------:R1:W-:Y:S02]  /*5f920*/  STL.64 [R1+0xba8], R6 ;  /* 0x000ba80601007387 */ /* 0x0003e40000100a00 */
[C---:B------:R-:W-:Y:S01]  /*5f930*/  IMAD R8, R28.reuse, 0x23c, RZ ;  /* 0x0000023c1c087824 */ /* 0x040fe200078e02ff */
[-C--:B0-----:R-:W-:Y:S01]  /*5f940*/  IADD3 R12, P5, R29, R2.reuse, RZ ;  /* 0x000000021d0c7210 */ /* 0x081fe20007fbe0ff */
[C---:B------:R-:W-:Y:S01]  /*5f950*/  IMAD R29, R28.reuse, 0x11d, RZ ;  /* 0x0000011d1c1d7824 */ /* 0x040fe200078e02ff */
[----:B-1----:R-:W-:Y:S01]  /*5f960*/  IADD3 R6, P6, R9, R2, RZ ;  /* 0x0000000209067210 */ /* 0x002fe20007fde0ff */
[C---:B------:R-:W-:Y:S01]  /*5f970*/  IMAD R9, R28.reuse, 0x11e, RZ ;  /* 0x0000011e1c097824 */ /* 0x040fe200078e02ff */
[-C--:B------:R-:W-:Y:S02]  /*5f980*/  LEA.HI.X.SX32 R13, R17, R3.reuse, 0x1, P5 ;  /* 0x00000003110d7211 */ /* 0x080fe400028f0eff */
[----:B------:R-:W-:Y:S01]  /*5f990*/  LEA.HI.X.SX32 R7, R29, R3, 0x1, P6 ;  /* 0x000000031d077211 */ /* 0x000fe200030f0eff */
[----:B------:R-:W-:-:S02]  /*5f9a0*/  IMAD R29, R28, 0x8f, RZ ;  /* 0x0000008f1c1d7824 */ /* 0x000fc400078e02ff */
[----:B------:R0:W-:Y:S02]  /*5f9b0*/  STL.64 [R1+0x1030], R12 ;  /* 0x0010300c01007387 */ /* 0x0001e40000100a00 */
[----:B------:R1:W-:Y:S01]  /*5f9c0*/  STL.64 [R1+0x1028], R6 ;  /* 0x0010280601007387 */ /* 0x0003e20000100a00 */
[-C--:B0-----:R-:W-:Y:S02]  /*5f9d0*/  IADD3 R12, P5, R9, R2.reuse, RZ ;  /* 0x00000002090c7210 */ /* 0x081fe40007fbe0ff */
[----:B-1----:R-:W-:Y:S01]  /*5f9e0*/  IADD3 R6, P6, R8, R2, RZ ;  /* 0x0000000208067210 */ /* 0x002fe20007fde0ff */
[----:B------:R-:W-:Y:S01]  /*5f9f0*/  IMAD R8, R28, 0x23e, RZ ;  /* 0x0000023e1c087824 */ /* 0x000fe200078e02ff */
[-C--:B------:R-:W-:Y:S02]  /*5fa00*/  LEA.HI.X.SX32 R13, R29, R3.reuse, 0x1, P5 ;  /* 0x000000031d0d7211 */ /* 0x080fe400028f0eff */
[----:B------:R-:W-:-:S03]  /*5fa10*/  LEA.HI.X.SX32 R7, R9, R3, 0x1, P6 ;  /* 0x0000000309077211 */ /* 0x000fc600030f0eff */
[----:B------:R0:W-:Y:S01]  /*5fa20*/  STL.64 [R1+0xba0], R12 ;  /* 0x000ba00c01007387 */ /* 0x0001e20000100a00 */
[C---:B------:R-:W-:Y:S02]  /*5fa30*/  IMAD R16, R28.reuse, 0x12, RZ ;  /* 0x000000121c107824 */ /* 0x040fe400078e02ff */
[----:B------:R-:W-:Y:S02]  /*5fa40*/  IMAD R9, R28, 0x24, RZ ;  /* 0x000000241c097824 */ /* 0x000fe400078e02ff */
[----:B------:R1:W-:Y:S01]  /*5fa50*/  STL.64 [R1+0x1040], R6 ;  /* 0x0010400601007387 */ /* 0x0003e20000100a00 */
[-C--:B0-----:R-:W-:Y:S01]  /*5fa60*/  IADD3 R12, P5, R8, R2.reuse, RZ ;  /* 0x00000002080c7210 */ /* 0x081fe20007fbe0ff */
[----:B------:R-:W-:Y:S01]  /*5fa70*/  IMAD R8, R28, 0x11f, RZ ;  /* 0x0000011f1c087824 */ /* 0x000fe200078e02ff */
[----:B-1----:R-:W-:-:S04]  /*5fa80*/  IADD3 R6, P6, R16, R2, RZ ;  /* 0x0000000210067210 */ /* 0x002fc80007fde0ff */
[-C--:B------:R-:W-:Y:S02]  /*5fa90*/  LEA.HI.X.SX32 R13, R8, R3.reuse, 0x1, P5 ;  /* 0x00000003080d7211 */ /* 0x080fe400028f0eff */
[----:B------:R-:W-:Y:S01]  /*5faa0*/  LEA.HI.X.SX32 R7, R5, R3, 0x1, P6 ;  /* 0x0000000305077211 */ /* 0x000fe200030f0eff */
[C---:B------:R-:W-:Y:S02]  /*5fab0*/  IMAD R29, R28.reuse, 0x48, RZ ;  /* 0x000000481c1d7824 */ /* 0x040fe400078e02ff */
[----:B------:R0:W-:Y:S02]  /*5fac0*/  STL.64 [R1+0x1058], R12 ;  /* 0x0010580c01007387 */ /* 0x0001e40000100a00 */
[----:B------:R1:W-:Y:S02]  /*5fad0*/  STL.64 [R1+0xe30], R6 ;  /* 0x000e300601007387 */ /* 0x0003e40000100a00 */
[----:B------:R-:W-:Y:S01]  /*5fae0*/  IMAD R8, R28, 0x90, RZ ;  /* 0x000000901c087824 */ /* 0x000fe200078e02ff */
[----:B0-----:R-:W-:-:S02]  /*5faf0*/  IADD3 R12, P5, R9, R2, RZ ;  /* 0x00000002090c7210 */ /* 0x001fc40007fbe0ff */
[-C--:B-1----:R-:W-:Y:S02]  /*5fb00*/  IADD3 R6, P6, R29, R2.reuse, RZ ;  /* 0x000000021d067210 */ /* 0x082fe40007fde0ff */
[-C--:B------:R-:W-:Y:S02]  /*5fb10*/  LEA.HI.X.SX32 R13, R16, R3.reuse, 0x1, P5 ;  /* 0x00000003100d7211 */ /* 0x080fe400028f0eff */
[----:B------:R-:W-:Y:S01]  /*5fb20*/  LEA.HI.X.SX32 R7, R9, R3, 0x1, P6 ;  /* 0x0000000309077211 */ /* 0x000fe200030f0eff */
[C---:B------:R-:W-:Y:S02]  /*5fb30*/  IMAD R17, R28.reuse, 0x120, RZ ;  /* 0x000001201c117824 */ /* 0x040fe400078e02ff */
[----:B------:R0:W-:Y:S01]  /*5fb40*/  STL.64 [R1+0xe08], R12 ;  /* 0x000e080c01007387 */ /* 0x0001e20000100a00 */
[----:B------:R-:W-:Y:S02]  /*5fb50*/  IMAD R9, R28, 0x240, RZ ;  /* 0x000002401c097824 */ /* 0x000fe400078e02ff */
[----:B------:R1:W-:Y:S01]  /*5fb60*/  STL.64 [R1+0xdb8], R6 ;  /* 0x000db80601007387 */ /* 0x0003e20000100a00 */
[----:B0-----:R-:W-:-:S02]  /*5fb70*/  IADD3 R12, P5, R8, R2, RZ ;  /* 0x00000002080c7210 */ /* 0x001fc40007fbe0ff */
[----:B-1----:R-:W-:Y:S02]  /*5fb80*/  IADD3 R6, P6, R17, R2, RZ ;  /* 0x0000000211067210 */ /* 0x002fe40007fde0ff */
[-C--:B------:R-:W-:Y:S02]  /*5fb90*/  LEA.HI.X.SX32 R13, R29, R3.reuse, 0x1, P5 ;  /* 0x000000031d0d7211 */ /* 0x080fe400028f0eff */
[----:B------:R-:W-:-:S03]  /*5fba0*/  LEA.HI.X.SX32 R7, R8, R3, 0x1, P6 ;  /* 0x0000000308077211 */ /* 0x000fc600030f0eff */
[----:B------:R0:W-:Y:S02]  /*5fbb0*/  STL.64 [R1+0xcf0], R12 ;  /* 0x000cf00c01007387 */ /* 0x0001e40000100a00 */
[----:B------:R1:W-:Y:S02]  /*5fbc0*/  STL.64 [R1+0xb98], R6 ;  /* 0x000b980601007387 */ /* 0x0003e40000100a00 */
[C---:B------:R-:W-:Y:S02]  /*5fbd0*/  IMAD R8, R28.reuse, 0x121, RZ ;  /* 0x000001211c087824 */ /* 0x040fe400078e02ff */
[C---:B------:R-:W-:Y:S01]  /*5fbe0*/  IMAD R29, R28.reuse, 0x122, RZ ;  /* 0x000001221c1d7824 */ /* 0x040fe200078e02ff */
[----:B0-----:R-:W-:Y:S01]  /*5fbf0*/  IADD3 R12, P5, R9, R2, RZ ;  /* 0x00000002090c7210 */ /* 0x001fe20007fbe0ff */
[----:B------:R-:W-:-:S03]  /*5fc00*/  IMAD R9, R28, 0x242, RZ ;  /* 0x000002421c097824 */ /* 0x000fc600078e02ff */
[-C--:B------:R-:W-:Y:S02]  /*5fc10*/  LEA.HI.X.SX32 R13, R17, R3.reuse, 0x1, P5 ;  /* 0x00000003110d7211 */ /* 0x080fe400028f0eff */
[----:B-1----:R-:W-:Y:S01]  /*5fc20*/  IADD3 R6, P6, R9, R2, RZ ;  /* 0x0000000209067210 */ /* 0x002fe20007fde0ff */
[----:B------:R-:W-:Y:S02]  /*5fc30*/  IMAD R9, R28, 0x244, RZ ;  /* 0x000002441c097824 */ /* 0x000fe400078e02ff */
[----:B------:R0:W-:Y:S01]  /*5fc40*/  STL.64 [R1+0x1050], R12 ;  /* 0x0010500c01007387 */ /* 0x0001e20000100a00 */
[----:B------:R-:W-:Y:S01]  /*5fc50*/  LEA.HI.X.SX32 R7, R8, R3, 0x1, P6 ;  /* 0x0000000308077211 */ /* 0x000fe200030f0eff */
[----:B------:R-:W-:-:S04]  /*5fc60*/  IMAD R8, R28, 0x91, RZ ;  /* 0x000000911c087824 */ /* 0x000fc800078e02ff */
[----:B------:R1:W-:Y:S01]  /*5fc70*/  STL.64 [R1+0x1048], R6 ;  /* 0x0010480601007387 */ /* 0x0003e20000100a00 */
[----:B0-----:R-:W-:-:S04]  /*5fc80*/  IADD3 R12, P5, R29, R2, RZ ;  /* 0x000000021d0c7210 */ /* 0x001fc80007fbe0ff */
[-C--:B------:R-:W-:Y:S02]  /*5fc90*/  LEA.HI.X.SX32 R13, R8, R3.reuse, 0x1, P5 ;  /* 0x00000003080d7211 */ /* 0x080fe400028f0eff */
[-C--:B-1----:R-:W-:Y:S01]  /*5fca0*/  IADD3 R6, P6, R9, R2.reuse, RZ ;  /* 0x0000000209067210 */ /* 0x082fe20007fde0ff */
[C---:B------:R-:W-:Y:S02]  /*5fcb0*/  IMAD R9, R28.reuse, 0x246, RZ ;  /* 0x000002461c097824 */ /* 0x040fe400078e02ff */
[----:B------:R0:W-:Y:S03]  /*5fcc0*/  STL.64 [R1+0xb90], R12 ;  /* 0x000b900c01007387 */ /* 0x0001e60000100a00 */
[----:B------:R-:W-:Y:S02]  /*5fcd0*/  IADD3 R8, P5, R9, R2, RZ ;  /* 0x0000000209087210 */ /* 0x000fe40007fbe0ff */
[----:B------:R-:W-:Y:S01]  /*5fce0*/  LEA.HI.X.SX32 R7, R29, R3, 0x1, P6 ;  /* 0x000000031d077211 */ /* 0x000fe200030f0eff */
[----:B------:R-:W-:-:S02]  /*5fcf0*/  IMAD R17, R28, 0x92, RZ ;  /* 0x000000921c117824 */ /* 0x000fc400078e02ff */
[C---:B0-----:R-:W-:Y:S02]  /*5fd00*/  IMAD R13, R28.reuse, 0x123, RZ ;  /* 0x000001231c0d7824 */ /* 0x041fe400078e02ff */
[----:B------:R0:W-:Y:S03]  /*5fd10*/  STL.64 [R1+0x1060], R6 ;  /* 0x0010600601007387 */ /* 0x0001e60000100a00 */
[----:B------:R-:W-:Y:S01]  /*5fd20*/  LEA.HI.X.SX32 R9, R13, R3, 0x1, P5 ;  /* 0x000000030d097211 */ /* 0x000fe200028f0eff */
[----:B------:R-:W-:-:S04]  /*5fd30*/  IMAD R29, R28, 0x124, RZ ;  /* 0x000001241c1d7824 */ /* 0x000fc800078e02ff */
[----:B------:R1:W-:Y:S01]  /*5fd40*/  STL.64 [R1+0x1078], R8 ;  /* 0x0010780801007387 */ /* 0x0003e20000100a00 */
[-C--:B0-----:R-:W-:Y:S02]  /*5fd50*/  IADD3 R6, P6, R17, R2.reuse, RZ ;  /* 0x0000000211067210 */ /* 0x081fe40007fde0ff */
[----:B------:R-:W-:Y:S01]  /*5fd60*/  IADD3 R12, P5, R29, R2, RZ ;  /* 0x000000021d0c7210 */ /* 0x000fe20007fbe0ff */
[C---:B-1----:R-:W-:Y:S02]  /*5fd70*/  IMAD R8, R28.reuse, 0x49, RZ ;  /* 0x000000491c087824 */ /* 0x042fe400078e02ff */
[----:B------:R-:W-:-:S03]  /*5fd80*/  IMAD R9, R28, 0x248, RZ ;  /* 0x000002481c097824 */ /* 0x000fc600078e02ff */
[-C--:B------:R-:W-:Y:S02]  /*5fd90*/  LEA.HI.X.SX32 R7, R8, R3.reuse, 0x1, P6 ;  /* 0x0000000308077211 */ /* 0x080fe400030f0eff */
[----:B------:R-:W-:-:S03]  /*5fda0*/  LEA.HI.X.SX32 R13, R17, R3, 0x1, P5 ;  /* 0x00000003110d7211 */ /* 0x000fc600028f0eff */
[----:B------:R0:W-:Y:S02]  /*5fdb0*/  STL.64 [R1+0xce8], R6 ;  /* 0x000ce80601007387 */ /* 0x0001e40000100a00 */
[----:B------:R1:W-:Y:S02]  /*5fdc0*/  STL.64 [R1+0xb88], R12 ;  /* 0x000b880c01007387 */ /* 0x0003e40000100a00 */
[C---:B------:R-:W-:Y:S01]  /*5fdd0*/  IMAD R8, R28.reuse, 0x126, RZ ;  /* 0x000001261c087824 */ /* 0x040fe200078e02ff */
[----:B0-----:R-:W-:Y:S01]  /*5fde0*/  IADD3 R6, P6, R9, R2, RZ ;  /* 0x0000000209067210 */ /* 0x001fe20007fde0ff */
[----:B------:R-:W-:-:S03]  /*5fdf0*/  IMAD R9, R28, 0x24a, RZ ;  /* 0x0000024a1c097824 */ /* 0x000fc600078e02ff */
[-C--:B------:R-:W-:Y:S02]  /*5fe00*/  LEA.HI.X.SX32 R7, R29, R3.reuse, 0x1, P6 ;  /* 0x000000031d077211 */ /* 0x080fe400030f0eff */
[-C--:B-1----:R-:W-:Y:S01]  /*5fe10*/  IADD3 R12, P5, R9, R2.reuse, RZ ;  /* 0x00000002090c7210 */ /* 0x082fe20007fbe0ff */
[C---:B------:R-:W-:Y:S02]  /*5fe20*/  IMAD R9, R28.reuse, 0x125, RZ ;  /* 0x000001251c097824 */ /* 0x040fe400078e02ff */
[C---:B------:R-:W-:Y:S01]  /*5fe30*/  IMAD R17, R28.reuse, 0x93, RZ ;  /* 0x000000931c117824 */ /* 0x040fe200078e02ff */
[----:B------:R0:W-:Y:S02]  /*5fe40*/  STL.64 [R1+0x1070], R6 ;  /* 0x0010700601007387 */ /* 0x0001e40000100a00 */
[----:B------:R-:W-:Y:S01]  /*5fe50*/  LEA.HI.X.SX32 R13, R9, R3, 0x1, P5 ;  /* 0x00000003090d7211 */ /* 0x000fe200028f0eff */
[----:B------:R-:W-:Y:S01]  /*5fe60*/  IMAD R9, R28, 0x24e, RZ ;  /* 0x0000024e1c097824 */ /* 0x000fe200078e02ff */
[----:B0-----:R-:W-:-:S03]  /*5fe70*/  IADD3 R6, P6, R8, R2, RZ ;  /* 0x0000000208067210 */ /* 0x001fc60007fde0ff */
[----:B------:R0:W-:Y:S01]  /*5fe80*/  STL.64 [R1+0x1068], R12 ;  /* 0x0010680c01007387 */ /* 0x0001e20000100a00 */
[----:B------:R-:W-:-:S05]  /*5fe90*/  LEA.HI.X.SX32 R7, R17, R3, 0x1, P6 ;  /* 0x0000000311077211 */ /* 0x000fca00030f0eff */
[----:B------:R1:W-:Y:S01]  /*5fea0*/  STL.64 [R1+0xb80], R6 ;  /* 0x000b800601007387 */ /* 0x0003e20000100a00 */
[----:B0-----:R-:W-:-:S05]  /*5feb0*/  IMAD R13, R28, 0x24c, RZ ;  /* 0x0000024c1c0d7824 */ /* 0x001fca00078e02ff */
[-C--:B------:R-:W-:Y:S02]  /*5fec0*/  IADD3 R12, P5, R13, R2.reuse, RZ ;  /* 0x000000020d0c7210 */ /* 0x080fe40007fbe0ff */
[----:B-1----:R-:W-:Y:S01]  /*5fed0*/  IADD3 R6, P6, R9, R2, RZ ;  /* 0x0000000209067210 */ /* 0x002fe20007fde0ff */
[----:B------:R-:W-:Y:S01]  /*5fee0*/  IMAD R9, R28, 0x127, RZ ;  /* 0x000001271c097824 */ /* 0x000fe200078e02ff */
[-C--:B------:R-:W-:Y:S01]  /*5fef0*/  LEA.HI.X.SX32 R13, R8, R3.reuse, 0x1, P5 ;  /* 0x00000003080d7211 */ /* 0x080fe200028f0eff */
[C---:B------:R-:W-:Y:S02]  /*5ff00*/  IMAD R16, R28.reuse, 0x4a, RZ ;  /* 0x0000004a1c107824 */ /* 0x040fe400078e02ff */
[C---:B------:R-:W-:Y:S01]  /*5ff10*/  IMAD R17, R28.reuse, 0x94, RZ ;  /* 0x000000941c117824 */ /* 0x040fe200078e02ff */
[----:B------:R-:W-:Y:S01]  /*5ff20*/  LEA.HI.X.SX32 R7, R9, R3, 0x1, P6 ;  /* 0x0000000309077211 */ /* 0x000fe200030f0eff */
[----:B------:R0:W-:Y:S01]  /*5ff30*/  STL.64 [R1+0x1080], R12 ;  /* 0x0010800c01007387 */ /* 0x0001e20000100a00 */
[----:B------:R-:W-:-:S03]  /*5ff40*/  IMAD R25, R28, 0x25, RZ ;  /* 0x000000251c197824 */ /* 0x000fc600078e02ff */
[----:B------:R1:W-:Y:S01]  /*5ff50*/  STL.64 [R1+0x1098], R6 ;  /* 0x0010980601007387 */ /* 0x0003e20000100a00 */
[C---:B------:R-:W-:Y:S02]  /*5ff60*/  IMAD R9, R28.reuse, 0x128, RZ ;  /* 0x000001281c097824 */ /* 0x040fe400078e02ff */
[----:B------:R-:W-:Y:S01]  /*5ff70*/  IMAD R8, R28, 0x250, RZ ;  /* 0x000002501c087824 */ /* 0x000fe200078e02ff */
[CC--:B0-----:R-:W-:Y:S02]  /*5ff80*/  IADD3 R12, P5, R16.reuse, R2.reuse, RZ ;  /* 0x00000002100c7210 */ /* 0x0c1fe40007fbe0ff */
[----:B-1----:R-:W-:Y:S02]  /*5ff90*/  IADD3 R6, P6, R17, R2, RZ ;  /* 0x0000000211067210 */ /* 0x002fe40007fde0ff */
[-C--:B------:R-:W-:Y:S02]  /*5ffa0*/  LEA.HI.X.SX32 R13, R25, R3.reuse, 0x1, P5 ;  /* 0x00000003190d7211 */ /* 0x080fe400028f0eff */
[----:B------:R-:W-:-:S03]  /*5ffb0*/  LEA.HI.X.SX32 R7, R16, R3, 0x1, P6 ;  /* 0x0000000310077211 */ /* 0x000fc600030f0eff */
[----:B------:R0:W-:Y:S02]  /*5ffc0*/  STL.64 [R1+0xdb0], R12 ;  /* 0x000db00c01007387 */ /* 0x0001e40000100a00 */
[----:B------:R1:W-:Y:S01]  /*5ffd0*/  STL.64 [R1+0xce0], R6 ;  /* 0x000ce00601007387 */ /* 0x0003e20000100a00 */
[-C--:B0-----:R-:W-:Y:S02]  /*5ffe0*/  IADD3 R12, P5, R9, R2.reuse, RZ ;  /* 0x00000002090c7210 */ /* 0x081fe40007fbe0ff */
[-C--:B-1----:R-:W-:Y:S01]  /*5fff0*/  IADD3 R6, P6, R8, R2.reuse, RZ ;  /* 0x0000000208067210 */ /* 0x082fe20007fde0ff */
[C---:B------:R-:W-:Y:S01]  /*60000*/  IMAD R8, R28.reuse, 0x252, RZ ;  /* 0x000002521c087824 */ /* 0x040fe200078e02ff */
[-C--:B------:R-:W-:Y:S02]  /*60010*/  LEA.HI.X.SX32 R13, R17, R3.reuse, 0x1, P5 ;  /* 0x00000003110d7211 */ /* 0x080fe400028f0eff */
[----:B------:R-:W-:Y:S01]  /*60020*/  LEA.HI.X.SX32 R7, R9, R3, 0x1, P6 ;  /* 0x0000000309077211 */ /* 0x000fe200030f0eff */
[----:B------:R-:W-:Y:S01]  /*60030*/  IMAD R17, R28, 0x12a, RZ ;  /* 0x0000012a1c117824 */ /* 0x000fe200078e02ff */
[----:B------:R-:W-:Y:S01]  /*60040*/  IADD3 R24, P5, R8, R2, RZ ;  /* 0x0000000208187210 */ /* 0x000fe20007fbe0ff */
[C---:B------:R-:W-:Y:S01]  /*60050*/  IMAD R8, R28.reuse, 0x95, RZ ;  /* 0x000000951c087824 */ /* 0x040fe200078e02ff */
[----:B------:R0:W-:Y:S01]  /*60060*/  STL.64 [R1+0xb78], R12 ;  /* 0x000b780c01007387 */ /* 0x0001e20000100a00 */
[----:B------:R1:W-:Y:S02]  /*60070*/  STL.64 [R1+0x1090], R6 ;  /* 0x0010900601007387 */ /* 0x0003e40000100a00 */
[----:B------:R-:W-:-:S02]  /*60080*/  IMAD R9, R28, 0x256, RZ ;  /* 0x000002561c097824 */ /* 0x000fc400078e02ff */
[C---:B0-----:R-:W-:Y:S01]  /*60090*/  IMAD R12, R28.reuse, 0x129, RZ ;  /* 0x000001291c0c7824 */ /* 0x041fe200078e02ff */
[----:B-1----:R-:W-:Y:S01]  /*600a0*/  IADD3 R6, P6, R17, R2, RZ ;  /* 0x0000000211067210 */ /* 0x002fe20007fde0ff */
[----:B------:R-:W-:-:S03]  /*600b0*/  IMAD R13, R28, 0x254, RZ ;  /* 0x000002541c0d7824 */ /* 0x000fc600078e02ff */
[-C--:B------:R-:W-:Y:S02]  /*600c0*/  LEA.HI.X.SX32 R7, R8, R3.reuse, 0x1, P6 ;  /* 0x0000000308077211 */ /* 0x080fe400030f0eff */
[-C--:B------:R-:W-:Y:S01]  /*600d0*/  LEA.HI.X.SX32 R25, R12, R3.reuse, 0x1, P5 ;  /* 0x000000030c197211 */ /* 0x080fe200028f0eff */
[----:B------:R-:W-:Y:S02]  /*600e0*/  IADD3 R12, P5, R13, R2, RZ ;  /* 0x000000020d0c7210 */ /* 0x000fe40007fbe0ff */
[C---:B------:R-:W-:Y:S01]  /*600f0*/  IMAD R8, R28.reuse, 0x96, RZ ;  /* 0x000000961c087824 */ /* 0x040fe200078e02ff */
[----:B------:R0:W-:Y:S01]  /*60100*/  STL.64 [R1+0xb70], R6 ;  /* 0x000b700601007387 */ /* 0x0001e20000100a00 */
[----:B------:R-:W-:Y:S01]  /*60110*/  LEA.HI.X.SX32 R13, R17, R3, 0x1, P5 ;  /* 0x00000003110d7211 */ /* 0x000fe200028f0eff */
[----:B------:R-:W-:Y:S02]  /*60120*/  STL.64 [R1+0x1088], R24 ;  /* 0x0010881801007387 */ /* 0x000fe40000100a00 */
[----:B------:R-:W-:-:S02]  /*60130*/  IMAD R17, R28, 0x4b, RZ ;  /* 0x0000004b1c117824 */ /* 0x000fc400078e02ff */
[C---:B------:R-:W-:Y:S01]  /*60140*/  IMAD R16, R28.reuse, 0x12c, RZ ;  /* 0x0000012c1c107824 */ /* 0x040fe200078e02ff */
[----:B------:R1:W-:Y:S01]  /*60150*/  STL.64 [R1+0x10a0], R12 ;  /* 0x0010a00c01007387 */ /* 0x0003e20000100a00 */
[-C--:B0-----:R-:W-:Y:S01]  /*60160*/  IADD3 R6, P6, R9, R2.reuse, RZ ;  /* 0x0000000209067210 */ /* 0x081fe20007fde0ff */
[----:B------:R-:W-:Y:S01]  /*60170*/  IMAD R9, R28, 0x12b, RZ ;  /* 0x0000012b1c097824 */ /* 0x000fe200078e02ff */
[----:B-1----:R-:W-:-:S04]  /*60180*/  IADD3 R12, P5, R8, R2, RZ ;  /* 0x00000002080c7210 */ /* 0x002fc80007fbe0ff */
[-C--:B------:R-:W-:Y:S01]  /*60190*/  LEA.HI.X.SX32 R7, R9, R3.reuse, 0x1, P6 ;  /* 0x0000000309077211 */ /* 0x080fe200030f0eff */
[----:B------:R-:W-:Y:S01]  /*601a0*/  IMAD R9, R28, 0x258, RZ ;  /* 0x000002581c097824 */ /* 0x000fe200078e02ff */
[----:B------:R-:W-:-:S03]  /*601b0*/  LEA.HI.X.SX32 R13, R17, R3, 0x1, P5 ;  /* 0x00000003110d7211 */ /* 0x000fc600028f0eff */
[----:B------:R0:W-:Y:S02]  /*601c0*/  STL.64 [R1+0x10b8], R6 ;  /* 0x0010b80601007387 */ /* 0x0001e40000100a00 */
[----:B------:R1:W-:Y:S02]  /*601d0*/  STL.64 [R1+0xcd8], R12 ;  /* 0x000cd80c01007387 */ /* 0x0003e40000100a00 */
[----:B------:R-:W-:Y:S01]  /*601e0*/  IMAD R17, R28, 0x12d, RZ ;  /* 0x0000012d1c117824 */ /* 0x000fe200078e02ff */
[-C--:B0-----:R-:W-:Y:S02]  /*601f0*/  IADD3 R6, P6, R16, R2.reuse, RZ ;  /* 0x0000000210067210 */ /* 0x081fe40007fde0ff */
[----:B-1----:R-:W-:Y:S01]  /*60200*/  IADD3 R12, P5, R9, R2, RZ ;  /* 0x00000002090c7210 */ /* 0x002fe20007fbe0ff */
[----:B------:R-:W-:Y:S01]  /*60210*/  IMAD R9, R28, 0x25a, RZ ;  /* 0x0000025a1c097824 */ /* 0x000fe200078e02ff */
[-C--:B------:R-:W-:Y:S02]  /*60220*/  LEA.HI.X.SX32 R7, R8, R3.reuse, 0x1, P6 ;  /* 0x0000000308077211 */ /* 0x080fe400030f0eff */
[----:B------:R-:W-:-:S03]  /*60230*/  LEA.HI.X.SX32 R13, R16, R3, 0x1, P5 ;  /* 0x00000003100d7211 */ /* 0x000fc600028f0eff */
[----:B------:R0:W-:Y:S01]  /*60240*/  STL.64 [R1+0xb68], R6 ;  /* 0x000b680601007387 */ /* 0x0001e20000100a00 */
[C---:B------:R-:W-:Y:S02]  /*60250*/  IMAD R8, R28.reuse, 0x12e, RZ ;  /* 0x0000012e1c087824 */ /* 0x040fe400078e02ff */
[----:B------:R1:W-:Y:S01]  /*60260*/  STL.64 [R1+0x10b0], R12 ;  /* 0x0010b00c01007387 */ /* 0x0003e20000100a00 */
[----:B0-----:R-:W-:Y:S01]  /*60270*/  IADD3 R6, P6, R9, R2, RZ ;  /* 0x0000000209067210 */ /* 0x001fe20007fde0ff */
[----:B------:R-:W-:-:S03]  /*60280*/  IMAD R9, R28, 0x25c, RZ ;  /* 0x0000025c1c097824 */ /* 0x000fc600078e02ff */
[----:B------:R-:W-:Y:S01]  /*60290*/  LEA.HI.X.SX32 R7, R17, R3, 0x1, P6 ;  /* 0x0000000311077211 */ /* 0x000fe200030f0eff */
[----:B------:R-:W-:Y:S01]  /*602a0*/  IMAD R17, R28, 0x97, RZ ;  /* 0x000000971c117824 */ /* 0x000fe200078e02ff */
[----:B-1----:R-:W-:-:S03]  /*602b0*/  IADD3 R12, P5, R8, R2, RZ ;  /* 0x00000002080c7210 */ /* 0x002fc60007fbe0ff */
[----:B------:R0:W-:Y:S01]  /*602c0*/  STL.64 [R1+0x10a8], R6 ;  /* 0x0010a80601007387 */ /* 0x0001e20000100a00 */
[----:B------:R-:W-:Y:S02]  /*602d0*/  LEA.HI.X.SX32 R13, R17, R3, 0x1, P5 ;  /* 0x00000003110d7211 */ /* 0x000fe400028f0eff */
[----:B0-----:R-:W-:Y:S01]  /*602e0*/  IADD3 R6, P6, R9, R2, RZ ;  /* 0x0000000209067210 */ /* 0x001fe20007fde0ff */
[----:B------:R-:W-:-:S03]  /*602f0*/  IMAD R9, R28, 0x25e, RZ ;  /* 0x0000025e1c097824 */ /* 0x000fc600078e02ff */
[-C--:B------:R-:W-:Y:S02]  /*60300*/  LEA.HI.X.SX32 R7, R8, R3.reuse, 0x1, P6 ;  /* 0x0000000308077211 */ /* 0x080fe400030f0eff */
[-C--:B------:R-:W-:Y:S01]  /*60310*/  IADD3 R16, P5, R9, R2.reuse, RZ ;  /* 0x0000000209107210 */ /* 0x080fe20007fbe0ff */
[C---:B------:R-:W-:Y:S01]  /*60320*/  IMAD R9, R28.reuse, 0x26, RZ ;  /* 0x000000261c097824 */ /* 0x040fe200078e02ff */
[----:B------:R0:W-:Y:S01]  /*60330*/  STL.64 [R1+0xb60], R12 ;  /* 0x000b600c01007387 */ /* 0x0001e20000100a00 */
[----:B------:R-:W-:Y:S02]  /*60340*/  IMAD R8, R28, 0x12f, RZ ;  /* 0x0000012f1c087824 */ /* 0x000fe400078e02ff */
[----:B------:R1:W-:Y:S03]  /*60350*/  STL.64 [R1+0x10c0], R6 ;  /* 0x0010c00601007387 */ /* 0x0003e60000100a00 */
[----:B------:R-:W-:Y:S01]  /*60360*/  LEA.HI.X.SX32 R17, R8, R3, 0x1, P5 ;  /* 0x0000000308117211 */ /* 0x000fe200028f0eff */
[C---:B0-----:R-:W-:Y:S01]  /*60370*/  IMAD R13, R28.reuse, 0x13, RZ ;  /* 0x000000131c0d7824 */ /* 0x041fe200078e02ff */
[----:B-1----:R-:W-:Y:S01]  /*60380*/  IADD3 R6, P6, R9, R2, RZ ;  /* 0x0000000209067210 */ /* 0x002fe20007fde0ff */
[----:B------:R-:W-:-:S02]  /*60390*/  IMAD R12, R28, 0x4c, RZ ;  /* 0x0000004c1c0c7824 */ /* 0x000fc400078e02ff */
[C---:B------:R-:W-:Y:S01]  /*603a0*/  IMAD R8, R28.reuse, 0x98, RZ ;  /* 0x000000981c087824 */ /* 0x040fe200078e02ff */
[----:B------:R-:W-:Y:S01]  /*603b0*/  LEA.HI.X.SX32 R7, R13, R3, 0x1, P6 ;  /* 0x000000030d077211 */ /* 0x000fe200030f0eff */
[----:B------:R0:W-:Y:S04]  /*603c0*/  STL.64 [R1+0x10d8], R16 ;  /* 0x0010d81001007387 */ /* 0x0001e80000100a00 */
[----:B------:R1:W-:Y:S01]  /*603d0*/  STL.64 [R1+0xe00], R6 ;  /* 0x000e000601007387 */ /* 0x0003e20000100a00 */
[----:B------:R-:W-:Y:S01]  /*603e0*/  IMAD R13, R28, 0x130, RZ ;  /* 0x000001301c0d7824 */ /* 0x000fe200078e02ff */
[-C--:B0-----:R-:W-:Y:S02]  /*603f0*/  IADD3 R16, P5, R12, R2.reuse, RZ ;  /* 0x000000020c107210 */ /* 0x081fe40007fbe0ff */
[----:B-1----:R-:W-:-:S02]  /*60400*/  IADD3 R6, P6, R8, R2, RZ ;  /* 0x0000000208067210 */ /* 0x002fc40007fde0ff */
[-C--:B------:R-:W-:Y:S01]  /*60410*/  LEA.HI.X.SX32 R17, R9, R3.reuse, 0x1, P5 ;  /* 0x0000000309117211 */ /* 0x080fe200028f0eff */
[----:B------:R-:W-:Y:S01]  /*60420*/  IMAD R9, R28, 0x260, RZ ;  /* 0x000002601c097824 */ /* 0x000fe200078e02ff */
[----:B------:R-:W-:-:S03]  /*60430*/  LEA.HI.X.SX32 R7, R12, R3, 0x1, P6 ;  /* 0x000000030c077211 */ /* 0x000fc600030f0eff */
[----:B------:R0:W-:Y:S02]  /*60440*/  STL.64 [R1+0xda8], R16 ;  /* 0x000da81001007387 */ /* 0x0001e40000100a00 */
[----:B------:R1:W-:Y:S02]  /*60450*/  STL.64 [R1+0xcd0], R6 ;  /* 0x000cd00601007387 */ /* 0x0003e40000100a00 */
[C---:B------:R-:W-:Y:S01]  /*60460*/  IMAD R12, R28.reuse, 0x131, RZ ;  /* 0x000001311c0c7824 */ /* 0x040fe200078e02ff */
[-C--:B0-----:R-:W-:Y:S02]  /*60470*/  IADD3 R16, P5, R13, R2.reuse, RZ ;  /* 0x000000020d107210 */ /* 0x081fe40007fbe0ff */
[----:B-1----:R-:W-:Y:S01]  /*60480*/  IADD3 R6, P6, R9, R2, RZ ;  /* 0x0000000209067210 */ /* 0x002fe20007fde0ff */
[----:B------:R-:W-:Y:S01]  /*60490*/  IMAD R9, R28, 0x262, RZ ;  /* 0x000002621c097824 */ /* 0x000fe200078e02ff */
[----:B------:R-:W-:-:S04]  /*604a0*/  LEA.HI.X.SX32 R17, R8, R3, 0x1, P5 ;  /* 0x0000000308117211 */ /* 0x000fc800028f0eff */
[----:B------:R-:W-:Y:S02]  /*604b0*/  IADD3 R8, P5, R9, R2, RZ ;  /* 0x0000000209087210 */ /* 0x000fe40007fbe0ff */
[-C--:B------:R-:W-:Y:S01]  /*604c0*/  LEA.HI.X.SX32 R7, R13, R3.reuse, 0x1, P6 ;  /* 0x000000030d077211 */ /* 0x080fe200030f0eff */
[----:B------:R0:W-:Y:S01]  /*604d0*/  STL.64 [R1+0xb58], R16 ;  /* 0x000b581001007387 */ /* 0x0001e20000100a00 */
[----:B------:R-:W-:-:S03]  /*604e0*/  LEA.HI.X.SX32 R9, R12, R3, 0x1, P5 ;  /* 0x000000030c097211 */ /* 0x000fc600028f0eff */
[----:B------:R-:W-:Y:S02]  /*604f0*/  STL.64 [R1+0x10d0], R6 ;  /* 0x0010d00601007387 */ /* 0x000fe40000100a00 */
[----:B------:R1:W-:Y:S02]  /*60500*/  STL.64 [R1+0x10c8], R8 ;  /* 0x0010c80801007387 */ /* 0x0003e40000100a00 */
[C---:B0-----:R-:W-:Y:S02]  /*60510*/  IMAD R17, R28.reuse, 0x132, RZ ;  /* 0x000001321c117824 */ /* 0x041fe400078e02ff */
[----:B-1----:R-:W-:-:S03]  /*60520*/  IMAD R8, R28, 0x99, RZ ;  /* 0x000000991c087824 */ /* 0x002fc600078e02ff */
[-C--:B------:R-:W-:Y:S01]  /*60530*/  IADD3 R6, P6, R17, R2.reuse, RZ ;  /* 0x0000000211067210 */ /* 0x080fe20007fde0ff */
[C---:B------:R-:W-:Y:S02]  /*60540*/  IMAD R13, R28.reuse, 0x264, RZ ;  /* 0x000002641c0d7824 */ /* 0x040fe400078e02ff */
[----:B------:R-:W-:Y:S01]  /*60550*/  IMAD R9, R28, 0x266, RZ ;  /* 0x000002661c097824 */ /* 0x000fe200078e02ff */
[----:B------:R-:W-:Y:S01]  /*60560*/  LEA.HI.X.SX32 R7, R8, R3, 0x1, P6 ;  /* 0x0000000308077211 */ /* 0x000fe200030f0eff */
[----:B------:R-:W-:Y:S01]  /*60570*/  IMAD R8, R28, 0x133, RZ ;  /* 0x000001331c087824 */ /* 0x000fe200078e02ff */
[----:B------:R-:W-:-:S03]  /*60580*/  IADD3 R12, P5, R13, R2, RZ ;  /* 0x000000020d0c7210 */ /* 0x000fc60007fbe0ff */
[----:B------:R0:W-:Y:S01]  /*60590*/  STL.64 [R1+0xb50], R6 ;  /* 0x000b500601007387 */ /* 0x0001e20000100a00 */
[----:B------:R-:W-:Y:S01]  /*605a0*/  LEA.HI.X.SX32 R13, R17, R3, 0x1, P5 ;  /* 0x00000003110d7211 */ /* 0x000fe200028f0eff */
[C---:B------:R-:W-:Y:S01]  /*605b0*/  IMAD R17, R28.reuse, 0x134, RZ ;  /* 0x000001341c117824 */ /* 0x040fe200078e02ff */
[----:B0-----:R-:W-:Y:S01]  /*605c0*/  IADD3 R6, P6, R9, R2, RZ ;  /* 0x0000000209067210 */ /* 0x001fe20007fde0ff */
[----:B------:R-:W-:-:S03]  /*605d0*/  IMAD R9, R28, 0x9a, RZ ;  /* 0x0000009a1c097824 */ /* 0x000fc600078e02ff */
[-C--:B------:R-:W-:Y:S01]  /*605e0*/  LEA.HI.X.SX32 R7, R8, R3.reuse, 0x1, P6 ;  /* 0x0000000308077211 */ /* 0x080fe200030f0eff */
[----:B------:R0:W-:Y:S01]  /*605f0*/  STL.64 [R1+0x10e0], R12 ;  /* 0x0010e00c01007387 */ /* 0x0001e20000100a00 */
[----:B------:R-:W-:Y:S01]  /*60600*/  IMAD R8, R28, 0x4d, RZ ;  /* 0x0000004d1c087824 */ /* 0x000fe200078e02ff */
[-C--:B------:R-:W-:Y:S02]  /*60610*/  IADD3 R24, P5, R9, R2.reuse, RZ ;  /* 0x0000000209187210 */ /* 0x080fe40007fbe0ff */
[----:B------:R1:W-:Y:S02]  /*60620*/  STL.64 [R1+0x10f8], R6 ;  /* 0x0010f80601007387 */ /* 0x0003e40000100a00 */
[----:B------:R-:W-:Y:S01]  /*60630*/  LEA.HI.X.SX32 R25, R8, R3, 0x1, P5 ;  /* 0x0000000308197211 */ /* 0x000fe200028f0eff */
[C---:B------:R-:W-:Y:S02]  /*60640*/  IMAD R8, R28.reuse, 0x26a, RZ ;  /* 0x0000026a1c087824 */ /* 0x040fe400078e02ff */
[----:B0-----:R-:W-:Y:S01]  /*60650*/  IMAD R13, R28, 0x268, RZ ;  /* 0x000002681c0d7824 */ /* 0x001fe200078e02ff */
[----:B-1----:R-:W-:-:S04]  /*60660*/  IADD3 R6, P6, R17, R2, RZ ;  /* 0x0000000211067210 */ /* 0x002fc80007fde0ff */
[----:B------:R-:W-:Y:S02]  /*60670*/  IADD3 R12, P5, R13, R2, RZ ;  /* 0x000000020d0c7210 */ /* 0x000fe40007fbe0ff */
[-C--:B------:R-:W-:Y:S01]  /*60680*/  LEA.HI.X.SX32 R7, R9, R3.reuse, 0x1, P6 ;  /* 0x0000000309077211 */ /* 0x080fe200030f0eff */
[----:B------:R-:W-:Y:S01]  /*60690*/  STL.64 [R1+0xcc8], R24 ;  /* 0x000cc81801007387 */ /* 0x000fe20000100a00 */
[----:B------:R-:W-:-:S03]  /*606a0*/  LEA.HI.X.SX32 R13, R17, R3, 0x1, P5 ;  /* 0x00000003110d7211 */ /* 0x000fc600028f0eff */
[----:B------:R0:W-:Y:S01]  /*606b0*/  STL.64 [R1+0xb48], R6 ;  /* 0x000b480601007387 */ /* 0x0001e20000100a00 */
[C---:B------:R-:W-:Y:S02]  /*606c0*/  IMAD R9, R28.reuse, 0x136, RZ ;  /* 0x000001361c097824 */ /* 0x040fe400078e02ff */
[----:B------:R1:W-:Y:S02]  /*606d0*/  STL.64 [R1+0x10f0], R12 ;  /* 0x0010f00c01007387 */ /* 0x0003e40000100a00 */
[C---:B------:R-:W-:Y:S02]  /*606e0*/  IMAD R17, R28.reuse, 0x9b, RZ ;  /* 0x0000009b1c117824 */ /* 0x040fe400078e02ff */
[----:B------:R-:W-:Y:S01]  /*606f0*/  IMAD R0, R28, 0x26c, RZ ;  /* 0x0000026c1c007824 */ /* 0x000fe200078e02ff */
[-C--:B0-----:R-:W-:Y:S01]  /*60700*/  IADD3 R6, P6, R8, R2.reuse, RZ ;  /* 0x0000000208067210 */ /* 0x081fe20007fde0ff */
[----:B------:R-:W-:Y:S01]  /*60710*/  IMAD R8, R28, 0x135, RZ ;  /* 0x000001351c087824 */ /* 0x000fe200078e02ff */
[----:B-1----:R-:W-:-:S04]  /*60720*/  IADD3 R12, P5, R9, R2, RZ ;  /* 0x00000002090c7210 */ /* 0x002fc80007fbe0ff */
[-C--:B------:R-:W-:Y:S02]  /*60730*/  LEA.HI.X.SX32 R7, R8, R3.reuse, 0x1, P6 ;  /* 0x0000000308077211 */ /* 0x080fe400030f0eff */
[----:B------:R-:W-:-:S03]  /*60740*/  LEA.HI.X.SX32 R13, R17, R3, 0x1, P5 ;  /* 0x00000003110d7211 */ /* 0x000fc600028f0eff */
[----:B------:R0:W-:Y:S01]  /*60750*/  STL.64 [R1+0x10e8], R6 ;  /* 0x0010e80601007387 */ /* 0x0001e20000100a00 */
[----:B------:R-:W-:Y:S02]  /*60760*/  IMAD R8, R28, 0x26e, RZ ;  /* 0x0000026e1c087824 */ /* 0x000fe400078e02ff */
[----:B------:R1:W-:Y:S01]  /*60770*/  STL.64 [R1+0xb40], R12 ;  /* 0x000b400c01007387 */ /* 0x0003e20000100a00 */
[----:B0-----:R-:W-:Y:S01]  /*60780*/  IADD3 R6, P6, R0, R2, RZ ;  /* 0x0000000200067210 */ /* 0x001fe20007fde0ff */
[----:B-1----:R-:W-:-:S03]  /*60790*/  IMAD R12, R28, 0x4e, RZ ;  /* 0x0000004e1c0c7824 */ /* 0x002fc600078e02ff */
[-C--:B------:R-:W-:Y:S01]  /*607a0*/  LEA.HI.X.SX32 R7, R9, R3.reuse, 0x1, P6 ;  /* 0x0000000309077211 */ /* 0x080fe200030f0eff */
[----:B------:R-:W-:Y:S01]  /*607b0*/  IMAD R13, R28, 0x137, RZ ;  /* 0x000001371c0d7824 */ /* 0x000fe200078e02ff */
[-C--:B------:R-:W-:Y:S01]  /*607c0*/  IADD3 R24, P5, R8, R2.reuse, RZ ;  /* 0x0000000208187210 */ /* 0x080fe20007fbe0ff */
[C---:B------:R-:W-:Y:S02]  /*607d0*/  IMAD R9, R28.reuse, 0x27, RZ ;  /* 0x000000271c097824 */ /* 0x040fe400078e02ff */
[----:B------:R0:W-:Y:S01]  /*607e0*/  STL.64 [R1+0x1100], R6 ;  /* 0x0011000601007387 */ /* 0x0001e20000100a00 */
[----:B------:R-:W-:Y:S01]  /*607f0*/  LEA.HI.X.SX32 R25, R13, R3, 0x1, P5 ;  /* 0x000000030d197211 */ /* 0x000fe200028f0eff */
[C---:B------:R-:W-:Y:S02]  /*60800*/  IMAD R8, R28.reuse, 0x9c, RZ ;  /* 0x0000009c1c087824 */ /* 0x040fe400078e02ff */
[----:B------:R-:W-:Y:S01]  /*60810*/  IMAD R17, R28, 0x138, RZ ;  /* 0x000001381c117824 */ /* 0x000fe200078e02ff */
[----:B0-----:R-:W-:-:S04]  /*60820*/  IADD3 R6, P6, R12, R2, RZ ;  /* 0x000000020c067210 */ /* 0x001fc80007fde0ff */
[----:B------:R-:W-:Y:S01]  /*60830*/  LEA.HI.X.SX32 R7, R9, R3, 0x1, P6 ;  /* 0x0000000309077211 */ /* 0x000fe200030f0eff */
[----:B------:R0:W-:Y:S01]  /*60840*/  STL.64 [R1+0x1118], R24 ;  /* 0x0011181801007387 */ /* 0x0001e20000100a00 */
[----:B------:R-:W-:-:S03]  /*60850*/  IMAD R13, R28, 0x270, RZ ;  /* 0x000002701c0d7824 */ /* 0x000fc600078e02ff */
[----:B------:R1:W-:Y:S01]  /*60860*/  STL.64 [R1+0xda0], R6 ;  /* 0x000da00601007387 */ /* 0x0003e20000100a00 */
[----:B------:R-:W-:Y:S01]  /*60870*/  IMAD R9, R28, 0x272, RZ ;  /* 0x000002721c097824 */ /* 0x000fe200078e02ff */
[-C--:B0-----:R-:W-:Y:S02]  /*60880*/  IADD3 R24, P5, R8, R2.reuse, RZ ;  /* 0x0000000208187210 */ /* 0x081fe40007fbe0ff */
[-C--:B-1----:R-:W-:Y:S02]  /*60890*/  IADD3 R6, P6, R17, R2.reuse, RZ ;  /* 0x0000000211067210 */ /* 0x082fe40007fde0ff */
[-C--:B------:R-:W-:Y:S01]  /*608a0*/  LEA.HI.X.SX32 R25, R12, R3.reuse, 0x1, P5 ;  /* 0x000000030c197211 */ /* 0x080fe200028f0eff */
[----:B------:R-:W-:Y:S01]  /*608b0*/  IADD3 R12, P5, R13, R2, RZ ;  /* 0x000000020d0c7210 */ /* 0x000fe20007fbe0ff */
[-C--:B------:R-:W-:Y:S01]  /*608c0*/  LEA.HI.X.SX32 R7, R8, R3.reuse, 0x1, P6 ;  /* 0x0000000308077211 */ /* 0x080fe200030f0eff */
[----:B------:R-:W-:Y:S02]  /*608d0*/  IMAD R8, R28, 0x139, RZ ;  /* 0x000001391c087824 */ /* 0x000fe400078e02ff */
[----:B------:R-:W-:-:S02]  /*608e0*/  LEA.HI.X.SX32 R13, R17, R3, 0x1, P5 ;  /* 0x00000003110d7211 */ /* 0x000fc400028f0eff */
[----:B------:R0:W-:Y:S01]  /*608f0*/  STL.64 [R1+0xb38], R6 ;  /* 0x000b380601007387 */ /* 0x0001e20000100a00 */
[----:B------:R-:W-:Y:S02]  /*60900*/  STL.64 [R1+0xcc0], R24 ;  /* 0x000cc01801007387 */ /* 0x000fe40000100a00 */
[----:B------:R1:W-:Y:S01]  /*60910*/  STL.64 [R1+0x1110], R12 ;  /* 0x0011100c01007387 */ /* 0x0003e20000100a00 */
[-C--:B0-----:R-:W-:Y:S01]  /*60920*/  IADD3 R6, P6, R9, R2.reuse, RZ ;  /* 0x0000000209067210 */ /* 0x081fe20007fde0ff */
[C---:B------:R-:W-:Y:S02]  /*60930*/  IMAD R9, R28.reuse, 0x13a, RZ ;  /* 0x0000013a1c097824 */ /* 0x040fe400078e02ff */
[----:B-1----:R-:W-:Y:S01]  /*60940*/  IMAD R13, R28, 0x274, RZ ;  /* 0x000002741c0d7824 */ /* 0x002fe200078e02ff */
        /* <DEDUP_REMOVED lines=9> */
[----:B------:R-:W-:Y:S01]  /*609e0*/  STL.64 [R1+0xb30], R16 ;  /* 0x000b301001007387 */ /* 0x000fe20000100a00 */
[-C--:B------:R-:W-:Y:S01]  /*609f0*/  IADD3 R24, P5, R13, R2.reuse, RZ ;  /* 0x000000020d187210 */ /* 0x080fe20007fbe0ff */
[C---:B------:R-:W-:Y:S02]  /*60a00*/  IMAD R9, R28.reuse, 0x13b, RZ ;  /* 0x0000013b1c097824 */ /* 0x040fe400078e02ff */
[C---:B------:R-:W-:Y:S01]  /*60a10*/  IMAD R13, R28.reuse, 0x4f, RZ ;  /* 0x0000004f1c0d7824 */ /* 0x040fe200078e02ff */
[----:B------:R0:W-:Y:S02]  /*60a20*/  STL.64 [R1+0x1120], R6 ;  /* 0x0011200601007387 */ /* 0x0001e40000100a00 */
[----:B------:R-:W-:Y:S01]  /*60a30*/  LEA.HI.X.SX32 R25, R9, R3, 0x1, P5 ;  /* 0x0000000309197211 */ /* 0x000fe200028f0eff */
[----:B------:R-:W-:Y:S01]  /*60a40*/  IMAD R9, R28, 0x278, RZ ;  /* 0x000002781c097824 */ /* 0x000fe200078e02ff */
[----:B0-----:R-:W-:Y:S01]  /*60a50*/  IADD3 R6, P6, R8, R2, RZ ;  /* 0x0000000208067210 */ /* 0x001fe20007fde0ff */
[----:B------:R-:W-:-:S03]  /*60a60*/  IMAD R17, R28, 0x13c, RZ ;  /* 0x0000013c1c117824 */ /* 0x000fc600078e02ff */
[-C--:B------:R-:W-:Y:S01]  /*60a70*/  LEA.HI.X.SX32 R7, R13, R3.reuse, 0x1, P6 ;  /* 0x000000030d077211 */ /* 0x080fe200030f0eff */
[----:B------:R0:W-:Y:S04]  /*60a80*/  STL.64 [R1+0x1138], R24 ;  /* 0x0011381801007387 */ /* 0x0001e80000100a00 */
[----:B------:R1:W-:Y:S01]  /*60a90*/  STL.64 [R1+0xcb8], R6 ;  /* 0x000cb80601007387 */ /* 0x0003e20000100a00 */
[C---:B------:R-:W-:Y:S01]  /*60aa0*/  IMAD R13, R28.reuse, 0x13d, RZ ;  /* 0x0000013d1c0d7824 */ /* 0x040fe200078e02ff */
[-C--:B0-----:R-:W-:Y:S02]  /*60ab0*/  IADD3 R24, P5, R17, R2.reuse, RZ ;  /* 0x0000000211187210 */ /* 0x081fe40007fbe0ff */
[----:B-1----:R-:W-:Y:S01]  /*60ac0*/  IADD3 R6, P6, R9, R2, RZ ;  /* 0x0000000209067210 */ /* 0x002fe20007fde0ff */
[----:B------:R-:W-:Y:S01]  /*60ad0*/  IMAD R9, R28, 0x27a, RZ ;  /* 0x0000027a1c097824 */ /* 0x000fe200078e02ff */
[----:B------:R-:W-:-:S04]  /*60ae0*/  LEA.HI.X.SX32 R25, R8, R3, 0x1, P5 ;  /* 0x0000000308197211 */ /* 0x000fc800028f0eff */
[-C--:B------:R-:W-:Y:S02]  /*60af0*/  IADD3 R8, P5, R9, R2.reuse, RZ ;  /* 0x0000000209087210 */ /* 0x080fe40007fbe0ff */
[-C--:B------:R-:W-:Y:S01]  /*60b00*/  LEA.HI.X.SX32 R7, R17, R3.reuse, 0x1, P6 ;  /* 0x0000000311077211 */ /* 0x080fe200030f0eff */
[C---:B------:R-:W-:Y:S01]  /*60b10*/  IMAD R12, R28.reuse, 0x13e, RZ ;  /* 0x0000013e1c0c7824 */ /* 0x040fe200078e02ff */
[----:B------:R-:W-:Y:S01]  /*60b20*/  LEA.HI.X.SX32 R9, R13, R3, 0x1, P5 ;  /* 0x000000030d097211 */ /* 0x000fe200028f0eff */
[----:B------:R-:W-:Y:S02]  /*60b30*/  STL.64 [R1+0xb28], R24 ;  /* 0x000b281801007387 */ /* 0x000fe40000100a00 */
[----:B------:R0:W-:Y:S02]  /*60b40*/  STL.64 [R1+0x1130], R6 ;  /* 0x0011300601007387 */ /* 0x0001e40000100a00 */
[----:B------:R1:W-:Y:S01]  /*60b50*/  STL.64 [R1+0x1128], R8 ;  /* 0x0011280801007387 */ /* 0x0003e20000100a00 */
[----:B------:R-:W-:Y:S01]  /*60b60*/  IMAD R13, R28, 0x27c, RZ ;  /* 0x0000027c1c0d7824 */ /* 0x000fe200078e02ff */
[----:B0-----:R-:W-:Y:S01]  /*60b70*/  IADD3 R6, P6, R12, R2, RZ ;  /* 0x000000020c067210 */ /* 0x001fe20007fde0ff */
[----:B-1----:R-:W-:-:S02]  /*60b80*/  IMAD R8, R28, 0x9f, RZ ;  /* 0x0000009f1c087824 */ /* 0x002fc400078e02ff */
[----:B------:R-:W-:-:S03]  /*60b90*/  IMAD R9, R28, 0x27e, RZ ;  /* 0x0000027e1c097824 */ /* 0x000fc600078e02ff */
[----:B------:R-:W-:Y:S02]  /*60ba0*/  LEA.HI.X.SX32 R7, R8, R3, 0x1, P6 ;  /* 0x0000000308077211 */ /* 0x000fe400030f0eff */
[----:B------:R-:W-:-:S03]  /*60bb0*/  IADD3 R16, P5, R13, R2, RZ ;  /* 0x000000020d107210 */ /* 0x000fc60007fbe0ff */
[----:B------:R0:W-:Y:S01]  /*60bc0*/  STL.64 [R1+0xb20], R6 ;  /* 0x000b200601007387 */ /* 0x0001e20000100a00 */
[-C--:B------:R-:W-:Y:S01]  /*60bd0*/  LEA.HI.X.SX32 R17, R12, R3.reuse, 0x1, P5 ;  /* 0x000000030c117211 */ /* 0x080fe200028f0eff */
[C---:B------:R-:W-:Y:S02]  /*60be0*/  IMAD R8, R28.reuse, 0xa, RZ ;  /* 0x0000000a1c087824 */ /* 0x040fe400078e02ff */
[C---:B------:R-:W-:Y:S02]  /*60bf0*/  IMAD R13, R28.reuse, 0x14, RZ ;  /* 0x000000141c0d7824 */ /* 0x040fe400078e02ff */
[C---:B------:R-:W-:Y:S01]  /*60c00*/  IMAD R12, R28.reuse, 0x5, RZ ;  /* 0x000000051c0c7824 */ /* 0x040fe200078e02ff */
[----:B0-----:R-:W-:Y:S01]  /*60c10*/  IADD3 R6, P6, R9, R2, RZ ;  /* 0x0000000209067210 */ /* 0x001fe20007fde0ff */
[C---:B------:R-:W-:Y:S01]  /*60c20*/  IMAD R9, R28.reuse, 0x13f, RZ ;  /* 0x0000013f1c097824 */ /* 0x040fe200078e02ff */
[----:B------:R0:W-:Y:S04]  /*60c30*/  STL.64 [R1+0x1140], R16 ;  /* 0x0011401001007387 */ /* 0x0001e80000100a00 */
[----:B------:R-:W-:Y:S01]  /*60c40*/  LEA.HI.X.SX32 R7, R9, R3, 0x1, P6 ;  /* 0x0000000309077211 */ /* 0x000fe200030f0eff */
[----:B------:R-:W-:-:S04]  /*60c50*/  IMAD R9, R28, 0x28, RZ ;  /* 0x000000281c097824 */ /* 0x000fc800078e02ff */
[----:B------:R1:W-:Y:S01]  /*60c60*/  STL.64 [R1+0x1158], R6 ;  /* 0x0011580601007387 */ /* 0x0003e20000100a00 */
[----:B0-----:R-:W-:-:S04]  /*60c70*/  IADD3 R16, P5, R8, R2, RZ ;  /* 0x0000000208107210 */ /* 0x001fc80007fbe0ff */
        /* <DEDUP_REMOVED lines=9> */
[----:B-1----:R-:W-:Y:S01]  /*60d10*/  IADD3 R6, P6, R25, R2, RZ ;  /* 0x0000000219067210 */ /* 0x002fe20007fde0ff */
[C---:B------:R-:W-:Y:S02]  /*60d20*/  IMAD R12, R28.reuse, 0x140, RZ ;  /* 0x000001401c0c7824 */ /* 0x040fe400078e02ff */
[----:B------:R0:W-:Y:S01]  /*60d30*/  STL.64 [R1+0xdf8], R16 ;  /* 0x000df81001007387 */ /* 0x0001e20000100a00 */
        /* <DEDUP_REMOVED lines=8> */
[----:B------:R-:W-:-:S05]  /*60dc0*/  LEA.HI.X.SX32 R7, R8, R3, 0x1, P6 ;  /* 0x0000000308077211 */ /* 0x000fca00030f0eff */
[----:B------:R1:W-:Y:S01]  /*60dd0*/  STL.64 [R1+0xb18], R6 ;  /* 0x000b180601007387 */ /* 0x0003e20000100a00 */
[----:B0-----:R-:W-:Y:S01]  /*60de0*/  IADD3 R16, P5, R13, R2, RZ ;  /* 0x000000020d107210 */ /* 0x001fe20007fbe0ff */
[----:B------:R-:W-:-:S03]  /*60df0*/  IMAD R13, R28, 0x141, RZ ;  /* 0x000001411c0d7824 */ /* 0x000fc600078e02ff */
[-C--:B------:R-:W-:Y:S02]  /*60e00*/  LEA.HI.X.SX32 R17, R12, R3.reuse, 0x1, P5 ;  /* 0x000000030c117211 */ /* 0x080fe400028f0eff */
[----:B-1----:R-:W-:Y:S01]  /*60e10*/  IADD3 R6, P6, R9, R2, RZ ;  /* 0x0000000209067210 */ /* 0x002fe20007fde0ff */
[C---:B------:R-:W-:Y:S02]  /*60e20*/  IMAD R9, R28.reuse, 0x142, RZ ;  /* 0x000001421c097824 */ /* 0x040fe400078e02ff */
[C---:B------:R-:W-:Y:S01]  /*60e30*/  IMAD R8, R28.reuse, 0x284, RZ ;  /* 0x000002841c087824 */ /* 0x040fe200078e02ff */
[----:B------:R-:W-:Y:S01]  /*60e40*/  LEA.HI.X.SX32 R7, R13, R3, 0x1, P6 ;  /* 0x000000030d077211 */ /* 0x000fe200030f0eff */
[----:B------:R0:W-:Y:S01]  /*60e50*/  STL.64 [R1+0x1150], R16 ;  /* 0x0011501001007387 */ /* 0x0001e20000100a00 */
[----:B------:R-:W-:-:S03]  /*60e60*/  IMAD R13, R28, 0xa1, RZ ;  /* 0x000000a11c0d7824 */ /* 0x000fc600078e02ff */
[----:B------:R1:W-:Y:S01]  /*60e70*/  STL.64 [R1+0x1148], R6 ;  /* 0x0011480601007387 */ /* 0x0003e20000100a00 */
[-C--:B0-----:R-:W-:Y:S02]  /*60e80*/  IADD3 R16, P5, R9, R2.reuse, RZ ;  /* 0x0000000209107210 */ /* 0x081fe40007fbe0ff */
[----:B-1----:R-:W-:Y:S02]  /*60e90*/  IADD3 R6, P6, R8, R2, RZ ;  /* 0x0000000208067210 */ /* 0x002fe40007fde0ff */
[-C--:B------:R-:W-:Y:S01]  /*60ea0*/  LEA.HI.X.SX32 R17, R13, R3.reuse, 0x1, P5 ;  /* 0x000000030d117211 */ /* 0x080fe200028f0eff */
[C---:B------:R-:W-:Y:S02]  /*60eb0*/  IMAD R8, R28.reuse, 0x286, RZ ;  /* 0x000002861c087824 */ /* 0x040fe400078e02ff */
[C---:B------:R-:W-:Y:S01]  /*60ec0*/  IMAD R12, R28.reuse, 0xa2, RZ ;  /* 0x000000a21c0c7824 */ /* 0x040fe200078e02ff */
[----:B------:R-:W-:Y:S01]  /*60ed0*/  LEA.HI.X.SX32 R7, R9, R3, 0x1, P6 ;  /* 0x0000000309077211 */ /* 0x000fe200030f0eff */
[----:B------:R0:W-:Y:S04]  /*60ee0*/  STL.64 [R1+0xb10], R16 ;  /* 0x000b101001007387 */ /* 0x0001e80000100a00 */
[----:B------:R1:W-:Y:S02]  /*60ef0*/  STL.64 [R1+0x1160], R6 ;  /* 0x0011600601007387 */ /* 0x0003e40000100a00 */
[----:B------:R-:W-:-:S02]  /*60f00*/  IMAD R13, R28, 0x51, RZ ;  /* 0x000000511c0d7824 */ /* 0x000fc400078e02ff */
[----:B------:R-:W-:Y:S01]  /*60f10*/  IMAD R9, R28, 0x144, RZ ;  /* 0x000001441c097824 */ /* 0x000fe200078e02ff */
        /* <DEDUP_REMOVED lines=10> */
[----:B-1----:R-:W-:Y:S01]  /*60fc0*/  IADD3 R6, P6, R8, R2, RZ ;  /* 0x0000000208067210 */ /* 0x002fe20007fde0ff */
[----:B------:R-:W-:Y:S01]  /*60fd0*/  IMAD R8, R28, 0x146, RZ ;  /* 0x000001461c087824 */ /* 0x000fe200078e02ff */
[-C--:B------:R-:W-:Y:S02]  /*60fe0*/  LEA.HI.X.SX32 R17, R12, R3.reuse, 0x1, P5 ;  /* 0x000000030c117211 */ /* 0x080fe400028f0eff */
[----:B------:R-:W-:-:S05]  /*60ff0*/  LEA.HI.X.SX32 R7, R9, R3, 0x1, P6 ;  /* 0x0000000309077211 */ /* 0x000fca00030f0eff */
[----:B------:R0:W-:Y:S01]  /*61000*/  STL.64 [R1+0x1170], R6 ;  /* 0x0011700601007387 */ /* 0x0001e20000100a00 */
[----:B------:R1:W-:Y:S01]  /*61010*/  STL.64 [R1+0xb08], R16 ;  /* 0x000b081001007387 */ /* 0x0003e20000100a00 */
[-C--:B------:R-:W-:Y:S01]  /*61020*/  IADD3 R24, P5, R13, R2.reuse, RZ ;  /* 0x000000020d187210 */ /* 0x080fe20007fbe0ff */
[C---:B------:R-:W-:Y:S02]  /*61030*/  IMAD R12, R28.reuse, 0x145, RZ ;  /* 0x000001451c0c7824 */ /* 0x040fe400078e02ff */
[C---:B------:R-:W-:Y:S02]  /*61040*/  IMAD R13, R28.reuse, 0x28c, RZ ;  /* 0x0000028c1c0d7824 */ /* 0x040fe400078e02ff */
[----:B------:R-:W-:Y:S01]  /*61050*/  IMAD R9, R28, 0x28e, RZ ;  /* 0x0000028e1c097824 */ /* 0x000fe200078e02ff */
[----:B0-----:R-:W-:Y:S01]  /*61060*/  IADD3 R6, P6, R8, R2, RZ ;  /* 0x0000000208067210 */ /* 0x001fe20007fde0ff */
[----:B-1----:R-:W-:Y:S01]  /*61070*/  IMAD R17, R28, 0xa3, RZ ;  /* 0x000000a31c117824 */ /* 0x002fe200078e02ff */
[----:B------:R-:W-:-:S04]  /*61080*/  LEA.HI.X.SX32 R25, R12, R3, 0x1, P5 ;  /* 0x000000030c197211 */ /* 0x000fc800028f0eff */
[----:B------:R-:W-:Y:S01]  /*61090*/  LEA.HI.X.SX32 R7, R17, R3, 0x1, P6 ;  /* 0x0000000311077211 */ /* 0x000fe200030f0eff */
[----:B------:R-:W-:-:S04]  /*610a0*/  IADD3 R12, P5, R13, R2, RZ ;  /* 0x000000020d0c7210 */ /* 0x000fc80007fbe0ff */
[----:B------:R0:W-:Y:S01]  /*610b0*/  STL.64 [R1+0xb00], R6 ;  /* 0x000b000601007387 */ /* 0x0001e20000100a00 */
[----:B------:R-:W-:Y:S01]  /*610c0*/  LEA.HI.X.SX32 R13, R8, R3, 0x1, P5 ;  /* 0x00000003080d7211 */ /* 0x000fe200028f0eff */
[C---:B------:R-:W-:Y:S02]  /*610d0*/  IMAD R16, R28.reuse, 0x52, RZ ;  /* 0x000000521c107824 */ /* 0x040fe400078e02ff */
[----:B------:R1:W-:Y:S02]  /*610e0*/  STL.64 [R1+0x1168], R24 ;  /* 0x0011681801007387 */ /* 0x0003e40000100a00 */
[C---:B------:R-:W-:Y:S01]  /*610f0*/  IMAD R17, R28.reuse, 0xa4, RZ ;  /* 0x000000a41c117824 */ /* 0x040fe200078e02ff */
[----:B0-----:R-:W-:Y:S01]  /*61100*/  IADD3 R6, P6, R9, R2, RZ ;  /* 0x0000000209067210 */ /* 0x001fe20007fde0ff */
[C---:B------:R-:W-:Y:S01]  /*61110*/  IMAD R9, R28.reuse, 0x147, RZ ;  /* 0x000001471c097824 */ /* 0x040fe200078e02ff */
[----:B------:R0:W-:Y:S01]  /*61120*/  STL.64 [R1+0x1180], R12 ;  /* 0x0011800c01007387 */ /* 0x0001e20000100a00 */
[----:B-1----:R-:W-:-:S03]  /*61130*/  IMAD R25, R28, 0x29, RZ ;  /* 0x000000291c197824 */ /* 0x002fc600078e02ff */
        /* <DEDUP_REMOVED lines=10> */
[----:B0-----:R-:W-:-:S04]  /*611e0*/  IADD3 R12, P5, R9, R2, RZ ;  /* 0x00000002090c7210 */ /* 0x001fc80007fbe0ff */
[-C--:B------:R-:W-:Y:S02]  /*611f0*/  LEA.HI.X.SX32 R13, R17, R3.reuse, 0x1, P5 ;  /* 0x00000003110d7211 */ /* 0x080fe400028f0eff */
[----:B-1----:R-:W-:Y:S01]  /*61200*/  IADD3 R6, P6, R8, R2, RZ ;  /* 0x0000000208067210 */ /* 0x002fe20007fde0ff */
[C---:B------:R-:W-:Y:S02]  /*61210*/  IMAD R8, R28.reuse, 0x292, RZ ;  /* 0x000002921c087824 */ /* 0x040fe400078e02ff */
[----:B------:R0:W-:Y:S01]  /*61220*/  STL.64 [R1+0xaf8], R12 ;  /* 0x000af80c01007387 */ /* 0x0001e20000100a00 */
[C---:B------:R-:W-:Y:S01]  /*61230*/  IMAD R16, R28.reuse, 0x149, RZ ;  /* 0x000001491c107824 */ /* 0x040fe200078e02ff */
[----:B------:R-:W-:Y:S01]  /*61240*/  LEA.HI.X.SX32 R7, R9, R3, 0x1, P6 ;  /* 0x0000000309077211 */ /* 0x000fe200030f0eff */
[C---:B------:R-:W-:Y:S02]  /*61250*/  IMAD R17, R28.reuse, 0x14a, RZ ;  /* 0x0000014a1c117824 */ /* 0x040fe400078e02ff */
[----:B------:R-:W-:-:S02]  /*61260*/  IMAD R9, R28, 0xa5, RZ ;  /* 0x000000a51c097824 */ /* 0x000fc400078e02ff */
[----:B------:R1:W-:Y:S01]  /*61270*/  STL.64 [R1+0x1190], R6 ;  /* 0x0011900601007387 */ /* 0x0003e20000100a00 */
[----:B0-----:R-:W-:Y:S01]  /*61280*/  IADD3 R12, P5, R8, R2, RZ ;  /* 0x00000002080c7210 */ /* 0x001fe20007fbe0ff */
[----:B------:R-:W-:-:S03]  /*61290*/  IMAD R8, R28, 0x294, RZ ;  /* 0x000002941c087824 */ /* 0x000fc600078e02ff */
[----:B------:R-:W-:Y:S02]  /*612a0*/  LEA.HI.X.SX32 R13, R16, R3, 0x1, P5 ;  /* 0x00000003100d7211 */ /* 0x000fe400028f0eff */
[----:B-1----:R-:W-:-:S03]  /*612b0*/  IADD3 R6, P6, R17, R2, RZ ;  /* 0x0000000211067210 */ /* 0x002fc60007fde0ff */
[----:B------:R0:W-:Y:S01]  /*612c0*/  STL.64 [R1+0x1188], R12 ;  /* 0x0011880c01007387 */ /* 0x0001e20000100a00 */
[----:B------:R-:W-:Y:S01]  /*612d0*/  LEA.HI.X.SX32 R7, R9, R3, 0x1, P6 ;  /* 0x0000000309077211 */ /* 0x000fe200030f0eff */
[----:B------:R-:W-:-:S04]  /*612e0*/  IMAD R9, R28, 0x14b, RZ ;  /* 0x0000014b1c097824 */ /* 0x000fc800078e02ff */
[----:B------:R3:W-:Y:S01]  /*612f0*/  STL.64 [R1+0xaf0], R6 ;  /* 0x000af00601007387 */ /* 0x0007e20000100a00 */
[----:B0-----:R-:W-:-:S04]  /*61300*/  IADD3 R12, P5, R8, R2, RZ ;  /* 0x00000002080c7210 */ /* 0x001fc80007fbe0ff */
[-C--:B------:R-:W-:Y:S02]  /*61310*/  LEA.HI.X.SX32 R13, R17, R3.reuse, 0x1, P5 ;  /* 0x00000003110d7211 */ /* 0x080fe400028f0eff */
[-C--:B---3--:R-:W-:Y:S01]  /*61320*/  IADD3 R6, P6, R21, R2.reuse, RZ ;  /* 0x0000000215067210 */ /* 0x088fe20007fde0ff */
[C---:B------:R-:W-:Y:S02]  /*61330*/  IMAD R8, R28.reuse, 0xa6, RZ ;  /* 0x000000a61c087824 */ /* 0x040fe400078e02ff */
[----:B------:R0:W-:Y:S01]  /*61340*/  STL.64 [R1+0x11a0], R12 ;  /* 0x0011a00c01007387 */ /* 0x0001e20000100a00 */
[----:B------:R-:W-:Y:S01]  /*61350*/  LEA.HI.X.SX32 R7, R9, R3, 0x1, P6 ;  /* 0x0000000309077211 */ /* 0x000fe200030f0eff */
[----:B------:R-:W-:Y:S01]  /*61360*/  IMAD R9, R28, 0x53, RZ ;  /* 0x000000531c097824 */ /* 0x000fe200078e02ff */
[----:B------:R-:W-:-:S03]  /*61370*/  IADD3 R16, P5, R8, R2, RZ ;  /* 0x0000000208107210 */ /* 0x000fc60007fbe0ff */
[----:B------:R1:W-:Y:S01]  /*61380*/  STL.64 [R1+0x11b8], R6 ;  /* 0x0011b80601007387 */ /* 0x0003e20000100a00 */
[C---:B0-----:R-:W-:Y:S01]  /*61390*/  IMAD R12, R28.reuse, 0x14c, RZ ;  /* 0x0000014c1c0c7824 */ /* 0x041fe200078e02ff */
[----:B------:R-:W-:Y:S01]  /*613a0*/  LEA.HI.X.SX32 R17, R9, R3, 0x1, P5 ;  /* 0x0000000309117211 */ /* 0x000fe200028f0eff */
[----:B------:R-:W-:-:S03]  /*613b0*/  IMAD R13, R28, 0x298, RZ ;  /* 0x000002981c0d7824 */ /* 0x000fc600078e02ff */
[----:B-1----:R-:W-:Y:S01]  /*613c0*/  IADD3 R6, P6, R12, R2, RZ ;  /* 0x000000020c067210 */ /* 0x002fe20007fde0ff */
[----:B------:R-:W-:-:S03]  /*613d0*/  IMAD R9, R28, 0x29a, RZ ;  /* 0x0000029a1c097824 */ /* 0x000fc600078e02ff */
[-C--:B------:R-:W-:Y:S01]  /*613e0*/  LEA.HI.X.SX32 R7, R8, R3.reuse, 0x1, P6 ;  /* 0x0000000308077211 */ /* 0x080fe200030f0eff */
[----:B------:R0:W-:Y:S04]  /*613f0*/  STL.64 [R1+0xc98], R16 ;  /* 0x000c981001007387 */ /* 0x0001e80000100a00 */
[----:B------:R1:W-:Y:S01]  /*61400*/  STL.64 [R1+0xae8], R6 ;  /* 0x000ae80601007387 */ /* 0x0003e20000100a00 */
[-C--:B0-----:R-:W-:Y:S01]  /*61410*/  IADD3 R16, P5, R13, R2.reuse, RZ ;  /* 0x000000020d107210 */ /* 0x081fe20007fbe0ff */
[----:B------:R-:W-:Y:S01]  /*61420*/  IMAD R13, R28, 0x14d, RZ ;  /* 0x0000014d1c0d7824 */ /* 0x000fe200078e02ff */
[----:B-1----:R-:W-:Y:S02]  /*61430*/  IADD3 R6, P6, R9, R2, RZ ;  /* 0x0000000209067210 */ /* 0x002fe40007fde0ff */
[-C--:B------:R-:W-:Y:S01]  /*61440*/  LEA.HI.X.SX32 R17, R12, R3.reuse, 0x1, P5 ;  /* 0x000000030c117211 */ /* 0x080fe200028f0eff */
[C---:B------:R-:W-:Y:S01]  /*61450*/  IMAD R9, R28.reuse, 0x29c, RZ ;  /* 0x0000029c1c097824 */ /* 0x040fe200078e02ff */
[----:B------:R-:W-:Y:S01]  /*61460*/  LEA.HI.X.SX32 R7, R13, R3, 0x1, P6 ;  /* 0x000000030d077211 */ /* 0x000fe200030f0eff */
[----:B------:R-:W-:-:S02]  /*61470*/  IMAD R8, R28, 0x14e, RZ ;  /* 0x0000014e1c087824 */ /* 0x000fc400078e02ff */
[----:B------:R-:W-:Y:S02]  /*61480*/  STL.64 [R1+0x11b0], R16 ;  /* 0x0011b01001007387 */ /* 0x000fe40000100a00 */
[----:B------:R0:W-:Y:S02]  /*61490*/  STL.64 [R1+0x11a8], R6 ;  /* 0x0011a80601007387 */ /* 0x0001e40000100a00 */
[C---:B------:R-:W-:Y:S01]  /*614a0*/  IMAD R13, R28.reuse, 0x29e, RZ ;  /* 0x0000029e1c0d7824 */ /* 0x040fe200078e02ff */
[-C--:B0-----:R-:W-:Y:S01]  /*614b0*/  IADD3 R6, P6, R9, R2.reuse, RZ ;  /* 0x0000000209067210 */ /* 0x081fe20007fde0ff */
[----:B------:R-:W-:Y:S01]  /*614c0*/  IMAD R9, R28, 0xa7, RZ ;  /* 0x000000a71c097824 */ /* 0x000fe200078e02ff */
[----:B------:R-:W-:-:S04]  /*614d0*/  IADD3 R16, P5, R8, R2, RZ ;  /* 0x0000000208107210 */ /* 0x000fc80007fbe0ff */
[----:B------:R-:W-:Y:S01]  /*614e0*/  LEA.HI.X.SX32 R17, R9, R3, 0x1, P5 ;  /* 0x0000000309117211 */ /* 0x000fe200028f0eff */
[----:B------:R-:W-:-:S04]  /*614f0*/  IMAD R25, R28, 0x14f, RZ ;  /* 0x0000014f1c197824 */ /* 0x000fc800078e02ff */
        /* <DEDUP_REMOVED lines=11> */
[----:B-1----:R-:W-:Y:S02]  /*615b0*/  IADD3 R16, P5, R12, R2, RZ ;  /* 0x000000020c107210 */ /* 0x002fe40007fbe0ff */
[-C--:B------:R-:W-:Y:S01]  /*615c0*/  LEA.HI.X.SX32 R7, R13, R3.reuse, 0x1, P6 ;  /* 0x000000030d077211 */ /* 0x080fe200030f0eff */
[----:B------:R-:W-:Y:S01]  /*615d0*/  IMAD R13, R28, 0x150, RZ ;  /* 0x000001501c0d7824 */ /* 0x000fe200078e02ff */
[----:B------:R-:W-:-:S03]  /*615e0*/  LEA.HI.X.SX32 R17, R9, R3, 0x1, P5 ;  /* 0x0000000309117211 */ /* 0x000fc600028f0eff */
[----:B------:R0:W-:Y:S02]  /*615f0*/  STL.64 [R1+0xdf0], R6 ;  /* 0x000df00601007387 */ /* 0x0001e40000100a00 */
[----:B------:R1:W-:Y:S01]  /*61600*/  STL.64 [R1+0xd88], R16 ;  /* 0x000d881001007387 */ /* 0x0003e20000100a00 */
[-C--:B0-----:R-:W-:Y:S02]  /*61610*/  IADD3 R6, P6, R8, R2.reuse, RZ ;  /* 0x0000000208067210 */ /* 0x081fe40007fde0ff */
[----:B-1----:R-:W-:Y:S02]  /*61620*/  IADD3 R16, P5, R13, R2, RZ ;  /* 0x000000020d107210 */ /* 0x002fe40007fbe0ff */
[-C--:B------:R-:W-:Y:S02]  /*61630*/  LEA.HI.X.SX32 R7, R12, R3.reuse, 0x1, P6 ;  /* 0x000000030c077211 */ /* 0x080fe400030f0eff */
[----:B------:R-:W-:-:S03]  /*61640*/  LEA.HI.X.SX32 R17, R8, R3, 0x1, P5 ;  /* 0x0000000308117211 */ /* 0x000fc600028f0eff */
[----:B------:R-:W-:Y:S02]  /*61650*/  STL.64 [R1+0xc90], R6 ;  /* 0x000c900601007387 */ /* 0x000fe40000100a00 */
[----:B------:R0:W-:Y:S02]  /*61660*/  STL.64 [R1+0xad8], R16 ;  /* 0x000ad81001007387 */ /* 0x0001e40000100a00 */
[----:B0-----:R-:W2:Y:S01]  /*61670*/  LDL.LU R16, [R1+0x2528] ;  /* 0x0025280001107983 */ /* 0x001ea20000300800 */
[----:B------:R-:W-:-:S05]  /*61680*/  IMAD R9, R28, 0x2a0, RZ ;  /* 0x000002a01c097824 */ /* 0x000fca00078e02ff */
[----:B------:R-:W-:Y:S01]  /*61690*/  IADD3 R6, P6, R9, R2, RZ ;  /* 0x0000000209067210 */ /* 0x000fe20007fde0ff */
[C---:B------:R-:W-:Y:S02]  /*616a0*/  IMAD R9, R28.reuse, 0x2a2, RZ ;  /* 0x000002a21c097824 */ /* 0x040fe400078e02ff */
[----:B------:R-:W-:-:S03]  /*616b0*/  IMAD R12, R28, 0x151, RZ ;  /* 0x000001511c0c7824 */ /* 0x000fc600078e02ff */
[----:B------:R-:W-:Y:S02]  /*616c0*/  IADD3 R8, P5, R9, R2, RZ ;  /* 0x0000000209087210 */ /* 0x000fe40007fbe0ff */
[-C--:B------:R-:W-:Y:S01]  /*616d0*/  LEA.HI.X.SX32 R7, R13, R3.reuse, 0x1, P6 ;  /* 0x000000030d077211 */ /* 0x080fe200030f0eff */
[----:B------:R-:W-:Y:S01]  /*616e0*/  IMAD R25, R28, 0x152, RZ ;  /* 0x000001521c197824 */ /* 0x000fe200078e02ff */
[----:B------:R-:W-:-:S03]  /*616f0*/  LEA.HI.X.SX32 R9, R12, R3, 0x1, P5 ;  /* 0x000000030c097211 */ /* 0x000fc600028f0eff */
[----:B------:R0:W-:Y:S02]  /*61700*/  STL.64 [R1+0x11d0], R6 ;  /* 0x0011d00601007387 */ /* 0x0001e40000100a00 */
[----:B------:R1:W-:Y:S02]  /*61710*/  STL.64 [R1+0x11c8], R8 ;  /* 0x0011c80801007387 */ /* 0x0003e40000100a00 */
[C---:B------:R-:W-:Y:S01]  /*61720*/  IMAD R13, R28.reuse, 0x2a4, RZ ;  /* 0x000002a41c0d7824 */ /* 0x040fe200078e02ff */
[----:B0-----:R-:W-:Y:S01]  /*61730*/  IADD3 R6, P6, R25, R2, RZ ;  /* 0x0000000219067210 */ /* 0x001fe20007fde0ff */
[C---:B-1----:R-:W-:Y:S02]  /*61740*/  IMAD R8, R28.reuse, 0xa9, RZ ;  /* 0x000000a91c087824 */ /* 0x042fe400078e02ff */
[----:B------:R-:W-:-:S03]  /*61750*/  IMAD R9, R28, 0x2a6, RZ ;  /* 0x000002a61c097824 */ /* 0x000fc600078e02ff */
[----:B------:R-:W-:Y:S02]  /*61760*/  LEA.HI.X.SX32 R7, R8, R3, 0x1, P6 ;  /* 0x0000000308077211 */ /* 0x000fe400030f0eff */
[----:B------:R-:W-:-:S03]  /*61770*/  IADD3 R12, P5, R13, R2, RZ ;  /* 0x000000020d0c7210 */ /* 0x000fc60007fbe0ff */
[----:B------:R0:W-:Y:S01]  /*61780*/  STL.64 [R1+0xad0], R6 ;  /* 0x000ad00601007387 */ /* 0x0001e20000100a00 */
[-C--:B------:R-:W-:Y:S01]  /*61790*/  LEA.HI.X.SX32 R13, R25, R3.reuse, 0x1, P5 ;  /* 0x00000003190d7211 */ /* 0x080fe200028f0eff */
[C---:B------:R-:W-:Y:S02]  /*617a0*/  IMAD R8, R28.reuse, 0xaa, RZ ;  /* 0x000000aa1c087824 */ /* 0x040fe400078e02ff */
[C---:B------:R-:W-:Y:S01]  /*617b0*/  IMAD R17, R28.reuse, 0x154, RZ ;  /* 0x000001541c117824 */ /* 0x040fe200078e02ff */
[----:B0-----:R-:W-:Y:S01]  /*617c0*/  IADD3 R6, P6, R9, R2, RZ ;  /* 0x0000000209067210 */ /* 0x001fe20007fde0ff */
[----:B------:R-:W-:Y:S01]  /*617d0*/  IMAD R9, R28, 0x153, RZ ;  /* 0x000001531c097824 */ /* 0x000fe200078e02ff */
[----:B------:R0:W-:Y:S04]  /*617e0*/  STL.64 [R1+0x11e0], R12 ;  /* 0x0011e00c01007387 */ /* 0x0001e80000100a00 */
[----:B------:R-:W-:-:S02]  /*617f0*/  LEA.HI.X.SX32 R7, R9, R3, 0x1, P6 ;  /* 0x0000000309077211 */ /* 0x000fc400030f0eff */
[----:B------:R-:W-:-:S03]  /*61800*/  IADD3 R24, P5, R8, R2, RZ ;  /* 0x0000000208187210 */ /* 0x000fc60007fbe0ff */
[----:B------:R1:W-:Y:S01]  /*61810*/  STL.64 [R1+0x11f8], R6 ;  /* 0x0011f80601007387 */ /* 0x0003e20000100a00 */
[----:B0-----:R-:W-:Y:S01]  /*61820*/  IADD3 R12, P6, R17, R2, RZ ;  /* 0x00000002110c7210 */ /* 0x001fe20007fde0ff */
[----:B------:R-:W-:-:S03]  /*61830*/  IMAD R9, R28, 0x2aa, RZ ;  /* 0x000002aa1c097824 */ /* 0x000fc600078e02ff */
[----:B------:R-:W-:Y:S01]  /*61840*/  LEA.HI.X.SX32 R13, R8, R3, 0x1, P6 ;  /* 0x00000003080d7211 */ /* 0x000fe200030f0eff */
[C---:B-1----:R-:W-:Y:S02]  /*61850*/  IMAD R6, R28.reuse, 0x55, RZ ;  /* 0x000000551c067824 */ /* 0x042fe400078e02ff */
[----:B------:R-:W-:-:S03]  /*61860*/  IMAD R7, R28, 0x2a8, RZ ;  /* 0x000002a81c077824 */ /* 0x000fc600078e02ff */
[-C--:B------:R-:W-:Y:S02]  /*61870*/  LEA.HI.X.SX32 R25, R6, R3.reuse, 0x1, P5 ;  /* 0x0000000306197211 */ /* 0x080fe400028f0eff */
[----:B------:R-:W-:Y:S01]  /*61880*/  IADD3 R6, P5, R7, R2, RZ ;  /* 0x0000000207067210 */ /* 0x000fe20007fbe0ff */
[----:B------:R0:W-:Y:S01]  /*61890*/  STL.64 [R1+0xac8], R12 ;  /* 0x000ac80c01007387 */ /* 0x0001e20000100a00 */
[C---:B------:R-:W-:Y:S02]  /*618a0*/  IMAD R8, R28.reuse, 0x155, RZ ;  /* 0x000001551c087824 */ /* 0x040fe400078e02ff */
[----:B------:R-:W-:Y:S01]  /*618b0*/  LEA.HI.X.SX32 R7, R17, R3, 0x1, P5 ;  /* 0x0000000311077211 */ /* 0x000fe200028f0eff */
[----:B------:R-:W-:Y:S01]  /*618c0*/  STL.64 [R1+0xc88], R24 ;  /* 0x000c881801007387 */ /* 0x000fe20000100a00 */
[----:B------:R-:W-:-:S03]  /*618d0*/  IMAD R17, R28, 0xab, RZ ;  /* 0x000000ab1c117824 */ /* 0x000fc600078e02ff */
[----:B------:R-:W-:Y:S01]  /*618e0*/  STL.64 [R1+0x11f0], R6 ;  /* 0x0011f00601007387 */ /* 0x000fe20000100a00 */
[----:B0-----:R-:W-:Y:S01]  /*618f0*/  IADD3 R12, P6, R9, R2, RZ ;  /* 0x00000002090c7210 */ /* 0x001fe20007fde0ff */
[----:B------:R-:W-:-:S03]  /*61900*/  IMAD R9, R28, 0x2ac, RZ ;  /* 0x000002ac1c097824 */ /* 0x000fc600078e02ff */
[----:B------:R-:W-:Y:S02]  /*61910*/  LEA.HI.X.SX32 R13, R8, R3, 0x1, P6 ;  /* 0x00000003080d7211 */ /* 0x000fe400030f0eff */
[----:B------:R-:W-:-:S03]  /*61920*/  IADD3 R8, P6, R9, R2, RZ ;  /* 0x0000000209087210 */ /* 0x000fc60007fde0ff */
[----:B------:R0:W-:Y:S02]  /*61930*/  STL.64 [R1+0x11e8], R12 ;  /* 0x0011e80c01007387 */ /* 0x0001e40000100a00 */
[C---:B0-----:R-:W-:Y:S02]  /*61940*/  IMAD R13, R28.reuse, 0x2ae, RZ ;  /* 0x000002ae1c0d7824 */ /* 0x041fe400078e02ff */
[----:B------:R-:W-:Y:S01]  /*61950*/  IMAD R12, R28, 0x56, RZ ;  /* 0x000000561c0c7824 */ /* 0x000fe200078e02ff */
[CC--:B--2---:R-:W-:Y:S02]  /*61960*/  IADD3 R6, P5, R16.reuse, R2.reuse, RZ ;  /* 0x0000000210067210 */ /* 0x0c4fe40007fbe0ff */
[-C--:B------:R-:W-:Y:S02]  /*61970*/  LEA.HI.X.SX32 R9, R16, R3.reuse, 0x1, P6 ;  /* 0x0000000310097211 */ /* 0x080fe400030f0eff */
[----:B------:R-:W-:Y:S01]  /*61980*/  LEA.HI.X.SX32 R7, R17, R3, 0x1, P5 ;  /* 0x0000000311077211 */ /* 0x000fe200028f0eff */
[----:B------:R-:W-:-:S04]  /*61990*/  IADD3 R16, P6, R12, R2, RZ ;  /* 0x000000020c107210 */ /* 0x000fc80007fde0ff */
[----:B------:R0:W-:Y:S01]  /*619a0*/  STL.64 [R1+0xac0], R6 ;  /* 0x000ac00601007387 */ /* 0x0001e20000100a00 */
[----:B------:R1:W-:Y:S01]  /*619b0*/  STL.64 [R1+0x1200], R8 ;  /* 0x0012000801007387 */ /* 0x0003e20000100a00 */
[----:B0-----:R-:W-:Y:S01]  /*619c0*/  IADD3 R6, P5, R13, R2, RZ ;  /* 0x000000020d067210 */ /* 0x001fe20007fbe0ff */
[C---:B------:R-:W-:Y:S02]  /*619d0*/  IMAD R13, R28.reuse, 0x157, RZ ;  /* 0x000001571c0d7824 */ /* 0x040fe400078e02ff */
[----:B-1----:R-:W-:-:S03]  /*619e0*/  IMAD R9, R28, 0x2b, RZ ;  /* 0x0000002b1c097824 */ /* 0x002fc600078e02ff */
[-C--:B------:R-:W-:Y:S02]  /*619f0*/  LEA.HI.X.SX32 R7, R13, R3.reuse, 0x1, P5 ;  /* 0x000000030d077211 */ /* 0x080fe400028f0eff */
[----:B------:R-:W-:-:S03]  /*61a00*/  LEA.HI.X.SX32 R17, R9, R3, 0x1, P6 ;  /* 0x0000000309117211 */ /* 0x000fc600030f0eff */
[----:B------:R-:W-:Y:S02]  /*61a10*/  STL.64 [R1+0x1218], R6 ;  /* 0x0012180601007387 */ /* 0x000fe40000100a00 */
[----:B------:R0:W-:Y:S02]  /*61a20*/  STL.64 [R1+0xd80], R16 ;  /* 0x000d801001007387 */ /* 0x0001e40000100a00 */
[----:B0-----:R-:W2:Y:S01]  /*61a30*/  LDL.LU R17, [R1+0x2524] ;  /* 0x0025240001117983 */ /* 0x001ea20000300800 */
[C---:B------:R-:W-:Y:S02]  /*61a40*/  IMAD R8, R28.reuse, 0xac, RZ ;  /* 0x000000ac1c087824 */ /* 0x040fe400078e02ff */
[C---:B------:R-:W-:Y:S02]  /*61a50*/  IMAD R25, R28.reuse, 0x158, RZ ;  /* 0x000001581c197824 */ /* 0x040fe400078e02ff */
[C---:B------:R-:W-:Y:S02]  /*61a60*/  IMAD R16, R28.reuse, 0x2fa, RZ ;  /* 0x000002fa1c107824 */ /* 0x040fe400078e02ff */
[----:B------:R-:W-:Y:S01]  /*61a70*/  IMAD R13, R28, 0x2b0, RZ ;  /* 0x000002b01c0d7824 */ /* 0x000fe200078e02ff */
[----:B------:R-:W-:-:S02]  /*61a80*/  IADD3 R6, P5, R8, R2, RZ ;  /* 0x0000000208067210 */ /* 0x000fc40007fbe0ff */
[-C--:B------:R-:W-:Y:S01]  /*61a90*/  IADD3 R26, P6, R25, R2.reuse, RZ ;  /* 0x00000002191a7210 */ /* 0x080fe20007fde0ff */
[----:B------:R-:W-:Y:S01]  /*61aa0*/  IMAD R9, R28, 0x2b2, RZ ;  /* 0x000002b21c097824 */ /* 0x000fe200078e02ff */
[----:B------:R-:W-:Y:S01]  /*61ab0*/  LEA.HI.X.SX32 R7, R12, R3, 0x1, P5 ;  /* 0x000000030c077211 */ /* 0x000fe200028f0eff */
[----:B------:R-:W-:-:S04]  /*61ac0*/  IADD3 R12, P5, R13, R2, RZ ;  /* 0x000000020d0c7210 */ /* 0x000fc80007fbe0ff */
[-C--:B------:R-:W-:Y:S01]  /*61ad0*/  LEA.HI.X.SX32 R13, R25, R3.reuse, 0x1, P5 ;  /* 0x00000003190d7211 */ /* 0x080fe200028f0eff */
[C---:B------:R-:W-:Y:S02]  /*61ae0*/  IMAD R21, R28.reuse, 0x2f0, RZ ;  /* 0x000002f01c157824 */ /* 0x040fe400078e02ff */
[C---:B------:R-:W-:Y:S02]  /*61af0*/  IMAD R25, R28.reuse, 0x15c, RZ ;  /* 0x0000015c1c197824 */ /* 0x040fe400078e02ff */
[----:B------:R-:W-:Y:S01]  /*61b00*/  IMAD R24, R28, 0x2b8, RZ ;  /* 0x000002b81c187824 */ /* 0x000fe200078e02ff */
[----:B--2---:R0:W-:Y:S01]  /*61b10*/  STL.64 [R1+0x2500], R16 ;  /* 0x0025001001007387 */ /* 0x0041e20000100a00 */
[----:B------:R-:W-:Y:S02]  /*61b20*/  STL [R1+0xab8], R26 ;  /* 0x000ab81a01007387 */ /* 0x000fe40000100800 */
[----:B0-----:R-:W-:Y:S01]  /*61b30*/  IMAD.MOV.U32 R17, RZ, RZ, R27 ;  /* 0x000000ffff117224 */ /* 0x001fe200078e001b */
[----:B------:R-:W-:-:S02]  /*61b40*/  LEA.HI.X.SX32 R17, R8, R3, 0x1, P6 ;  /* 0x0000000308117211 */ /* 0x000fc400030f0eff */
[----:B------:R-:W-:Y:S01]  /*61b50*/  MOV R16, R26 ;  /* 0x0000001a00107202 */ /* 0x000fe20000000f00 */
[C---:B------:R-:W-:Y:S01]  /*61b60*/  IMAD R8, R28.reuse, 0x159, RZ ;  /* 0x000001591c087824 */ /* 0x040fe200078e02ff */
[----:B------:R-:W2:Y:S01]  /*61b70*/  LDL.LU R27, [R1+0x2520] ;  /* 0x00252000011b7983 */ /* 0x000ea20000300800 */
[-C--:B------:R-:W-:Y:S01]  /*61b80*/  IADD3 R16, P6, R9, R2.reuse, RZ ;  /* 0x0000000209107210 */ /* 0x080fe20007fde0ff */
[----:B------:R0:W-:Y:S02]  /*61b90*/  STL.64 [R1+0xc80], R6 ;  /* 0x000c800601007387 */ /* 0x0001e40000100a00 */
[----:B------:R-:W-:Y:S01]  /*61ba0*/  IMAD R9, R28, 0x2b4, RZ ;  /* 0x000002b41c097824 */ /* 0x000fe200078e02ff */
[----:B0-----:R-:W3:Y:S01]  /*61bb0*/  LDL.LU.64 R6, [R1+0x2518] ;  /* 0x0025180001067983 */ /* 0x001ee20000300a00 */
[----:B------:R0:W-:Y:S02]  /*61bc0*/  STL [R1+0xabc], R17 ;  /* 0x000abc1101007387 */ /* 0x0001e40000100800 */
[----:B------:R1:W-:Y:S01]  /*61bd0*/  STL.64 [R1+0x1210], R12 ;  /* 0x0012100c01007387 */ /* 0x0003e20000100a00 */
[----:B0-----:R-:W-:Y:S01]  /*61be0*/  LEA.HI.X.SX32 R17, R8, R3, 0x1, P6 ;  /* 0x0000000308117211 */ /* 0x001fe200030f0eff */
[----:B------:R-:W-:Y:S01]  /*61bf0*/  IMAD R8, R28, 0xad, RZ ;  /* 0x000000ad1c087824 */ /* 0x000fe200078e02ff */
[----:B-1----:R-:W-:-:S03]  /*61c00*/  IADD3 R12, P5, R20, R2, RZ ;  /* 0x00000002140c7210 */ /* 0x002fc60007fbe0ff */
[----:B------:R0:W-:Y:S01]  /*61c10*/  STL.64 [R1+0x1208], R16 ;  /* 0x0012081001007387 */ /* 0x0001e20000100a00 */
[----:B------:R-:W-:Y:S01]  /*61c20*/  LEA.HI.X.SX32 R13, R8, R3, 0x1, P5 ;  /* 0x00000003080d7211 */ /* 0x000fe200028f0eff */
[----:B------:R-:W-:-:S04]  /*61c30*/  IMAD R8, R28, 0xae, RZ ;  /* 0x000000ae1c087824 */ /* 0x000fc800078e02ff */
[----:B------:R1:W-:Y:S01]  /*61c40*/  STL.64 [R1+0xab0], R12 ;  /* 0x000ab00c01007387 */ /* 0x0003e20000100a00 */
[----:B0-----:R-:W-:Y:S01]  /*61c50*/  IADD3 R16, P6, R9, R2, RZ ;  /* 0x0000000209107210 */ /* 0x001fe20007fde0ff */
[----:B------:R-:W-:-:S03]  /*61c60*/  IMAD R9, R28, 0x2b6, RZ ;  /* 0x000002b61c097824 */ /* 0x000fc600078e02ff */
[-C--:B------:R-:W-:Y:S02]  /*61c70*/  LEA.HI.X.SX32 R17, R20, R3.reuse, 0x1, P6 ;  /* 0x0000000314117211 */ /* 0x080fe400030f0eff */
[-C--:B-1----:R-:W-:Y:S01]  /*61c80*/  IADD3 R12, P5, R9, R2.reuse, RZ ;  /* 0x00000002090c7210 */ /* 0x082fe20007fbe0ff */
[C---:B------:R-:W-:Y:S02]  /*61c90*/  IMAD R9, R28.reuse, 0x15b, RZ ;  /* 0x0000015b1c097824 */ /* 0x040fe400078e02ff */
[----:B------:R0:W-:Y:S01]  /*61ca0*/  STL.64 [R1+0x1220], R16 ;  /* 0x0012201001007387 */ /* 0x0001e20000100a00 */
[C---:B------:R-:W-:Y:S02]  /*61cb0*/  IMAD R20, R28.reuse, 0x2fc, RZ ;  /* 0x000002fc1c147824 */ /* 0x040fe400078e02ff */
[----:B------:R-:W-:Y:S01]  /*61cc0*/  LEA.HI.X.SX32 R13, R9, R3, 0x1, P5 ;  /* 0x00000003090d7211 */ /* 0x000fe200028f0eff */
[----:B------:R-:W-:Y:S02]  /*61cd0*/  IMAD R9, R28, 0x57, RZ ;  /* 0x000000571c097824 */ /* 0x000fe400078e02ff */
[----:B------:R1:W-:Y:S01]  /*61ce0*/  STL.64 [R1+0x24d8], R20 ;  /* 0x0024d81401007387 */ /* 0x0003e20000100a00 */
[----:B0-----:R-:W-:-:S03]  /*61cf0*/  IADD3 R16, P6, R8, R2, RZ ;  /* 0x0000000208107210 */ /* 0x001fc60007fde0ff */
[----:B------:R0:W-:Y:S01]  /*61d00*/  STL.64 [R1+0x1238], R12 ;  /* 0x0012380c01007387 */ /* 0x0001e20000100a00 */
[-C--:B------:R-:W-:Y:S02]  /*61d10*/  LEA.HI.X.SX32 R17, R9, R3.reuse, 0x1, P6 ;  /* 0x0000000309117211 */ /* 0x080fe400030f0eff */
[-C--:B-1----:R-:W-:Y:S01]  /*61d20*/  IADD3 R20, P5, R25, R2.reuse, RZ ;  /* 0x0000000219147210 */ /* 0x082fe20007fbe0ff */
[----:B0-----:R-:W4:Y:S02]  /*61d30*/  LDL.LU.64 R12, [R1+0x2510] ;  /* 0x00251000010c7983 */ /* 0x001f240000300a00 */
[----:B------:R0:W-:Y:S01]  /*61d40*/  STL.64 [R1+0xc78], R16 ;  /* 0x000c781001007387 */ /* 0x0001e20000100a00 */
[----:B------:R-:W-:Y:S01]  /*61d50*/  LEA.HI.X.SX32 R21, R8, R3, 0x1, P5 ;  /* 0x0000000308157211 */ /* 0x000fe200028f0eff */
[----:B------:R-:W-:Y:S01]  /*61d60*/  IMAD R9, R28, 0x2ba, RZ ;  /* 0x000002ba1c097824 */ /* 0x000fe200078e02ff */
[----:B0-----:R-:W-:-:S04]  /*61d70*/  IADD3 R16, P6, R24, R2, RZ ;  /* 0x0000000218107210 */ /* 0x001fc80007fde0ff */
[----:B------:R-:W-:Y:S01]  /*61d80*/  LEA.HI.X.SX32 R17, R25, R3, 0x1, P6 ;  /* 0x0000000319117211 */ /* 0x000fe200030f0eff */
[----:B------:R-:W-:Y:S01]  /*61d90*/  STL.64 [R1+0xaa8], R20 ;  /* 0x000aa81401007387 */ /* 0x000fe20000100a00 */
[----:B------:R-:W-:-:S03]  /*61da0*/  IADD3 R8, P5, R9, R2, RZ ;  /* 0x0000000209087210 */ /* 0x000fc60007fbe0ff */
[----:B------:R0:W-:Y:S02]  /*61db0*/  STL.64 [R1+0x1230], R16 ;  /* 0x0012301001007387 */ /* 0x0001e40000100a00 */
[----:B0-----:R-:W-:-:S05]  /*61dc0*/  IMAD R16, R28, 0x15d, RZ ;  /* 0x0000015d1c107824 */ /* 0x001fca00078e02ff */
[----:B------:R-:W-:-:S05]  /*61dd0*/  LEA.HI.X.SX32 R9, R16, R3, 0x1, P5 ;  /* 0x0000000310097211 */ /* 0x000fca00028f0eff */
[----:B------:R0:W-:Y:S04]  /*61de0*/  STL.64 [R1+0x1228], R8 ;  /* 0x0012280801007387 */ /* 0x0001e80000100a00 */
[----:B0-----:R-:W5:Y:S01]  /*61df0*/  LDL.LU.64 R8, [R1+0x2508] ;  /* 0x0025080001087983 */ /* 0x001f620000300a00 */
[C---:B------:R-:W-:Y:S02]  /*61e00*/  IMAD R24, R28.reuse, 0x15e, RZ ;  /* 0x0000015e1c187824 */ /* 0x040fe400078e02ff */
[C---:B------:R-:W-:Y:S02]  /*61e10*/  IMAD R26, R28.reuse, 0xaf, RZ ;  /* 0x000000af1c1a7824 */ /* 0x040fe400078e02ff */
[----:B------:R-:W-:Y:S01]  /*61e20*/  IMAD R17, R28, 0x2bc, RZ ;  /* 0x000002bc1c117824 */ /* 0x000fe200078e02ff */
[----:B------:R-:W-:Y:S01]  /*61e30*/  IADD3 R20, P6, R24, R2, RZ ;  /* 0x0000000218147210 */ /* 0x000fe20007fde0ff */
[----:B------:R-:W-:-:S03]  /*61e40*/  IMAD R25, R28, 0x2be, RZ ;  /* 0x000002be1c197824 */ /* 0x000fc600078e02ff */
[----:B------:R-:W-:Y:S02]  /*61e50*/  IADD3 R16, P5, R17, R2, RZ ;  /* 0x0000000211107210 */ /* 0x000fe40007fbe0ff */
[-C--:B------:R-:W-:Y:S02]  /*61e60*/  LEA.HI.X.SX32 R21, R26, R3.reuse, 0x1, P6 ;  /* 0x000000031a157211 */ /* 0x080fe400030f0eff */
[----:B------:R-:W-:-:S03]  /*61e70*/  LEA.HI.X.SX32 R17, R24, R3, 0x1, P5 ;  /* 0x0000000318117211 */ /* 0x000fc600028f0eff */
[----:B------:R0:W-:Y:S02]  /*61e80*/  STL.64 [R1+0xaa0], R20 ;  /* 0x000aa01401007387 */ /* 0x0001e40000100a00 */
[----:B------:R1:W-:Y:S02]  /*61e90*/  STL.64 [R1+0x1240], R16 ;  /* 0x0012401001007387 */ /* 0x0003e40000100a00 */
[C---:B------:R-:W-:Y:S02]  /*61ea0*/  IMAD R24, R28.reuse, 0xb, RZ ;  /* 0x0000000b1c187824 */ /* 0x040fe400078e02ff */
[C---:B------:R-:W-:Y:S01]  /*61eb0*/  IMAD R26, R28.reuse, 0x2c, RZ ;  /* 0x0000002c1c1a7824 */ /* 0x040fe200078e02ff */
[----:B0-----:R-:W-:Y:S01]  /*61ec0*/  IADD3 R20, P6, R25, R2, RZ ;  /* 0x0000000219147210 */ /* 0x001fe20007fde0ff */
[----:B------:R-:W-:-:S05]  /*61ed0*/  IMAD R25, R28, 0x16, RZ ;  /* 0x000000161c197824 */ /* 0x000fca00078e02ff */
[----:B-1----:R-:W-:Y:S01]  /*61ee0*/  IADD3 R16, P5, R25, R2, RZ ;  /* 0x0000000219107210 */ /* 0x002fe20007fbe0ff */
[----:B------:R-:W-:-:S03]  /*61ef0*/  IMAD R25, R28, 0x58, RZ ;  /* 0x000000581c197824 */ /* 0x000fc600078e02ff */
[-C--:B------:R-:W-:Y:S01]  /*61f00*/  LEA.HI.X.SX32 R17, R24, R3.reuse, 0x1, P5 ;  /* 0x0000000318117211 */ /* 0x080fe200028f0eff */
[C---:B------:R-:W-:Y:S02]  /*61f10*/  IMAD R24, R28.reuse, 0xb0, RZ ;  /* 0x000000b01c187824 */ /* 0x040fe400078e02ff */
[C---:B------:R-:W-:Y:S02]  /*61f20*/  IMAD R4, R28.reuse, 0x162, RZ ;  /* 0x000001621c047824 */ /* 0x040fe400078e02ff */
[C---:B------:R-:W-:Y:S02]  /*61f30*/  IMAD R11, R28.reuse, 0x2c6, RZ ;  /* 0x000002c61c0b7824 */ /* 0x040fe400078e02ff */
[----:B------:R-:W-:Y:S01]  /*61f40*/  IMAD R5, R28, 0x16a, RZ ;  /* 0x0000016a1c057824 */ /* 0x000fe200078e02ff */
[----:B----4-:R-:W-:-:S05]  /*61f50*/  LEA.HI.X.SX32 R21, R12, R3, 0x1, P6 ;  /* 0x000000030c157211 */ /* 0x010fca00030f0eff */
[----:B------:R0:W-:Y:S01]  /*61f60*/  STL.64 [R1+0x1258], R20 ;  /* 0x0012581401007387 */ /* 0x0001e20000100a00 */
[----:B------:R1:W-:Y:S02]  /*61f70*/  STL.64 [R1+0xe20], R16 ;  /* 0x000e201001007387 */ /* 0x0003e40000100a00 */
[----:B0-----:R-:W-:Y:S01]  /*61f80*/  IMAD R21, R28, 0x16, RZ ;  /* 0x000000161c157824 */ /* 0x001fe200078e02ff */
[CC--:B------:R-:W-:Y:S02]  /*61f90*/  IADD3 R20, P6, R26.reuse, R2.reuse, RZ ;  /* 0x000000021a147210 */ /* 0x0c0fe40007fde0ff */
[----:B-1----:R-:W-:Y:S02]  /*61fa0*/  IADD3 R16, P5, R25, R2, RZ ;  /* 0x0000000219107210 */ /* 0x002fe40007fbe0ff */
[-C--:B------:R-:W-:Y:S02]  /*61fb0*/  LEA.HI.X.SX32 R21, R21, R3.reuse, 0x1, P6 ;  /* 0x0000000315157211 */ /* 0x080fe400030f0eff */
[----:B------:R-:W-:-:S03]  /*61fc0*/  LEA.HI.X.SX32 R17, R26, R3, 0x1, P5 ;  /* 0x000000031a117211 */ /* 0x000fc600028f0eff */
[----:B------:R0:W-:Y:S02]  /*61fd0*/  STL.64 [R1+0xde8], R20 ;  /* 0x000de81401007387 */ /* 0x0001e40000100a00 */
[----:B------:R5:W-:Y:S01]  /*61fe0*/  STL.64 [R1+0xd68], R16 ;  /* 0x000d681001007387 */ /* 0x000be20000100a00 */
[----:B0-----:R-:W-:-:S04]  /*61ff0*/  IADD3 R20, P6, R24, R2, RZ ;  /* 0x0000000218147210 */ /* 0x001fc80007fde0ff */
[----:B------:R-:W-:Y:S01]  /*62000*/  LEA.HI.X.SX32 R21, R25, R3, 0x1, P6 ;  /* 0x0000000319157211 */ /* 0x000fe200030f0eff */
[----:B------:R-:W-:-:S04]  /*62010*/  IMAD R25, R28, 0x2c2, RZ ;  /* 0x000002c21c197824 */ /* 0x000fc800078e02ff */
[----:B------:R3:W-:Y:S01]  /*62020*/  STL.64 [R1+0xc70], R20 ;  /* 0x000c701401007387 */ /* 0x0007e20000100a00 */
[----:B-----5:R-:W-:-:S04]  /*62030*/  IADD3 R16, P5, R8, R2, RZ ;  /* 0x0000000208107210 */ /* 0x020fc80007fbe0ff */
[-C--:B------:R-:W-:Y:S02]  /*62040*/  LEA.HI.X.SX32 R17, R24, R3.reuse, 0x1, P5 ;  /* 0x0000000318117211 */ /* 0x080fe400028f0eff */
[-C--:B---3--:R-:W-:Y:S01]  /*62050*/  IADD3 R20, P6, R7, R2.reuse, RZ ;  /* 0x0000000207147210 */ /* 0x088fe20007fde0ff */
[----:B------:R-:W-:Y:S02]  /*62060*/  IMAD R24, R28, 0x161, RZ ;  /* 0x000001611c187824 */ /* 0x000fe400078e02ff */
[----:B------:R0:W-:Y:S01]  /*62070*/  STL.64 [R1+0xa98], R16 ;  /* 0x000a981001007387 */ /* 0x0001e20000100a00 */
[----:B------:R-:W-:Y:S01]  /*62080*/  LEA.HI.X.SX32 R21, R8, R3, 0x1, P6 ;  /* 0x0000000308157211 */ /* 0x000fe200030f0eff */
[C---:B------:R-:W-:Y:S02]  /*62090*/  IMAD R26, R28.reuse, 0xb1, RZ ;  /* 0x000000b11c1a7824 */ /* 0x040fe400078e02ff */
[C---:B------:R-:W-:Y:S02]  /*620a0*/  IMAD R8, R28.reuse, 0x30, RZ ;  /* 0x000000301c087824 */ /* 0x040fe400078e02ff */
[----:B------:R1:W-:Y:S01]  /*620b0*/  STL.64 [R1+0x1250], R20 ;  /* 0x0012501401007387 */ /* 0x0003e20000100a00 */
[----:B0-----:R-:W-:Y:S01]  /*620c0*/  IADD3 R16, P5, R25, R2, RZ ;  /* 0x0000000219107210 */ /* 0x001fe20007fbe0ff */
[----:B------:R-:W-:-:S03]  /*620d0*/  IMAD R25, R28, 0x2c4, RZ ;  /* 0x000002c41c197824 */ /* 0x000fc600078e02ff */
[-C--:B------:R-:W-:Y:S02]  /*620e0*/  LEA.HI.X.SX32 R17, R24, R3.reuse, 0x1, P5 ;  /* 0x0000000318117211 */ /* 0x080fe400028f0eff */
[-C--:B-1----:R-:W-:Y:S02]  /*620f0*/  IADD3 R20, P6, R4, R2.reuse, RZ ;  /* 0x0000000204147210 */ /* 0x082fe40007fde0ff */
[-C--:B------:R-:W-:Y:S01]  /*62100*/  IADD3 R24, P5, R25, R2.reuse, RZ ;  /* 0x0000000219187210 */ /* 0x080fe20007fbe0ff */
[----:B------:R-:W-:Y:S01]  /*62110*/  STL.64 [R1+0x24c0], R8 ;  /* 0x0024c00801007387 */ /* 0x000fe20000100a00 */
[-C--:B------:R-:W-:Y:S02]  /*62120*/  LEA.HI.X.SX32 R21, R26, R3.reuse, 0x1, P6 ;  /* 0x000000031a157211 */ /* 0x080fe400030f0eff */
[----:B------:R-:W-:Y:S01]  /*62130*/  LEA.HI.X.SX32 R25, R4, R3, 0x1, P5 ;  /* 0x0000000304197211 */ /* 0x000fe200028f0eff */
[----:B------:R0:W-:Y:S04]  /*62140*/  STL.64 [R1+0x1248], R16 ;  /* 0x0012481001007387 */ /* 0x0001e80000100a00 */
[----:B0-----:R-:W3:Y:S01]  /*62150*/  LDL.LU.64 R16, [R1+0x2500] ;  /* 0x0025000001107983 */ /* 0x001ee20000300a00 */
[----:B------:R-:W-:Y:S02]  /*62160*/  STL.64 [R1+0xa90], R20 ;  /* 0x000a901401007387 */ /* 0x000fe40000100a00 */
[----:B------:R0:W-:Y:S02]  /*62170*/  STL.64 [R1+0x1260], R24 ;  /* 0x0012601801007387 */ /* 0x0001e40000100a00 */
[----:B0-----:R-:W4:Y:S01]  /*62180*/  LDL.LU.64 R24, [R1+0x24f8] ;  /* 0x0024f80001187983 */ /* 0x001f220000300a00 */
[----:B------:R-:W-:Y:S01]  /*62190*/  IMAD R21, R28, 0x163, RZ ;  /* 0x000001631c157824 */ /* 0x000fe200078e02ff */
[----:B------:R-:W-:-:S02]  /*621a0*/  IADD3 R8, P6, R11, R2, RZ ;  /* 0x000000020b087210 */ /* 0x000fc40007fde0ff */
[----:B------:R-:W-:Y:S01]  /*621b0*/  IADD3 R26, P5, R13, R2, RZ ;  /* 0x000000020d1a7210 */ /* 0x000fe20007fbe0ff */
[----:B------:R-:W-:Y:S01]  /*621c0*/  IMAD R4, R28, 0xc0, RZ ;  /* 0x000000c01c047824 */ /* 0x000fe200078e02ff */
[----:B------:R-:W-:-:S05]  /*621d0*/  LEA.HI.X.SX32 R9, R21, R3, 0x1, P6 ;  /* 0x0000000315097211 */ /* 0x000fca00030f0eff */
[----:B------:R-:W-:Y:S01]  /*621e0*/  STL.64 [R1+0x1278], R8 ;  /* 0x0012780801007387 */ /* 0x000fe20000100a00 */
[----:B------:R-:W-:Y:S02]  /*621f0*/  STL [R1+0xc68], R26 ;  /* 0x000c681a01007387 */ /* 0x000fe40000100800 */
[----:B------:R0:W-:Y:S02]  /*62200*/  STL.64 [R1+0x24e8], R4 ;  /* 0x0024e80401007387 */ /* 0x0001e40000100a00 */
[----:B0-----:R-:W-:Y:S02]  /*62210*/  MOV R4, R26 ;  /* 0x0000001a00047202 */ /* 0x001fe40000000f00 */
[----:B--2---:R-:W-:Y:S02]  /*62220*/  MOV R5, R27 ;  /* 0x0000001b00057202 */ /* 0x004fe40000000f00 */
[----:B------:R-:W2:Y:S01]  /*62230*/  LDL.LU.64 R26, [R1+0x24f0] ;  /* 0x0024f000011a7983 */ /* 0x000ea20000300a00 */
[----:B------:R-:W-:-:S02]  /*62240*/  IMAD R21, R28, 0x59, RZ ;  /* 0x000000591c157824 */ /* 0x000fc400078e02ff */
[----:B------:R-:W-:-:S03]  /*62250*/  IMAD R20, R28, 0x2c8, RZ ;  /* 0x000002c81c147824 */ /* 0x000fc600078e02ff */
[----:B------:R-:W-:Y:S01]  /*62260*/  LEA.HI.X.SX32 R5, R21, R3, 0x1, P5 ;  /* 0x0000000315057211 */ /* 0x000fe200028f0eff */
[----:B------:R-:W-:Y:S01]  /*62270*/  IMAD R21, R28, 0x2ca, RZ ;  /* 0x000002ca1c157824 */ /* 0x000fe200078e02ff */
[-C--:B------:R-:W-:Y:S01]  /*62280*/  IADD3 R4, P5, R20, R2.reuse, RZ ;  /* 0x0000000214047210 */ /* 0x080fe20007fbe0ff */
[C---:B------:R-:W-:Y:S02]  /*62290*/  IMAD R12, R28.reuse, 0x6, RZ ;  /* 0x000000061c0c7824 */ /* 0x040fe400078e02ff */
[C---:B------:R-:W-:Y:S01]  /*622a0*/  IMAD R20, R28.reuse, 0x165, RZ ;  /* 0x000001651c147824 */ /* 0x040fe200078e02ff */
[----:B------:R0:W-:Y:S01]  /*622b0*/  STL [R1+0xc6c], R5 ;  /* 0x000c6c0501007387 */ /* 0x0001e20000100800 */
[----:B------:R-:W-:Y:S01]  /*622c0*/  IMAD R7, R28, 0x18, RZ ;  /* 0x000000181c077824 */ /* 0x000fe200078e02ff */
[----:B----4-:R-:W-:-:S04]  /*622d0*/  IADD3 R8, P6, R24, R2, RZ ;  /* 0x0000000218087210 */ /* 0x010fc80007fde0ff */
[-C--:B------:R-:W-:Y:S01]  /*622e0*/  LEA.HI.X.SX32 R9, R13, R3.reuse, 0x1, P6 ;  /* 0x000000030d097211 */ /* 0x080fe200030f0eff */
[----:B------:R-:W-:Y:S01]  /*622f0*/  IMAD R13, R28, 0x180, RZ ;  /* 0x000001801c0d7824 */ /* 0x000fe200078e02ff */
[----:B0-----:R-:W-:-:S03]  /*62300*/  LEA.HI.X.SX32 R5, R24, R3, 0x1, P5 ;  /* 0x0000000318057211 */ /* 0x001fc600028f0eff */
[----:B------:R0:W-:Y:S01]  /*62310*/  STL.64 [R1+0xa88], R8 ;  /* 0x000a880801007387 */ /* 0x0001e20000100a00 */
[----:B------:R-:W-:Y:S02]  /*62320*/  STL.64 [R1+0x24d0], R12 ;  /* 0x0024d00c01007387 */ /* 0x000fe40000100a00 */
[----:B------:R3:W-:Y:S01]  /*62330*/  STL.64 [R1+0x1270], R4 ;  /* 0x0012700401007387 */ /* 0x0007e20000100a00 */
[-C--:B0-----:R-:W-:Y:S01]  /*62340*/  IADD3 R8, P6, R21, R2.reuse, RZ ;  /* 0x0000000215087210 */ /* 0x081fe20007fde0ff */
[----:B------:R-:W-:Y:S01]  /*62350*/  IMAD R21, R28, 0x2cc, RZ ;  /* 0x000002cc1c157824 */ /* 0x000fe200078e02ff */
[----:B---3--:R-:W-:Y:S02]  /*62360*/  IADD3 R4, P5, R17, R2, RZ ;  /* 0x0000000211047210 */ /* 0x008fe40007fbe0ff */
[----:B------:R-:W-:Y:S01]  /*62370*/  LEA.HI.X.SX32 R9, R20, R3, 0x1, P6 ;  /* 0x0000000314097211 */ /* 0x000fe200030f0eff */
[----:B------:R-:W-:-:S04]  /*62380*/  IMAD R20, R28, 0xb3, RZ ;  /* 0x000000b31c147824 */ /* 0x000fc800078e02ff */
[----:B------:R0:W-:Y:S01]  /*62390*/  STL.64 [R1+0x1268], R8 ;  /* 0x0012680801007387 */ /* 0x0001e20000100a00 */
[----:B------:R-:W-:-:S05]  /*623a0*/  LEA.HI.X.SX32 R5, R20, R3, 0x1, P5 ;  /* 0x0000000314057211 */ /* 0x000fca00028f0eff */
[----:B------:R1:W-:Y:S01]  /*623b0*/  STL.64 [R1+0xa80], R4 ;  /* 0x000a800401007387 */ /* 0x0003e20000100a00 */
[----:B0-----:R-:W-:Y:S01]  /*623c0*/  IADD3 R8, P6, R21, R2, RZ ;  /* 0x0000000215087210 */ /* 0x001fe20007fde0ff */
[----:B------:R-:W-:-:S05]  /*623d0*/  IMAD R21, R28, 0x2ce, RZ ;  /* 0x000002ce1c157824 */ /* 0x000fca00078e02ff */
[----:B-1----:R-:W-:Y:S01]  /*623e0*/  IADD3 R4, P5, R21, R2, RZ ;  /* 0x0000000215047210 */ /* 0x002fe20007fbe0ff */
[----:B------:R-:W-:Y:S01]  /*623f0*/  IMAD R21, R28, 0x167, RZ ;  /* 0x000001671c157824 */ /* 0x000fe200078e02ff */
[----:B------:R-:W-:-:S04]  /*62400*/  LEA.HI.X.SX32 R9, R17, R3, 0x1, P6 ;  /* 0x0000000311097211 */ /* 0x000fc800030f0eff */
[-C--:B------:R-:W-:Y:S01]  /*62410*/  LEA.HI.X.SX32 R5, R21, R3.reuse, 0x1, P5 ;  /* 0x0000000315057211 */ /* 0x080fe200028f0eff */
[----:B------:R2:W-:Y:S04]  /*62420*/  STL.64 [R1+0x1280], R8 ;  /* 0x0012800801007387 */ /* 0x0005e80000100a00 */
[----:B------:R0:W-:Y:S01]  /*62430*/  STL.64 [R1+0x1298], R4 ;  /* 0x0012980401007387 */ /* 0x0001e20000100a00 */
[-C--:B--2---:R-:W-:Y:S02]  /*62440*/  IADD3 R8, P6, R26, R2.reuse, RZ ;  /* 0x000000021a087210 */ /* 0x084fe40007fde0ff */
[----:B0-----:R-:W-:Y:S02]  /*62450*/  IADD3 R4, P5, R25, R2, RZ ;  /* 0x0000000219047210 */ /* 0x001fe40007fbe0ff */
[-C--:B------:R-:W-:Y:S01]  /*62460*/  LEA.HI.X.SX32 R9, R6, R3.reuse, 0x1, P6 ;  /* 0x0000000306097211 */ /* 0x080fe200030f0eff */
[----:B------:R-:W-:Y:S01]  /*62470*/  IMAD R6, R28, 0x302, RZ ;  /* 0x000003021c067824 */ /* 0x000fe200078e02ff */
[----:B------:R-:W-:-:S03]  /*62480*/  LEA.HI.X.SX32 R5, R26, R3, 0x1, P5 ;  /* 0x000000031a057211 */ /* 0x000fc600028f0eff */
[----:B------:R-:W-:Y:S01]  /*62490*/  STL.64 [R1+0xd60], R8 ;  /* 0x000d600801007387 */ /* 0x000fe20000100a00 */
[----:B------:R-:W-:Y:S02]  /*624a0*/  STL.64 [R1+0x24c8], R6 ;  /* 0x0024c80601007387 */ /* 0x000fe40000100a00 */
[----:B------:R0:W-:Y:S02]  /*624b0*/  STL.64 [R1+0xc60], R4 ;  /* 0x000c600401007387 */ /* 0x0001e40000100a00 */
[----:B0-----:R-:W2:Y:S01]  /*624c0*/  LDL.LU.64 R4, [R1+0x24e8] ;  /* 0x0024e80001047983 */ /* 0x001ea20000300a00 */
[----:B------:R-:W-:Y:S01]  /*624d0*/  IADD3 R8, P6, R27, R2, RZ ;  /* 0x000000021b087210 */ /* 0x000fe20007fde0ff */
[C---:B------:R-:W-:Y:S02]  /*624e0*/  IMAD R20, R28.reuse, 0x2d0, RZ ;  /* 0x000002d01c147824 */ /* 0x040fe400078e02ff */
[----:B------:R-:W-:Y:S01]  /*624f0*/  IMAD R21, R28, 0x2d2, RZ ;  /* 0x000002d21c157824 */ /* 0x000fe200078e02ff */
[----:B------:R-:W-:-:S02]  /*62500*/  LEA.HI.X.SX32 R9, R25, R3, 0x1, P6 ;  /* 0x0000000319097211 */ /* 0x000fc400030f0eff */
[----:B------:R-:W-:Y:S01]  /*62510*/  IADD3 R6, P5, R20, R2, RZ ;  /* 0x0000000214067210 */ /* 0x000fe20007fbe0ff */
[C---:B------:R-:W-:Y:S02]  /*62520*/  IMAD R20, R28.reuse, 0x169, RZ ;  /* 0x000001691c147824 */ /* 0x040fe400078e02ff */
[----:B------:R0:W-:Y:S01]  /*62530*/  STL.64 [R1+0xa78], R8 ;  /* 0x000a780801007387 */ /* 0x0001e20000100a00 */
[----:B------:R-:W-:Y:S01]  /*62540*/  LEA.HI.X.SX32 R7, R27, R3, 0x1, P5 ;  /* 0x000000031b077211 */ /* 0x000fe200028f0eff */
[----:B------:R-:W-:-:S04]  /*62550*/  IMAD R17, R28, 0x182, RZ ;  /* 0x000001821c117824 */ /* 0x000fc800078e02ff */
[----:B------:R-:W-:Y:S01]  /*62560*/  STL.64 [R1+0x1290], R6 ;  /* 0x0012900601007387 */ /* 0x000fe20000100a00 */
[----:B0-----:R-:W-:Y:S01]  /*62570*/  IADD3 R8, P6, R21, R2, RZ ;  /* 0x0000000215087210 */ /* 0x001fe20007fde0ff */
[----:B------:R-:W-:-:S03]  /*62580*/  IMAD R21, R28, 0x2d4, RZ ;  /* 0x000002d41c157824 */ /* 0x000fc600078e02ff */
[----:B------:R-:W-:Y:S01]  /*62590*/  LEA.HI.X.SX32 R9, R20, R3, 0x1, P6 ;  /* 0x0000000314097211 */ /* 0x000fe200030f0eff */
[----:B------:R-:W-:-:S04]  /*625a0*/  IMAD R20, R28, 0xb5, RZ ;  /* 0x000000b51c147824 */ /* 0x000fc800078e02ff */
[----:B------:R0:W-:Y:S01]  /*625b0*/  STL.64 [R1+0x1288], R8 ;  /* 0x0012880801007387 */ /* 0x0001e20000100a00 */
[----:B------:R-:W-:Y:S02]  /*625c0*/  STL.64 [R1+0x24e0], R16 ;  /* 0x0024e01001007387 */ /* 0x000fe40000100a00 */
[C---:B------:R-:W-:Y:S02]  /*625d0*/  IMAD R24, R28.reuse, 0x16b, RZ ;  /* 0x0000016b1c187824 */ /* 0x040fe400078e02ff */
[C---:B------:R-:W-:Y:S01]  /*625e0*/  IMAD R12, R28.reuse, 0xb6, RZ ;  /* 0x000000b61c0c7824 */ /* 0x040fe200078e02ff */
[----:B0-----:R-:W-:Y:S01]  /*625f0*/  IADD3 R8, P6, R21, R2, RZ ;  /* 0x0000000215087210 */ /* 0x001fe20007fde0ff */
[C---:B------:R-:W-:Y:S02]  /*62600*/  IMAD R21, R28.reuse, 0x2d6, RZ ;  /* 0x000002d61c157824 */ /* 0x040fe400078e02ff */
[C---:B------:R-:W-:Y:S02]  /*62610*/  IMAD R29, R28.reuse, 0x16c, RZ ;  /* 0x0000016c1c1d7824 */ /* 0x040fe400078e02ff */
[----:B------:R-:W-:-:S02]  /*62620*/  IMAD R26, R28, 0x17, RZ ;  /* 0x000000171c1a7824 */ /* 0x000fc400078e02ff */
[C---:B------:R-:W-:Y:S02]  /*62630*/  IMAD R25, R28.reuse, 0x170, RZ ;  /* 0x000001701c197824 */ /* 0x040fe400078e02ff */
[----:B------:R-:W-:Y:S01]  /*62640*/  IMAD R0, R28, 0x2e2, RZ ;  /* 0x000002e21c007824 */ /* 0x000fe200078e02ff */
[----:B--2---:R-:W-:-:S04]  /*62650*/  IADD3 R6, P5, R5, R2, RZ ;  /* 0x0000000205067210 */ /* 0x004fc80007fbe0ff */
[-C--:B------:R-:W-:Y:S02]  /*62660*/  LEA.HI.X.SX32 R7, R20, R3.reuse, 0x1, P5 ;  /* 0x0000000314077211 */ /* 0x080fe400028f0eff */
[----:B------:R-:W-:-:S03]  /*62670*/  LEA.HI.X.SX32 R9, R5, R3, 0x1, P6 ;  /* 0x0000000305097211 */ /* 0x000fc600030f0eff */
[----:B------:R0:W-:Y:S02]  /*62680*/  STL.64 [R1+0xa70], R6 ;  /* 0x000a700601007387 */ /* 0x0001e40000100a00 */
[----:B------:R1:W-:Y:S02]  /*62690*/  STL.64 [R1+0x12a0], R8 ;  /* 0x0012a00801007387 */ /* 0x0003e40000100a00 */
[----:B------:R-:W-:Y:S01]  /*626a0*/  IMAD R20, R28, 0x5b, RZ ;  /* 0x0000005b1c147824 */ /* 0x000fe200078e02ff */
[----:B0-----:R-:W-:-:S04]  /*626b0*/  IADD3 R6, P5, R21, R2, RZ ;  /* 0x0000000215067210 */ /* 0x001fc80007fbe0ff */
[----:B------:R-:W-:Y:S02]  /*626c0*/  LEA.HI.X.SX32 R7, R24, R3, 0x1, P5 ;  /* 0x0000000318077211 */ /* 0x000fe400028f0eff */
[----:B-1----:R-:W-:-:S03]  /*626d0*/  IADD3 R8, P6, R12, R2, RZ ;  /* 0x000000020c087210 */ /* 0x002fc60007fde0ff */
[----:B------:R0:W-:Y:S01]  /*626e0*/  STL.64 [R1+0x12b8], R6 ;  /* 0x0012b80601007387 */ /* 0x0001e20000100a00 */
[-C--:B------:R-:W-:Y:S01]  /*626f0*/  LEA.HI.X.SX32 R9, R20, R3.reuse, 0x1, P6 ;  /* 0x0000000314097211 */ /* 0x080fe200030f0eff */
[C---:B------:R-:W-:Y:S02]  /*62700*/  IMAD R21, R28.reuse, 0x2d8, RZ ;  /* 0x000002d81c157824 */ /* 0x040fe400078e02ff */
[----:B------:R-:W-:Y:S01]  /*62710*/  IMAD R20, R28, 0x2da, RZ ;  /* 0x000002da1c147824 */ /* 0x000fe200078e02ff */
[----:B0-----:R-:W-:Y:S01]  /*62720*/  IADD3 R6, P5, R29, R2, RZ ;  /* 0x000000021d067210 */ /* 0x001fe20007fbe0ff */
[----:B------:R0:W-:Y:S03]  /*62730*/  STL.64 [R1+0xc58], R8 ;  /* 0x000c580801007387 */ /* 0x0001e60000100a00 */
[----:B------:R-:W-:-:S05]  /*62740*/  LEA.HI.X.SX32 R7, R12, R3, 0x1, P5 ;  /* 0x000000030c077211 */ /* 0x000fca00028f0eff */
[----:B------:R1:W-:Y:S01]  /*62750*/  STL.64 [R1+0xa68], R6 ;  /* 0x000a680601007387 */ /* 0x0003e20000100a00 */
[----:B0-----:R-:W-:Y:S01]  /*62760*/  IADD3 R8, P6, R21, R2, RZ ;  /* 0x0000000215087210 */ /* 0x001fe20007fde0ff */
[----:B------:R-:W-:-:S03]  /*62770*/  IMAD R21, R28, 0x16e, RZ ;  /* 0x0000016e1c157824 */ /* 0x000fc600078e02ff */
[-C--:B------:R-:W-:Y:S02]  /*62780*/  LEA.HI.X.SX32 R9, R29, R3.reuse, 0x1, P6 ;  /* 0x000000031d097211 */ /* 0x080fe400030f0eff */
[----:B-1----:R-:W-:Y:S01]  /*62790*/  IADD3 R6, P5, R20, R2, RZ ;  /* 0x0000000214067210 */ /* 0x002fe20007fbe0ff */
[C---:B------:R-:W-:Y:S02]  /*627a0*/  IMAD R20, R28.reuse, 0x16d, RZ ;  /* 0x0000016d1c147824 */ /* 0x040fe400078e02ff */
[----:B------:R0:W-:Y:S01]  /*627b0*/  STL.64 [R1+0x12b0], R8 ;  /* 0x0012b00801007387 */ /* 0x0001e20000100a00 */
[C---:B------:R-:W-:Y:S02]  /*627c0*/  IMAD R24, R28.reuse, 0x2dc, RZ ;  /* 0x000002dc1c187824 */ /* 0x040fe400078e02ff */
[----:B------:R-:W-:Y:S01]  /*627d0*/  IMAD R12, R28, 0xb7, RZ ;  /* 0x000000b71c0c7824 */ /* 0x000fe200078e02ff */
[----:B------:R-:W-:Y:S01]  /*627e0*/  LEA.HI.X.SX32 R7, R20, R3, 0x1, P5 ;  /* 0x0000000314077211 */ /* 0x000fe200028f0eff */
[----:B------:R-:W-:-:S04]  /*627f0*/  IMAD R20, R28, 0x2de, RZ ;  /* 0x000002de1c147824 */ /* 0x000fc800078e02ff */
[----:B------:R1:W-:Y:S01]  /*62800*/  STL.64 [R1+0x12a8], R6 ;  /* 0x0012a80601007387 */ /* 0x0003e20000100a00 */
[----:B0-----:R-:W-:-:S04]  /*62810*/  IADD3 R8, P6, R21, R2, RZ ;  /* 0x0000000215087210 */ /* 0x001fc80007fde0ff */
[----:B------:R-:W-:Y:S02]  /*62820*/  LEA.HI.X.SX32 R9, R12, R3, 0x1, P6 ;  /* 0x000000030c097211 */ /* 0x000fe400030f0eff */
[----:B-1----:R-:W-:-:S03]  /*62830*/  IADD3 R6, P5, R24, R2, RZ ;  /* 0x0000000218067210 */ /* 0x002fc60007fbe0ff */
[----:B------:R0:W-:Y:S01]  /*62840*/  STL.64 [R1+0xa60], R8 ;  /* 0x000a600801007387 */ /* 0x0001e20000100a00 */
[----:B------:R-:W-:Y:S01]  /*62850*/  LEA.HI.X.SX32 R7, R21, R3, 0x1, P5 ;  /* 0x0000000315077211 */ /* 0x000fe200028f0eff */
[C---:B------:R-:W-:Y:S02]  /*62860*/  IMAD R21, R28.reuse, 0x16f, RZ ;  /* 0x0000016f1c157824 */ /* 0x040fe400078e02ff */
[----:B------:R-:W-:Y:S01]  /*62870*/  IMAD R12, R28, 0x5c, RZ ;  /* 0x0000005c1c0c7824 */ /* 0x000fe200078e02ff */
[----:B0-----:R-:W-:Y:S01]  /*62880*/  IADD3 R8, P6, R20, R2, RZ ;  /* 0x0000000214087210 */ /* 0x001fe20007fde0ff */
[----:B------:R-:W-:-:S03]  /*62890*/  IMAD R20, R28, 0x2e, RZ ;  /* 0x0000002e1c147824 */ /* 0x000fc600078e02ff */
[-C--:B------:R-:W-:Y:S01]  /*628a0*/  LEA.HI.X.SX32 R9, R21, R3.reuse, 0x1, P6 ;  /* 0x0000000315097211 */ /* 0x080fe200030f0eff */
[----:B------:R0:W-:Y:S04]  /*628b0*/  STL.64 [R1+0x12c0], R6 ;  /* 0x0012c00601007387 */ /* 0x0001e80000100a00 */
[----:B------:R1:W-:Y:S01]  /*628c0*/  STL.64 [R1+0x12d8], R8 ;  /* 0x0012d80801007387 */ /* 0x0003e20000100a00 */
[----:B------:R-:W-:Y:S01]  /*628d0*/  IMAD R21, R28, 0xb8, RZ ;  /* 0x000000b81c157824 */ /* 0x000fe200078e02ff */
[-C--:B0-----:R-:W-:Y:S02]  /*628e0*/  IADD3 R6, P5, R20, R2.reuse, RZ ;  /* 0x0000000214067210 */ /* 0x081fe40007fbe0ff */
[----:B-1----:R-:W-:Y:S02]  /*628f0*/  IADD3 R8, P6, R12, R2, RZ ;  /* 0x000000020c087210 */ /* 0x002fe40007fde0ff */
[----:B------:R-:W-:-:S02]  /*62900*/  LEA.HI.X.SX32 R7, R26, R3, 0x1, P5 ;  /* 0x000000031a077211 */ /* 0x000fc400028f0eff */
[----:B------:R-:W-:-:S03]  /*62910*/  LEA.HI.X.SX32 R9, R20, R3, 0x1, P6 ;  /* 0x0000000314097211 */ /* 0x000fc600030f0eff */
[----:B------:R0:W-:Y:S02]  /*62920*/  STL.64 [R1+0xde0], R6 ;  /* 0x000de00601007387 */ /* 0x0001e40000100a00 */
[----:B------:R1:W-:Y:S02]  /*62930*/  STL.64 [R1+0xd58], R8 ;  /* 0x000d580801007387 */ /* 0x0003e40000100a00 */
[----:B------:R-:W-:Y:S01]  /*62940*/  IMAD R20, R28, 0x2e0, RZ ;  /* 0x000002e01c147824 */ /* 0x000fe200078e02ff */
[-C--:B0-----:R-:W-:Y:S02]  /*62950*/  IADD3 R6, P5, R21, R2.reuse, RZ ;  /* 0x0000000215067210 */ /* 0x081fe40007fbe0ff */
[----:B-1----:R-:W-:Y:S02]  /*62960*/  IADD3 R8, P6, R25, R2, RZ ;  /* 0x0000000219087210 */ /* 0x002fe40007fde0ff */
[-C--:B------:R-:W-:Y:S02]  /*62970*/  LEA.HI.X.SX32 R7, R12, R3.reuse, 0x1, P5 ;  /* 0x000000030c077211 */ /* 0x080fe400028f0eff */
[----:B------:R-:W-:Y:S01]  /*62980*/  LEA.HI.X.SX32 R9, R21, R3, 0x1, P6 ;  /* 0x0000000315097211 */ /* 0x000fe200030f0eff */
[----:B------:R-:W-:-:S02]  /*62990*/  IMAD R12, R28, 0x171, RZ ;  /* 0x000001711c0c7824 */ /* 0x000fc400078e02ff */
[----:B------:R0:W-:Y:S02]  /*629a0*/  STL.64 [R1+0xc50], R6 ;  /* 0x000c500601007387 */ /* 0x0001e40000100a00 */
[----:B------:R1:W-:Y:S02]  /*629b0*/  STL.64 [R1+0xa58], R8 ;  /* 0x000a580801007387 */ /* 0x0003e40000100a00 */
[----:B------:R-:W-:Y:S01]  /*629c0*/  IMAD R21, R28, 0x172, RZ ;  /* 0x000001721c157824 */ /* 0x000fe200078e02ff */
[-C--:B0-----:R-:W-:Y:S02]  /*629d0*/  IADD3 R6, P5, R20, R2.reuse, RZ ;  /* 0x0000000214067210 */ /* 0x081fe40007fbe0ff */
[----:B-1----:R-:W-:Y:S01]  /*629e0*/  IADD3 R8, P6, R0, R2, RZ ;  /* 0x0000000200087210 */ /* 0x002fe20007fde0ff */
[----:B------:R-:W-:Y:S01]  /*629f0*/  IMAD R20, R28, 0x2e4, RZ ;  /* 0x000002e41c147824 */ /* 0x000fe200078e02ff */
        /* <DEDUP_REMOVED lines=8> */
[C---:B------:R-:W-:Y:S01]  /*62a80*/  IMAD R20, R28.reuse, 0x2e6, RZ ;  /* 0x000002e61c147824 */ /* 0x040fe200078e02ff */
[-C--:B------:R-:W-:Y:S02]  /*62a90*/  LEA.HI.X.SX32 R7, R25, R3.reuse, 0x1, P5 ;  /* 0x0000000319077211 */ /* 0x080fe400028f0eff */
[----:B------:R-:W-:Y:S01]  /*62aa0*/  LEA.HI.X.SX32 R9, R21, R3, 0x1, P6 ;  /* 0x0000000315097211 */ /* 0x000fe200030f0eff */
[----:B------:R-:W-:-:S02]  /*62ab0*/  IMAD R21, R28, 0x173, RZ ;  /* 0x000001731c157824 */ /* 0x000fc400078e02ff */
[----:B------:R0:W-:Y:S02]  /*62ac0*/  STL.64 [R1+0xa50], R6 ;  /* 0x000a500601007387 */ /* 0x0001e40000100a00 */
[----:B------:R1:W-:Y:S01]  /*62ad0*/  STL.64 [R1+0x12e8], R8 ;  /* 0x0012e80801007387 */ /* 0x0003e20000100a00 */
[-C--:B------:R-:W-:Y:S02]  /*62ae0*/  IADD3 R16, P6, R12, R2.reuse, RZ ;  /* 0x000000020c107210 */ /* 0x080fe40007fde0ff */
[-C--:B0-----:R-:W-:Y:S01]  /*62af0*/  IADD3 R6, P5, R20, R2.reuse, RZ ;  /* 0x0000000214067210 */ /* 0x081fe20007fbe0ff */
[C---:B-1----:R-:W-:Y:S02]  /*62b00*/  IMAD R9, R28.reuse, 0x174, RZ ;  /* 0x000001741c097824 */ /* 0x042fe400078e02ff */
[----:B------:R-:W-:Y:S01]  /*62b10*/  IMAD R8, R28, 0x5d, RZ ;  /* 0x0000005d1c087824 */ /* 0x000fe200078e02ff */
[----:B------:R-:W-:Y:S02]  /*62b20*/  LEA.HI.X.SX32 R7, R21, R3, 0x1, P5 ;  /* 0x0000000315077211 */ /* 0x000fe400028f0eff */
[----:B------:R-:W-:-:S02]  /*62b30*/  IADD3 R20, P5, R9, R2, RZ ;  /* 0x0000000209147210 */ /* 0x000fc40007fbe0ff */
[-C--:B------:R-:W-:Y:S02]  /*62b40*/  LEA.HI.X.SX32 R17, R8, R3.reuse, 0x1, P6 ;  /* 0x0000000308117211 */ /* 0x080fe400030f0eff */
[----:B------:R-:W-:Y:S01]  /*62b50*/  LEA.HI.X.SX32 R21, R12, R3, 0x1, P5 ;  /* 0x000000030c157211 */ /* 0x000fe200028f0eff */
[----:B------:R-:W-:Y:S02]  /*62b60*/  STL.64 [R1+0x12e0], R6 ;  /* 0x0012e00601007387 */ /* 0x000fe40000100a00 */
[----:B------:R0:W-:Y:S02]  /*62b70*/  STL.64 [R1+0xc48], R16 ;  /* 0x000c481001007387 */ /* 0x0001e40000100a00 */
[----:B0-----:R-:W2:Y:S01]  /*62b80*/  LDL.LU.64 R16, [R1+0x24e0] ;  /* 0x0024e00001107983 */ /* 0x001ea20000300a00 */
[----:B------:R0:W-:Y:S03]  /*62b90*/  STL.64 [R1+0xa48], R20 ;  /* 0x000a481401007387 */ /* 0x0001e60000100a00 */
[----:B0-----:R-:W3:Y:S01]  /*62ba0*/  LDL.LU.64 R20, [R1+0x24d8] ;  /* 0x0024d80001147983 */ /* 0x001ee20000300a00 */
[----:B------:R-:W-:-:S02]  /*62bb0*/  IMAD R7, R28, 0x2e8, RZ ;  /* 0x000002e81c077824 */ /* 0x000fc400078e02ff */
[----:B------:R-:W-:-:S03]  /*62bc0*/  IMAD R8, R28, 0x2ea, RZ ;  /* 0x000002ea1c087824 */ /* 0x000fc600078e02ff */
[-C--:B------:R-:W-:Y:S02]  /*62bd0*/  IADD3 R6, P6, R7, R2.reuse, RZ ;  /* 0x0000000207067210 */ /* 0x080fe40007fde0ff */
[----:B------:R-:W-:Y:S01]  /*62be0*/  IADD3 R12, P5, R8, R2, RZ ;  /* 0x00000002080c7210 */ /* 0x000fe20007fbe0ff */
[C---:B------:R-:W-:Y:S02]  /*62bf0*/  IMAD R24, R28.reuse, 0xc2, RZ ;  /* 0x000000c21c187824 */ /* 0x040fe400078e02ff */
[C---:B------:R-:W-:Y:S01]  /*62c00*/  IMAD R25, R28.reuse, 0x186, RZ ;  /* 0x000001861c197824 */ /* 0x040fe200078e02ff */
[----:B------:R-:W-:Y:S01]  /*62c10*/  LEA.HI.X.SX32 R7, R9, R3, 0x1, P6 ;  /* 0x0000000309077211 */ /* 0x000fe200030f0eff */
[C---:B------:R-:W-:Y:S01]  /*62c20*/  IMAD R27, R28.reuse, 0x176, RZ ;  /* 0x000001761c1b7824 */ /* 0x040fe200078e02ff */
[----:B------:R-:W-:Y:S03]  /*62c30*/  STL [R1+0x12f0], R12 ;  /* 0x0012f00c01007387 */ /* 0x000fe60000100800 */
[----:B------:R-:W-:Y:S02]  /*62c40*/  STL.64 [R1+0x12f8], R6 ;  /* 0x0012f80601007387 */ /* 0x000fe40000100a00 */
[----:B------:R0:W-:Y:S02]  /*62c50*/  STL.64 [R1+0x24b8], R24 ;  /* 0x0024b81801007387 */ /* 0x0001e40000100a00 */
[----:B------:R-:W-:-:S02]  /*62c60*/  IMAD R9, R28, 0x175, RZ ;  /* 0x000001751c097824 */ /* 0x000fc400078e02ff */
[C---:B------:R-:W-:Y:S02]  /*62c70*/  IMAD R8, R28.reuse, 0xbb, RZ ;  /* 0x000000bb1c087824 */ /* 0x040fe400078e02ff */
[----:B0-----:R-:W-:Y:S02]  /*62c80*/  IMAD.MOV.U32 R25, RZ, RZ, R13 ;  /* 0x000000ffff197224 */ /* 0x001fe400078e000d */
[C---:B------:R-:W-:Y:S01]  /*62c90*/  IMAD R13, R28.reuse, 0x2ec, RZ ;  /* 0x000002ec1c0d7824 */ /* 0x040fe200078e02ff */
[----:B------:R-:W-:Y:S02]  /*62ca0*/  IADD3 R6, P6, R27, R2, RZ ;  /* 0x000000021b067210 */ /* 0x000fe40007fde0ff */
[----:B------:R-:W-:Y:S02]  /*62cb0*/  MOV R24, R12 ;  /* 0x0000000c00187202 */ /* 0x000fe40000000f00 */
[----:B------:R-:W-:Y:S01]  /*62cc0*/  LEA.HI.X.SX32 R25, R9, R3, 0x1, P5 ;  /* 0x0000000309197211 */ /* 0x000fe200028f0eff */
[----:B------:R-:W-:Y:S01]  /*62cd0*/  IMAD R9, R28, 0x2ee, RZ ;  /* 0x000002ee1c097824 */ /* 0x000fe200078e02ff */
[----:B------:R-:W-:-:S02]  /*62ce0*/  IADD3 R12, P5, R13, R2, RZ ;  /* 0x000000020d0c7210 */ /* 0x000fc40007fbe0ff */
[-C--:B------:R-:W-:Y:S01]  /*62cf0*/  LEA.HI.X.SX32 R7, R8, R3.reuse, 0x1, P6 ;  /* 0x0000000308077211 */ /* 0x080fe200030f0eff */
[----:B------:R-:W-:Y:S01]  /*62d00*/  STL [R1+0x12f4], R25 ;  /* 0x0012f41901007387 */ /* 0x000fe20000100800 */
[----:B------:R-:W-:-:S03]  /*62d10*/  LEA.HI.X.SX32 R13, R27, R3, 0x1, P5 ;  /* 0x000000031b0d7211 */ /* 0x000fc600028f0eff */
[----:B------:R0:W-:Y:S02]  /*62d20*/  STL.64 [R1+0xa40], R6 ;  /* 0x000a400601007387 */ /* 0x0001e40000100a00 */
[----:B------:R-:W-:Y:S01]  /*62d30*/  IMAD R8, R28, 0x5e, RZ ;  /* 0x0000005e1c087824 */ /* 0x000fe200078e02ff */
[----:B------:R1:W-:Y:S04]  /*62d40*/  STL.64 [R1+0x1300], R12 ;  /* 0x0013000c01007387 */ /* 0x0003e80000100a00 */
[-C--:B------:R-:W-:Y:S02]  /*62d50*/  IADD3 R24, P5, R8, R2.reuse, RZ ;  /* 0x0000000208187210 */ /* 0x080fe40007fbe0ff */
[----:B0-----:R-:W-:Y:S01]  /*62d60*/  IADD3 R6, P6, R9, R2, RZ ;  /* 0x0000000209067210 */ /* 0x001fe20007fde0ff */
[----:B------:R-:W-:-:S02]  /*62d70*/  IMAD R9, R28, 0x177, RZ ;  /* 0x000001771c097824 */ /* 0x000fc400078e02ff */
[C---:B-1----:R-:W-:Y:S02]  /*62d80*/  IMAD R12, R28.reuse, 0x2f, RZ ;  /* 0x0000002f1c0c7824 */ /* 0x042fe400078e02ff */
[C---:B------:R-:W-:Y:S01]  /*62d90*/  IMAD R13, R28.reuse, 0xbc, RZ ;  /* 0x000000bc1c0d7824 */ /* 0x040fe200078e02ff */
        /* <DEDUP_REMOVED lines=8> */
[----:B------:R-:W-:Y:S01]  /*62e20*/  LEA.HI.X.SX32 R25, R13, R3, 0x1, P5 ;  /* 0x000000030d197211 */ /* 0x000fe200028f0eff */
[----:B------:R-:W-:-:S02]  /*62e30*/  IMAD R8, R28, 0x2f2, RZ ;  /* 0x000002f21c087824 */ /* 0x000fc400078e02ff */
[----:B------:R-:W-:Y:S02]  /*62e40*/  STL.64 [R1+0xc40], R6 ;  /* 0x000c400601007387 */ /* 0x000fe40000100a00 */
[----:B------:R0:W-:Y:S02]  /*62e50*/  STL.64 [R1+0xa38], R24 ;  /* 0x000a381801007387 */ /* 0x0001e40000100a00 */
[C---:B------:R-:W-:Y:S02]  /*62e60*/  IMAD R27, R28.reuse, 0x179, RZ ;  /* 0x000001791c1b7824 */ /* 0x040fe400078e02ff */
[C---:B------:R-:W-:Y:S02]  /*62e70*/  IMAD R12, R28.reuse, 0x17a, RZ ;  /* 0x0000017a1c0c7824 */ /* 0x040fe400078e02ff */
[----:B------:R-:W-:Y:S01]  /*62e80*/  IMAD R13, R28, 0x2f4, RZ ;  /* 0x000002f41c0d7824 */ /* 0x000fe200078e02ff */
[----:B0-----:R-:W-:Y:S01]  /*62e90*/  IADD3 R24, P5, R8, R2, RZ ;  /* 0x0000000208187210 */ /* 0x001fe20007fbe0ff */
[----:B------:R-:W-:-:S03]  /*62ea0*/  IMAD R8, R28, 0xbd, RZ ;  /* 0x000000bd1c087824 */ /* 0x000fc600078e02ff */
[----:B------:R-:W-:Y:S02]  /*62eb0*/  LEA.HI.X.SX32 R25, R27, R3, 0x1, P5 ;  /* 0x000000031b197211 */ /* 0x000fe400028f0eff */
[----:B---3--:R-:W-:-:S04]  /*62ec0*/  IADD3 R6, P6, R21, R2, RZ ;  /* 0x0000000215067210 */ /* 0x008fc80007fde0ff */
[----:B------:R-:W-:Y:S01]  /*62ed0*/  LEA.HI.X.SX32 R7, R9, R3, 0x1, P6 ;  /* 0x0000000309077211 */ /* 0x000fe200030f0eff */
[----:B------:R-:W-:-:S04]  /*62ee0*/  IMAD R9, R28, 0x2f6, RZ ;  /* 0x000002f61c097824 */ /* 0x000fc800078e02ff */
[----:B------:R0:W-:Y:S01]  /*62ef0*/  STL.64 [R1+0x1320], R6 ;  /* 0x0013200601007387 */ /* 0x0001e20000100a00 */
[----:B------:R1:W-:Y:S01]  /*62f00*/  STL.64 [R1+0x1318], R24 ;  /* 0x0013181801007387 */ /* 0x0003e20000100a00 */
[-C--:B0-----:R-:W-:Y:S02]  /*62f10*/  IADD3 R6, P6, R12, R2.reuse, RZ ;  /* 0x000000020c067210 */ /* 0x081fe40007fde0ff */
[-C--:B-1----:R-:W-:Y:S01]  /*62f20*/  IADD3 R24, P5, R13, R2.reuse, RZ ;  /* 0x000000020d187210 */ /* 0x082fe20007fbe0ff */
[----:B------:R-:W-:Y:S01]  /*62f30*/  IMAD R13, R28, 0x17b, RZ ;  /* 0x0000017b1c0d7824 */ /* 0x000fe200078e02ff */
[-C--:B------:R-:W-:Y:S01]  /*62f40*/  LEA.HI.X.SX32 R7, R8, R3.reuse, 0x1, P6 ;  /* 0x0000000308077211 */ /* 0x080fe200030f0eff */
[----:B------:R-:W-:Y:S01]  /*62f50*/  IADD3 R8, P6, R9, R2, RZ ;  /* 0x0000000209087210 */ /* 0x000fe20007fde0ff */
[----:B------:R-:W-:-:S03]  /*62f60*/  LEA.HI.X.SX32 R25, R12, R3, 0x1, P5 ;  /* 0x000000030c197211 */ /* 0x000fc600028f0eff */
[----:B------:R0:W-:Y:S01]  /*62f70*/  STL.64 [R1+0xa30], R6 ;  /* 0x000a300601007387 */ /* 0x0001e20000100a00 */
[----:B------:R-:W-:Y:S01]  /*62f80*/  LEA.HI.X.SX32 R9, R13, R3, 0x1, P6 ;  /* 0x000000030d097211 */ /* 0x000fe200030f0eff */
[----:B------:R-:W-:Y:S02]  /*62f90*/  STL.64 [R1+0x1328], R24 ;  /* 0x0013281801007387 */ /* 0x000fe40000100a00 */
[C---:B------:R-:W-:Y:S02]  /*62fa0*/  IMAD R12, R28.reuse, 0x5f, RZ ;  /* 0x0000005f1c0c7824 */ /* 0x040fe400078e02ff */
[----:B------:R1:W-:Y:S01]  /*62fb0*/  STL.64 [R1+0x1330], R8 ;  /* 0x0013300801007387 */ /* 0x0003e20000100a00 */
[C---:B0-----:R-:W-:Y:S02]  /*62fc0*/  IMAD R6, R28.reuse, 0x17c, RZ ;  /* 0x0000017c1c067824 */ /* 0x041fe400078e02ff */
[----:B------:R-:W-:-:S03]  /*62fd0*/  IMAD R7, R28, 0xbe, RZ ;  /* 0x000000be1c077824 */ /* 0x000fc600078e02ff */
[-C--:B-1----:R-:W-:Y:S02]  /*62fe0*/  IADD3 R8, P6, R6, R2.reuse, RZ ;  /* 0x0000000206087210 */ /* 0x082fe40007fde0ff */
[CC--:B------:R-:W-:Y:S01]  /*62ff0*/  IADD3 R24, P5, R7.reuse, R2.reuse, RZ ;  /* 0x0000000207187210 */ /* 0x0c0fe20007fbe0ff */
[----:B------:R-:W-:Y:S01]  /*63000*/  IMAD R13, R28, 0x2f8, RZ ;  /* 0x000002f81c0d7824 */ /* 0x000fe200078e02ff */
[-C--:B------:R-:W-:Y:S02]  /*63010*/  LEA.HI.X.SX32 R9, R7, R3.reuse, 0x1, P6 ;  /* 0x0000000307097211 */ /* 0x080fe400030f0eff */
[-C--:B------:R-:W-:Y:S02]  /*63020*/  LEA.HI.X.SX32 R25, R12, R3.reuse, 0x1, P5 ;  /* 0x000000030c197211 */ /* 0x080fe400028f0eff */
[-C--:B------:R-:W-:Y:S01]  /*63030*/  IADD3 R12, P5, R13, R2.reuse, RZ ;  /* 0x000000020d0c7210 */ /* 0x080fe20007fbe0ff */
[----:B------:R2:W-:Y:S02]  /*63040*/  STL.64 [R1+0xa28], R8 ;  /* 0x000a280801007387 */ /* 0x0005e40000100a00 */
[----:B------:R0:W-:Y:S01]  /*63050*/  STL.64 [R1+0xc38], R24 ;  /* 0x000c381801007387 */ /* 0x0001e20000100a00 */
[----:B------:R-:W-:Y:S01]  /*63060*/  LEA.HI.X.SX32 R13, R6, R3, 0x1, P5 ;  /* 0x00000003060d7211 */ /* 0x000fe200028f0eff */
[----:B------:R-:W-:Y:S01]  /*63070*/  IMAD R7, R28, 0x17e, RZ ;  /* 0x0000017e1c077824 */ /* 0x000fe200078e02ff */
[----:B--2---:R-:W-:Y:S01]  /*63080*/  IADD3 R8, P6, R16, R2, RZ ;  /* 0x0000000210087210 */ /* 0x004fe20007fde0ff */
[----:B0-----:R-:W-:-:S02]  /*63090*/  IMAD R25, R28, 0x17d, RZ ;  /* 0x0000017d1c197824 */ /* 0x001fc400078e02ff */
[----:B------:R0:W-:Y:S03]  /*630a0*/  STL.64 [R1+0x1338], R12 ;  /* 0x0013380c01007387 */ /* 0x0001e60000100a00 */
[----:B------:R-:W-:Y:S02]  /*630b0*/  LEA.HI.X.SX32 R9, R25, R3, 0x1, P6 ;  /* 0x0000000319097211 */ /* 0x000fe400030f0eff */
[-C--:B------:R-:W-:Y:S01]  /*630c0*/  IADD3 R6, P5, R7, R2.reuse, RZ ;  /* 0x0000000207067210 */ /* 0x080fe20007fbe0ff */
[----:B------:R-:W-:Y:S02]  /*630d0*/  IADD3 R24, P6, R20, R2, RZ ;  /* 0x0000000214187210 */ /* 0x000fe40007fde0ff */
[C---:B------:R-:W-:Y:S01]  /*630e0*/  IMAD R25, R28.reuse, 0x17e, RZ ;  /* 0x0000017e1c197824 */ /* 0x040fe200078e02ff */
[----:B0-----:R-:W2:Y:S01]  /*630f0*/  LDL.LU.64 R12, [R1+0x24d0] ;  /* 0x0024d000010c7983 */ /* 0x001ea20000300a00 */
[----:B------:R0:W-:Y:S02]  /*63100*/  STL.64 [R1+0x1340], R8 ;  /* 0x0013400801007387 */ /* 0x0001e40000100a00 */
[----:B------:R-:W-:-:S02]  /*63110*/  IMAD R20, R28, 0x310, RZ ;  /* 0x000003101c147824 */ /* 0x000fc400078e02ff */
[C---:B------:R-:W-:Y:S01]  /*63120*/  IMAD R21, R28.reuse, 0x30e, RZ ;  /* 0x0000030e1c157824 */ /* 0x040fe200078e02ff */
[-C--:B------:R-:W-:Y:S01]  /*63130*/  LEA.HI.X.SX32 R25, R25, R3.reuse, 0x1, P6 ;  /* 0x0000000319197211 */ /* 0x080fe200030f0eff */
[----:B0-----:R-:W-:Y:S01]  /*63140*/  IMAD R8, R28, 0xbf, RZ ;  /* 0x000000bf1c087824 */ /* 0x001fe200078e02ff */
[----:B------:R-:W-:Y:S04]  /*63150*/  STL [R1+0x24a8], R20 ;  /* 0x0024a81401007387 */ /* 0x000fe80000100800 */
[----:B------:R-:W-:Y:S01]  /*63160*/  LEA.HI.X.SX32 R7, R8, R3, 0x1, P5 ;  /* 0x0000000308077211 */ /* 0x000fe200028f0eff */
[C---:B------:R-:W-:Y:S01]  /*63170*/  IMAD R9, R28.reuse, 0x2fe, RZ ;  /* 0x000002fe1c097824 */ /* 0x040fe200078e02ff */
[----:B------:R-:W-:Y:S03]  /*63180*/  STL [R1+0x24ac], R21 ;  /* 0x0024ac1501007387 */ /* 0x000fe60000100800 */
[----:B------:R0:W-:Y:S01]  /*63190*/  STL.64 [R1+0xe60], R6 ;  /* 0x000e600601007387 */ /* 0x0001e20000100a00 */
[----:B------:R-:W-:Y:S01]  /*631a0*/  IADD3 R8, P5, R9, R2, RZ ;  /* 0x0000000209087210 */ /* 0x000fe20007fbe0ff */
[----:B0-----:R-:W3:Y:S01]  /*631b0*/  LDL.LU.64 R6, [R1+0x24c8] ;  /* 0x0024c80001067983 */ /* 0x001ee20000300a00 */
[----:B------:R0:W-:Y:S02]  /*631c0*/  STL.64 [R1+0x1348], R24 ;  /* 0x0013481801007387 */ /* 0x0001e40000100a00 */
[----:B0-----:R-:W-:-:S05]  /*631d0*/  IMAD R24, R28, 0x17f, RZ ;  /* 0x0000017f1c187824 */ /* 0x001fca00078e02ff */
[----:B------:R-:W-:-:S05]  /*631e0*/  LEA.HI.X.SX32 R9, R24, R3, 0x1, P5 ;  /* 0x0000000318097211 */ /* 0x000fca00028f0eff */
[----:B------:R0:W-:Y:S04]  /*631f0*/  STL.64 [R1+0x1350], R8 ;  /* 0x0013500801007387 */ /* 0x0001e80000100a00 */
[----:B0-----:R-:W4:Y:S01]  /*63200*/  LDL.LU.64 R8, [R1+0x24c0] ;  /* 0x0024c00001087983 */ /* 0x001f220000300a00 */
[C---:B------:R-:W-:Y:S02]  /*63210*/  IMAD R25, R28.reuse, 0xc, RZ ;  /* 0x0000000c1c197824 */ /* 0x040fe400078e02ff */
[----:B------:R-:W-:-:S03]  /*63220*/  IMAD R21, R28, 0x3, RZ ;  /* 0x000000031c157824 */ /* 0x000fc600078e02ff */
[----:B------:R-:W-:Y:S01]  /*63230*/  IADD3 R24, P5, R25, R2, RZ ;  /* 0x0000000219187210 */ /* 0x000fe20007fbe0ff */
[----:B------:R-:W-:-:S05]  /*63240*/  IMAD R25, R28, 0x6, RZ ;  /* 0x000000061c197824 */ /* 0x000fca00078e02ff */
[----:B------:R-:W-:Y:S01]  /*63250*/  LEA.HI.X.SX32 R25, R25, R3, 0x1, P5 ;  /* 0x0000000319197211 */ /* 0x000fe200028f0eff */
[----:B------:R-:W-:Y:S01]  /*63260*/  IMAD R11, R28, 0x60, RZ ;  /* 0x000000601c0b7824 */ /* 0x000fe200078e02ff */
[----:B--2---:R-:W-:-:S04]  /*63270*/  IADD3 R20, P6, R12, R2, RZ ;  /* 0x000000020c147210 */ /* 0x004fc80007fde0ff */
[----:B------:R-:W-:-:S05]  /*63280*/  LEA.HI.X.SX32 R21, R21, R3, 0x1, P6 ;  /* 0x0000000315157211 */ /* 0x000fca00030f0eff */
[----:B------:R0:W-:Y:S01]  /*63290*/  STL.64 [R1+0xe48], R20 ;  /* 0x000e481401007387 */ /* 0x0001e20000100a00 */
[----:B------:R1:W-:Y:S02]  /*632a0*/  STL.64 [R1+0xe38], R24 ;  /* 0x000e381801007387 */ /* 0x0003e40000100a00 */
[C---:B0-----:R-:W-:Y:S02]  /*632b0*/  IMAD R21, R28.reuse, 0xc, RZ ;  /* 0x0000000c1c157824 */ /* 0x041fe400078e02ff */
[----:B-1----:R-:W-:Y:S01]  /*632c0*/  IMAD R25, R28, 0x18, RZ ;  /* 0x000000181c197824 */ /* 0x002fe200078e02ff */
[----:B---3--:R-:W-:-:S04]  /*632d0*/  IADD3 R20, P6, R7, R2, RZ ;  /* 0x0000000207147210 */ /* 0x008fc80007fde0ff */
[----:B------:R-:W-:-:S05]  /*632e0*/  LEA.HI.X.SX32 R21, R21, R3, 0x1, P6 ;  /* 0x0000000315157211 */ /* 0x000fca00030f0eff */
[----:B------:R0:W-:Y:S02]  /*632f0*/  STL.64 [R1+0xe18], R20 ;  /* 0x000e181401007387 */ /* 0x0001e40000100a00 */
[-C--:B0-----:R-:W-:Y:S02]  /*63300*/  IADD3 R20, P6, R11, R2.reuse, RZ ;  /* 0x000000020b147210 */ /* 0x081fe40007fde0ff */
[----:B----4-:R-:W-:-:S04]  /*63310*/  IADD3 R24, P5, R8, R2, RZ ;  /* 0x0000000208187210 */ /* 0x010fc80007fbe0ff */
[-C--:B------:R-:W-:Y:S02]  /*63320*/  LEA.HI.X.SX32 R25, R25, R3.reuse, 0x1, P5 ;  /* 0x0000000319197211 */ /* 0x080fe400028f0eff */
[----:B------:R-:W-:-:S03]  /*63330*/  LEA.HI.X.SX32 R21, R8, R3, 0x1, P6 ;  /* 0x0000000308157211 */ /* 0x000fc600030f0eff */
[----:B------:R0:W-:Y:S01]  /*63340*/  STL.64 [R1+0xdd8], R24 ;  /* 0x000dd81801007387 */ /* 0x0001e20000100a00 */
[C---:B------:R-:W-:Y:S02]  /*63350*/  IMAD R8, R28.reuse, 0x18a, RZ ;  /* 0x0000018a1c087824 */ /* 0x040fe400078e02ff */
[----:B------:R-:W-:Y:S02]  /*63360*/  STL.64 [R1+0xd48], R20 ;  /* 0x000d481401007387 */ /* 0x000fe40000100a00 */
[----:B0-----:R-:W-:Y:S01]  /*63370*/  IMAD R25, R28, 0x60, RZ ;  /* 0x000000601c197824 */ /* 0x001fe200078e02ff */
[----:B------:R-:W-:-:S04]  /*63380*/  IADD3 R24, P5, R4, R2, RZ ;  /* 0x0000000204187210 */ /* 0x000fc80007fbe0ff */
[----:B------:R-:W-:Y:S01]  /*63390*/  LEA.HI.X.SX32 R25, R25, R3, 0x1, P5 ;  /* 0x0000000319197211 */ /* 0x000fe200028f0eff */
[----:B------:R-:W-:Y:S04]  /*633a0*/  STL.64 [R1+0x24a0], R8 ;  /* 0x0024a00801007387 */ /* 0x000fe80000100a00 */
[----:B------:R0:W-:Y:S04]  /*633b0*/  STL.64 [R1+0xc30], R24 ;  /* 0x000c301801007387 */ /* 0x0001e80000100a00 */
[----:B0-----:R-:W2:Y:S01]  /*633c0*/  LDL.LU.64 R24, [R1+0x24b8] ;  /* 0x0024b80001187983 */ /* 0x001ea20000300a00 */
[----:B------:R-:W-:Y:S01]  /*633d0*/  IMAD R21, R28, 0x300, RZ ;  /* 0x000003001c157824 */ /* 0x000fe200078e02ff */
[----:B------:R-:W-:-:S04]  /*633e0*/  IADD3 R20, P6, R13, R2, RZ ;  /* 0x000000020d147210 */ /* 0x000fc80007fde0ff */
[----:B------:R-:W-:Y:S01]  /*633f0*/  IADD3 R8, P5, R21, R2, RZ ;  /* 0x0000000215087210 */ /* 0x000fe20007fbe0ff */
[----:B------:R-:W-:Y:S01]  /*63400*/  LEA.HI.X.SX32 R21, R4, R3, 0x1, P6 ;  /* 0x0000000304157211 */ /* 0x000fe200030f0eff */
[----:B------:R0:W-:Y:S03]  /*63410*/  STL.64 [R1+0x24b0], R22 ;  /* 0x0024b01601007387 */ /* 0x0001e60000100a00 */
[----:B------:R1:W-:Y:S01]  /*63420*/  STL [R1+0x1358], R8 ;  /* 0x0013580801007387 */ /* 0x0003e20000100800 */
[----:B------:R3:W-:Y:S01]  /*63430*/  STL.64 [R1+0xe58], R20 ;  /* 0x000e581401007387 */ /* 0x0007e20000100a00 */
[----:B------:R-:W-:Y:S01]  /*63440*/  IMAD R5, R28, 0x304, RZ ;  /* 0x000003041c057824 */ /* 0x000fe200078e02ff */
[----:B0-----:R-:W-:Y:S01]  /*63450*/  MOV R22, R8 ;  /* 0x0000000800167202 */ /* 0x001fe20000000f00 */
[----:B-1----:R-:W-:Y:S02]  /*63460*/  IADD3 R8, P6, R6, R2, RZ ;  /* 0x0000000206087210 */ /* 0x002fe40007fde0ff */
[C---:B---3--:R-:W-:Y:S01]  /*63470*/  IMAD R20, R28.reuse, 0x181, RZ ;  /* 0x000001811c147824 */ /* 0x048fe200078e02ff */
[----:B------:R-:W-:Y:S01]  /*63480*/  MOV R23, R9 ;  /* 0x0000000900177202 */ /* 0x000fe20000000f00 */
[----:B------:R-:W-:Y:S01]  /*63490*/  IMAD R6, R28, 0x314, RZ ;  /* 0x000003141c067824 */ /* 0x000fe200078e02ff */
[----:B------:R-:W-:-:S02]  /*634a0*/  LEA.HI.X.SX32 R23, R13, R3, 0x1, P5 ;  /* 0x000000030d177211 */ /* 0x000fc400028f0eff */
[-C--:B------:R-:W-:Y:S01]  /*634b0*/  LEA.HI.X.SX32 R9, R20, R3.reuse, 0x1, P6 ;  /* 0x0000000314097211 */ /* 0x080fe200030f0eff */
[C---:B------:R-:W-:Y:S01]  /*634c0*/  IMAD R21, R28.reuse, 0xc1, RZ ;  /* 0x000000c11c157824 */ /* 0x040fe200078e02ff */
[----:B------:R-:W-:Y:S01]  /*634d0*/  STL [R1+0x249c], R6 ;  /* 0x00249c0601007387 */ /* 0x000fe20000100800 */
[----:B------:R0:W-:Y:S01]  /*634e0*/  STL [R1+0x135c], R23 ;  /* 0x00135c1701007387 */ /* 0x0001e20000100800 */
[-C--:B------:R-:W-:Y:S01]  /*634f0*/  IADD3 R22, P5, R17, R2.reuse, RZ ;  /* 0x0000000211167210 */ /* 0x080fe20007fbe0ff */
[----:B------:R1:W-:Y:S02]  /*63500*/  STL.64 [R1+0x1360], R8 ;  /* 0x0013600801007387 */ /* 0x0003e40000100a00 */
[----:B------:R-:W-:Y:S01]  /*63510*/  IMAD R20, R28, 0x306, RZ ;  /* 0x000003061c147824 */ /* 0x000fe200078e02ff */
[----:B0-----:R-:W-:Y:S02]  /*63520*/  LEA.HI.X.SX32 R23, R21, R3, 0x1, P5 ;  /* 0x0000000315177211 */ /* 0x001fe400028f0eff */
[----:B-1----:R-:W-:-:S03]  /*63530*/  IADD3 R8, P6, R5, R2, RZ ;  /* 0x0000000205087210 */ /* 0x002fc60007fde0ff */
[----:B------:R0:W-:Y:S01]  /*63540*/  STL.64 [R1+0xe50], R22 ;  /* 0x000e501601007387 */ /* 0x0001e20000100a00 */
[----:B------:R-:W-:Y:S01]  /*63550*/  LEA.HI.X.SX32 R9, R17, R3, 0x1, P6 ;  /* 0x0000000311097211 */ /* 0x000fe200030f0eff */
[----:B------:R-:W-:-:S04]  /*63560*/  IMAD R21, R28, 0x183, RZ ;  /* 0x000001831c157824 */ /* 0x000fc800078e02ff */
[----:B------:R-:W-:Y:S01]  /*63570*/  STL.64 [R1+0x1370], R8 ;  /* 0x0013700801007387 */ /* 0x000fe20000100a00 */
[----:B0-----:R-:W-:Y:S01]  /*63580*/  IADD3 R22, P5, R20, R2, RZ ;  /* 0x0000000214167210 */ /* 0x001fe20007fbe0ff */
[C---:B------:R-:W-:Y:S02]  /*63590*/  IMAD R20, R28.reuse, 0x61, RZ ;  /* 0x000000611c147824 */ /* 0x040fe400078e02ff */
[C---:B------:R-:W-:Y:S01]  /*635a0*/  IMAD R26, R28.reuse, 0x184, RZ ;  /* 0x000001841c1a7824 */ /* 0x040fe200078e02ff */
[----:B------:R-:W-:Y:S01]  /*635b0*/  LEA.HI.X.SX32 R23, R21, R3, 0x1, P5 ;  /* 0x0000000315177211 */ /* 0x000fe200028f0eff */
[----:B------:R-:W-:-:S04]  /*635c0*/  IMAD R0, R28, 0x308, RZ ;  /* 0x000003081c007824 */ /* 0x000fc800078e02ff */
[----:B------:R0:W-:Y:S02]  /*635d0*/  STL.64 [R1+0x1368], R22 ;  /* 0x0013681601007387 */ /* 0x0001e40000100a00 */
[-C--:B0-----:R-:W-:Y:S01]  /*635e0*/  IADD3 R22, P5, R26, R2.reuse, RZ ;  /* 0x000000021a167210 */ /* 0x081fe20007fbe0ff */
[----:B------:R-:W-:Y:S01]  /*635f0*/  IMAD R6, R28, 0xc3, RZ ;  /* 0x000000c31c067824 */ /* 0x000fe200078e02ff */
[----:B--2---:R-:W-:-:S04]  /*63600*/  IADD3 R8, P6, R24, R2, RZ ;  /* 0x0000000218087210 */ /* 0x004fc80007fde0ff */
[-C--:B------:R-:W-:Y:S02]  /*63610*/  LEA.HI.X.SX32 R9, R20, R3.reuse, 0x1, P6 ;  /* 0x0000000314097211 */ /* 0x080fe400030f0eff */
[----:B------:R-:W-:-:S03]  /*63620*/  LEA.HI.X.SX32 R23, R24, R3, 0x1, P5 ;  /* 0x0000000318177211 */ /* 0x000fc600028f0eff */
[----:B------:R0:W-:Y:S01]  /*63630*/  STL.64 [R1+0xc28], R8 ;  /* 0x000c280801007387 */ /* 0x0001e20000100a00 */
[----:B------:R-:W-:Y:S02]  /*63640*/  IMAD R20, R28, 0x30a, RZ ;  /* 0x0000030a1c147824 */ /* 0x000fe400078e02ff */
[----:B------:R1:W-:Y:S01]  /*63650*/  STL.64 [R1+0xe68], R22 ;  /* 0x000e681601007387 */ /* 0x0003e20000100a00 */
[----:B0-----:R-:W-:-:S04]  /*63660*/  IADD3 R8, P6, R0, R2, RZ ;  /* 0x0000000200087210 */ /* 0x001fc80007fde0ff */
[----:B------:R-:W-:Y:S02]  /*63670*/  LEA.HI.X.SX32 R9, R26, R3, 0x1, P6 ;  /* 0x000000031a097211 */ /* 0x000fe400030f0eff */
[----:B-1----:R-:W-:-:S03]  /*63680*/  IADD3 R22, P5, R20, R2, RZ ;  /* 0x0000000214167210 */ /* 0x002fc60007fbe0ff */
[----:B------:R0:W-:Y:S01]  /*63690*/  STL.64 [R1+0x1378], R8 ;  /* 0x0013780801007387 */ /* 0x0001e20000100a00 */
[----:B------:R-:W-:-:S04]  /*636a0*/  IADD3 R20, P6, R25, R2, RZ ;  /* 0x0000000219147210 */ /* 0x000fc80007fde0ff */
[----:B------:R-:W-:Y:S01]  /*636b0*/  LEA.HI.X.SX32 R21, R6, R3, 0x1, P6 ;  /* 0x0000000306157211 */ /* 0x000fe200030f0eff */
[----:B0-----:R-:W-:-:S05]  /*636c0*/  IMAD R8, R28, 0x185, RZ ;  /* 0x000001851c087824 */ /* 0x001fca00078e02ff */
[----:B------:R-:W-:-:S05]  /*636d0*/  LEA.HI.X.SX32 R23, R8, R3, 0x1, P5 ;  /* 0x0000000308177211 */ /* 0x000fca00028f0eff */
[----:B------:R0:W-:Y:S04]  /*636e0*/  STL.64 [R1+0x1390], R22 ;  /* 0x0013901601007387 */ /* 0x0001e80000100a00 */
[----:B0-----:R-:W2:Y:S01]  /*636f0*/  LDL.LU.64 R22, [R1+0x24b0] ;  /* 0x0024b00001167983 */ /* 0x001ea20000300a00 */
[----:B------:R0:W-:Y:S03]  /*63700*/  STL.64 [R1+0xf40], R20 ;  /* 0x000f401401007387 */ /* 0x0001e60000100a00 */
[----:B0-----:R-:W3:Y:S01]  /*63710*/  LDL.LU R21, [R1+0x24ac] ;  /* 0x0024ac0001157983 */ /* 0x001ee20000300800 */
[C---:B------:R-:W-:Y:S02]  /*63720*/  IMAD R9, R28.reuse, 0x30c, RZ ;  /* 0x0000030c1c097824 */ /* 0x040fe400078e02ff */
[----:B------:R-:W-:-:S03]  /*63730*/  IMAD R24, R28, 0x187, RZ ;  /* 0x000001871c187824 */ /* 0x000fc600078e02ff */
[----:B------:R-:W-:Y:S01]  /*63740*/  IADD3 R8, P5, R9, R2, RZ ;  /* 0x0000000209087210 */ /* 0x000fe20007fbe0ff */
[C---:B------:R-:W-:Y:S02]  /*63750*/  IMAD R27, R28.reuse, 0x62, RZ ;  /* 0x000000621c1b7824 */ /* 0x040fe400078e02ff */
[C---:B------:R-:W-:Y:S01]  /*63760*/  IMAD R29, R28.reuse, 0xc4, RZ ;  /* 0x000000c41c1d7824 */ /* 0x040fe200078e02ff */
[----:B------:R-:W-:Y:S01]  /*63770*/  LEA.HI.X.SX32 R9, R25, R3, 0x1, P5 ;  /* 0x0000000319097211 */ /* 0x000fe200028f0eff */
[----:B------:R-:W-:-:S04]  /*63780*/  IMAD R6, R28, 0x31, RZ ;  /* 0x000000311c067824 */ /* 0x000fc800078e02ff */
[----:B------:R0:W-:Y:S02]  /*63790*/  STL.64 [R1+0x1388], R8 ;  /* 0x0013880801007387 */ /* 0x0001e40000100a00 */
[----:B0-----:R-:W-:-:S04]  /*637a0*/  IADD3 R8, P5, R27, R2, RZ ;  /* 0x000000021b087210 */ /* 0x001fc80007fbe0ff */
[----:B------:R-:W-:Y:S02]  /*637b0*/  LEA.HI.X.SX32 R9, R6, R3, 0x1, P5 ;  /* 0x0000000306097211 */ /* 0x000fe400028f0eff */
[----:B---3--:R-:W-:-:S04]  /*637c0*/  IADD3 R20, P6, R21, R2, RZ ;  /* 0x0000000215147210 */ /* 0x008fc80007fde0ff */
[----:B------:R-:W-:-:S05]  /*637d0*/  LEA.HI.X.SX32 R21, R24, R3, 0x1, P6 ;  /* 0x0000000318157211 */ /* 0x000fca00030f0eff */
[----:B------:R0:W-:Y:S01]  /*637e0*/  STL.64 [R1+0x1380], R20 ;  /* 0x0013801401007387 */ /* 0x0001e20000100a00 */
[----:B------:R-:W-:Y:S01]  /*637f0*/  STL.64 [R1+0xd40], R8 ;  /* 0x000d400801007387 */ /* 0x000fe20000100a00 */
[----:B0-----:R-:W-:-:S04]  /*63800*/  IADD3 R20, P6, R29, R2, RZ ;  /* 0x000000021d147210 */ /* 0x001fc80007fde0ff */
[----:B------:R-:W-:-:S05]  /*63810*/  LEA.HI.X.SX32 R21, R27, R3, 0x1, P6 ;  /* 0x000000031b157211 */ /* 0x000fca00030f0eff */
[----:B------:R0:W-:Y:S04]  /*63820*/  STL.64 [R1+0xc20], R20 ;  /* 0x000c201401007387 */ /* 0x0001e80000100a00 */
[----:B0-----:R-:W3:Y:S01]  /*63830*/  LDL.LU R20, [R1+0x24a8] ;  /* 0x0024a80001147983 */ /* 0x001ee20000300800 */
[C---:B------:R-:W-:Y:S02]  /*63840*/  IMAD R16, R28.reuse, 0x188, RZ ;  /* 0x000001881c107824 */ /* 0x040fe400078e02ff */
[----:B------:R-:W-:-:S03]  /*63850*/  IMAD R7, R28, 0x312, RZ ;  /* 0x000003121c077824 */ /* 0x000fc600078e02ff */
[----:B------:R-:W-:-:S04]  /*63860*/  IADD3 R8, P5, R16, R2, RZ ;  /* 0x0000000210087210 */ /* 0x000fc80007fbe0ff */
[----:B------:R-:W-:Y:S01]  /*63870*/  LEA.HI.X.SX32 R9, R29, R3, 0x1, P5 ;  /* 0x000000031d097211 */ /* 0x000fe200028f0eff */
[----:B------:R-:W-:Y:S01]  /*63880*/  IMAD R12, R28, 0x189, RZ ;  /* 0x000001891c0c7824 */ /* 0x000fe200078e02ff */
[----:B------:R-:W-:-:S03]  /*63890*/  IADD3 R6, P5, R7, R2, RZ ;  /* 0x0000000207067210 */ /* 0x000fc60007fbe0ff */
[----:B------:R0:W-:Y:S01]  /*638a0*/  STL.64 [R1+0xf38], R8 ;  /* 0x000f380801007387 */ /* 0x0001e20000100a00 */
[----:B------:R-:W-:-:S03]  /*638b0*/  LEA.HI.X.SX32 R7, R12, R3, 0x1, P5 ;  /* 0x000000030c077211 */ /* 0x000fc600028f0eff */
[----:B0-----:R-:W4:Y:S01]  /*638c0*/  LDL.LU.64 R8, [R1+0x24a0] ;  /* 0x0024a00001087983 */ /* 0x001f220000300a00 */
[----:B---3--:R-:W-:-:S04]  /*638d0*/  IADD3 R20, P6, R20, R2, RZ ;  /* 0x0000000214147210 */ /* 0x008fc80007fde0ff */
[----:B------:R-:W-:-:S05]  /*638e0*/  LEA.HI.X.SX32 R21, R16, R3, 0x1, P6 ;  /* 0x0000000310157211 */ /* 0x000fca00030f0eff */
[----:B------:R-:W-:Y:S01]  /*638f0*/  STL.64 [R1+0x1398], R20 ;  /* 0x0013981401007387 */ /* 0x000fe20000100a00 */
[----:B------:R0:W-:Y:S03]  /*63900*/  STL.64 [R1+0x13a0], R6 ;  /* 0x0013a00601007387 */ /* 0x0001e60000100a00 */
[----:B0-----:R-:W3:Y:S01]  /*63910*/  LDL.LU R6, [R1+0x249c] ;  /* 0x00249c0001067983 */ /* 0x001ee20000300800 */
[C---:B------:R-:W-:Y:S02]  /*63920*/  IMAD R11, R28.reuse, 0xc5, RZ ;  /* 0x000000c51c0b7824 */ /* 0x040fe400078e02ff */
[----:B------:R-:W-:Y:S01]  /*63930*/  IMAD R17, R28, 0x316, RZ ;  /* 0x000003161c117824 */ /* 0x000fe200078e02ff */
[----:B----4-:R-:W-:Y:S01]  /*63940*/  IADD3 R20, P6, R8, R2, RZ ;  /* 0x0000000208147210 */ /* 0x010fe20007fde0ff */
[----:B------:R-:W-:-:S03]  /*63950*/  IMAD R5, R28, 0x18b, RZ ;  /* 0x0000018b1c057824 */ /* 0x000fc600078e02ff */
[----:B------:R-:W-:Y:S01]  /*63960*/  LEA.HI.X.SX32 R21, R11, R3, 0x1, P6 ;  /* 0x000000030b157211 */ /* 0x000fe200030f0eff */
[----:B------:R-:W-:-:S04]  /*63970*/  IADD3 R16, P6, R17, R2, RZ ;  /* 0x0000000211107210 */ /* 0x000fc80007fde0ff */
[----:B------:R-:W-:Y:S02]  /*63980*/  LEA.HI.X.SX32 R17, R5, R3, 0x1, P6 ;  /* 0x0000000305117211 */ /* 0x000fe400030f0eff */
[----:B------:R-:W0:Y:S01]  /*63990*/  S2R R5, SR_TID.X ;  /* 0x0000000000057919 */ /* 0x000e220000002100 */
[----:B------:R-:W-:-:S03]  /*639a0*/  IMAD R4, R28, 0xc6, RZ ;  /* 0x000000c61c047824 */ /* 0x000fc600078e02ff */
[----:B------:R1:W-:Y:S01]  /*639b0*/  STL.64 [R1+0xf30], R20 ;  /* 0x000f301401007387 */ /* 0x0003e20000100a00 */
[C---:B------:R-:W-:Y:S02]  /*639c0*/  IMAD R0, R28.reuse, 0x63, RZ ;  /* 0x000000631c007824 */ /* 0x040fe400078e02ff */
[C---:B------:R-:W-:Y:S02]  /*639d0*/  IMAD R13, R28.reuse, 0x18c, RZ ;  /* 0x0000018c1c0d7824 */ /* 0x040fe400078e02ff */
[C---:B------:R-:W-:Y:S02]  /*639e0*/  IMAD R25, R28.reuse, 0x318, RZ ;  /* 0x000003181c197824 */ /* 0x040fe400078e02ff */
[----:B------:R-:W-:Y:S01]  /*639f0*/  IMAD R24, R28, 0x31a, RZ ;  /* 0x0000031a1c187824 */ /* 0x000fe200078e02ff */
[----:B--2---:R-:W2:Y:S01]  /*63a00*/  MUFU.RCP R23, R23 ;  /* 0x0000001700177308 */ /* 0x004ea20000001000 */
[----:B-1----:R-:W-:-:S04]  /*63a10*/  IADD3 R20, P6, R13, R2, RZ ;  /* 0x000000020d147210 */ /* 0x002fc80007fde0ff */
[----:B------:R-:W-:-:S03]  /*63a20*/  LEA.HI.X.SX32 R21, R4, R3, 0x1, P6 ;  /* 0x0000000304157211 */ /* 0x000fc600030f0eff */
[----:B------:R-:W1:Y:S01]  /*63a30*/  MUFU.RCP R14, R14 ;  /* 0x0000000e000e7308 */ /* 0x000e620000001000 */
[C---:B------:R-:W-:Y:S01]  /*63a40*/  IMAD R27, R28.reuse, 0x18d, RZ ;  /* 0x0000018d1c1b7824 */ /* 0x040fe200078e02ff */
[----:B0-----:R-:W-:Y:S01]  /*63a50*/  LOP3.LUT R11, R5, 0x60, RZ, 0xc0, !PT ;  /* 0x00000060050b7812 */ /* 0x001fe200078ec0ff */
[----:B------:R-:W-:Y:S01]  /*63a60*/  IMAD R26, R28, 0xc7, RZ ;  /* 0x000000c71c1a7824 */ /* 0x000fe200078e02ff */
[----:B---3--:R-:W-:-:S04]  /*63a70*/  IADD3 R6, P5, R6, R2, RZ ;  /* 0x0000000206067210 */ /* 0x008fc80007fbe0ff */
[----:B------:R-:W-:-:S05]  /*63a80*/  LEA.HI.X.SX32 R7, R8, R3, 0x1, P5 ;  /* 0x0000000308077211 */ /* 0x000fca00028f0eff */
[----:B------:R0:W-:Y:S01]  /*63a90*/  STL.64 [R1+0x13a8], R6 ;  /* 0x0013a80601007387 */ /* 0x0001e20000100a00 */
[----:B------:R3:W-:Y:S01]  /*63aa0*/  STL.64 [R1+0x13b0], R16 ;  /* 0x0013b01001007387 */ /* 0x0007e20000100a00 */
[----:B0-----:R-:W-:-:S04]  /*63ab0*/  IADD3 R6, P5, R4, R2, RZ ;  /* 0x0000000204067210 */ /* 0x001fc80007fbe0ff */
[----:B------:R-:W-:-:S05]  /*63ac0*/  LEA.HI.X.SX32 R7, R0, R3, 0x1, P5 ;  /* 0x0000000300077211 */ /* 0x000fca00028f0eff */
[----:B------:R0:W-:Y:S01]  /*63ad0*/  STL.64 [R1+0xc18], R6 ;  /* 0x000c180601007387 */ /* 0x0001e20000100a00 */
[----:B---3--:R-:W-:Y:S01]  /*63ae0*/  IMAD R17, R28, 0x18e, RZ ;  /* 0x0000018e1c117824 */ /* 0x008fe200078e02ff */
[C---:B------:R-:W-:Y:S01]  /*63af0*/  LOP3.LUT R8, R5.reuse, 0x18, RZ, 0xc0, !PT ;  /* 0x0000001805087812 */ /* 0x040fe200078ec0ff */
[----:B------:R-:W-:Y:S01]  /*63b00*/  SHF.L.U32 R5, R5, 0x4, RZ ;  /* 0x0000000405057819 */ /* 0x000fe200000006ff */
[----:B------:R3:W-:Y:S01]  /*63b10*/  STL.64 [R1+0xf50], R20 ;  /* 0x000f501401007387 */ /* 0x0007e20000100a00 */
[----:B0-----:R-:W-:-:S04]  /*63b20*/  IADD3 R6, P5, R25, R2, RZ ;  /* 0x0000000219067210 */ /* 0x001fc80007fbe0ff */
[-C--:B------:R-:W-:Y:S02]  /*63b30*/  LEA.HI.X.SX32 R7, R13, R3.reuse, 0x1, P5 ;  /* 0x000000030d077211 */ /* 0x080fe400028f0eff */
[----:B---3--:R-:W-:Y:S01]  /*63b40*/  IADD3 R20, P6, R24, R2, RZ ;  /* 0x0000000218147210 */ /* 0x008fe20007fde0ff */
[----:B------:R-:W-:Y:S01]  /*63b50*/  IMAD R4, R28, 0x31c, RZ ;  /* 0x0000031c1c047824 */ /* 0x000fe200078e02ff */
[----:B------:R-:W-:Y:S01]  /*63b60*/  LOP3.LUT R5, R5, 0x70, RZ, 0xc0, !PT ;  /* 0x0000007005057812 */ /* 0x000fe200078ec0ff */
[----:B------:R0:W-:Y:S01]  /*63b70*/  STL.64 [R1+0x13c0], R6 ;  /* 0x0013c00601007387 */ /* 0x0001e20000100a00 */
[----:B------:R-:W-:-:S03]  /*63b80*/  LEA.HI.X.SX32 R21, R27, R3, 0x1, P6 ;  /* 0x000000031b157211 */ /* 0x000fc600030f0eff */
[----:B------:R-:W-:Y:S01]  /*63b90*/  IMAD R5, R11, 0x4, R5 ;  /* 0x000000040b057824 */ /* 0x000fe200078e0205 */
[----:B0-----:R-:W-:-:S04]  /*63ba0*/  IADD3 R6, P5, R17, R2, RZ ;  /* 0x0000000211067210 */ /* 0x001fc80007fbe0ff */
[----:B------:R-:W-:Y:S01]  /*63bb0*/  LEA.HI.X.SX32 R7, R26, R3, 0x1, P5 ;  /* 0x000000031a077211 */ /* 0x000fe200028f0eff */
[----:B------:R-:W-:Y:S01]  /*63bc0*/  IADD3 R4, P5, R4, R2, RZ ;  /* 0x0000000204047210 */ /* 0x000fe20007fbe0ff */
[----:B------:R-:W-:Y:S01]  /*63bd0*/  STL.64 [R1+0x13b8], R20 ;  /* 0x0013b81401007387 */ /* 0x000fe20000100a00 */
[----:B------:R-:W-:Y:S01]  /*63be0*/  LEA.HI R0, R8, R5, RZ, 0x1f ;  /* 0x0000000508007211 */ /* 0x000fe200078ff8ff */
[----:B--2---:R-:W-:Y:S02]  /*63bf0*/  FMUL R0, R23, R18 ;  /* 0x0000001217007220 */ /* 0x004fe40000400000 */
[----:B------:R0:W-:Y:S01]  /*63c00*/  STL [R1+0x2494], R4 ;  /* 0x0024940401007387 */ /* 0x0001e20000100800 */
[----:B------:R-:W-:Y:S02]  /*63c10*/  STL.64 [R1+0xf48], R6 ;  /* 0x000f480601007387 */ /* 0x000fe40000100a00 */
[----:B------:R2:W-:Y:S02]  /*63c20*/  STL [R1+0x2490], R2 ;  /* 0x0024900201007387 */ /* 0x0005e40000100800 */
[----:B------:R3:W-:Y:S01]  /*63c30*/  STL [R1+0x248c], R3 ;  /* 0x00248c0301007387 */ /* 0x0007e20000100800 */
[----:B-1----:R1:W-:Y:S04]  /*63c40*/  STL [R1+0x2498], R14 ;  /* 0x0024980e01007387 */ /* 0x0023e80000100800 */
[----:B0-----:R-:W4:Y:S01]  /*63c50*/  LDL.LU R4, [R1+0x9c] ;  /* 0x00009c0001047983 */ /* 0x001f220000300800 */
[----:B------:R0:W-:Y:S02]  /*63c60*/  STL [R1+0x1700], R0 ;  /* 0x0017000001007387 */ /* 0x0001e40000100800 */
[----:B--2---:R-:W2:Y:S02]  /*63c70*/  LDL.LU R2, [R1+0x98] ;  /* 0x0000980001027983 */ /* 0x004ea40000300800 */
[----:B---3--:R-:W3:Y:S01]  /*63c80*/  LDL.LU R3, [R1+0x94] ;  /* 0x0000940001037983 */ /* 0x008ee20000300800 */
[----:B-1----:R-:W-:-:S02]  /*63c90*/  MOV R14, R10 ;  /* 0x0000000a000e7202 */ /* 0x002fc40000000f00 */
[----:B------:R-:W5:Y:S01]  /*63ca0*/  LDL.LU R10, [R1+0x90] ;  /* 0x00009000010a7983 */ /* 0x000f620000300800 */
[----:B------:R-:W5:Y:S02]  /*63cb0*/  LDL.LU R13, [R1+0x8c] ;  /* 0x00008c00010d7983 */ /* 0x000f640000300800 */
[----:B------:R-:W5:Y:S02]  /*63cc0*/  LDL.LU R17, [R1+0x88] ;  /* 0x0000880001117983 */ /* 0x000f640000300800 */
[----:B------:R-:W5:Y:S01]  /*63cd0*/  LDL.LU R18, [R1+0x84] ;  /* 0x0000840001127983 */ /* 0x000f620000300800 */
[----:B------:R-:W5:Y:S01]  /*63ce0*/  LDL.LU R5, [R1+0x80] ;  /* 0x0000800001057983 */ /* 0x000f620000300800 */
[----:B0-----:R-:W-:Y:S02]  /*63cf0*/  FMUL R0, R23, R22 ;  /* 0x0000001617007220 */ /* 0x001fe40000400000 */
[----:B------:R-:W5:Y:S01]  /*63d00*/  LDL.LU R26, [R1+0x7c] ;  /* 0x00007c00011a7983 */ /* 0x000f620000300800 */
[----:B------:R-:W-:-:S02]  /*63d10*/  FSETP.NEU.AND P6, PT, R9, RZ, PT ;  /* 0x000000ff0900720b */ /* 0x000fc40003fcd000 */
[----:B------:R0:W-:Y:S01]  /*63d20*/  STL [R1+0x16fc], R0 ;  /* 0x0016fc0001007387 */ /* 0x0001e20000100800 */
[----:B------:R-:W5:Y:S02]  /*63d30*/  LDL.LU R28, [R1+0x70] ;  /* 0x00007000011c7983 */ /* 0x000f640000300800 */
[----:B------:R-:W5:Y:S02]  /*63d40*/  LDL.LU R9, [R1+0x6c] ;  /* 0x00006c0001097983 */ /* 0x000f640000300800 */
[----:B------:R-:W5:Y:S01]  /*63d50*/  LDL.LU R27, [R1+0x60] ;  /* 0x00006000011b7983 */ /* 0x000f620000300800 */
[----:B------:R-:W5:Y:S01]  /*63d60*/  LDL.LU R24, [R1+0x5c] ;  /* 0x00005c0001187983 */ /* 0x000f620000300800 */
[----:B------:R-:W5:Y:S02]  /*63d70*/  LDL.LU R25, [R1+0x50] ;  /* 0x0000500001197983 */ /* 0x000f640000300800 */
[----:B------:R-:W5:Y:S02]  /*63d80*/  LDL.LU R8, [R1+0x4c] ;  /* 0x00004c0001087983 */ /* 0x000f640000300800 */
[----:B------:R-:W5:Y:S01]  /*63d90*/  LDL.LU R29, [R1+0x40] ;  /* 0x00004000011d7983 */ /* 0x000f620000300800 */
[----:B------:R-:W5:Y:S01]  /*63da0*/  LDL.LU R12, [R1+0x3c] ;  /* 0x00003c00010c7983 */ /* 0x000f620000300800 */
[----:B0-----:R-:W-:-:S02]  /*63db0*/  FMUL R0, R23, R19 ;  /* 0x0000001317007220 */ /* 0x001fc40000400000 */
[----:B------:R-:W-:-:S03]  /*63dc0*/  FMUL R15, R23, R15 ;  /* 0x0000000f170f7220 */ /* 0x000fc60000400000 */
[----:B------:R0:W-:Y:S01]  /*63dd0*/  STL [R1+0x16f8], R0 ;  /* 0x0016f80001007387 */ /* 0x0001e20000100800 */
[----:B------:R-:W-:-:S03]  /*63de0*/  FMUL R14, R23, R14 ;  /* 0x0000000e170e7220 */ /* 0x000fc60000400000 */
[----:B0-----:R-:W5:Y:S01]  /*63df0*/  LDL.LU R0, [R1+0x30] ;  /* 0x0000300001007983 */ /* 0x001f620000300800 */
[----:B------:R-:W5:Y:S02]  /*63e00*/  LDL.LU R6, [R1+0x2c] ;  /* 0x00002c0001067983 */ /* 0x000f640000300800 */
[----:B------:R-:W5:Y:S02]  /*63e10*/  LDL.LU R20, [R1+0xe4] ;  /* 0x0000e40001147983 */ /* 0x000f640000300800 */
[----:B------:R-:W5:Y:S01]  /*63e20*/  LDL.LU R16, [R1+0xec] ;  /* 0x0000ec0001107983 */ /* 0x000f620000300800 */
[----:B------:R-:W5:Y:S01]  /*63e30*/  LDL.LU R7, [R1+0xf4] ;  /* 0x0000f40001077983 */ /* 0x000f620000300800 */
[----:B------:R-:W5:Y:S02]  /*63e40*/  LDL.LU R22, [R1+0xfc] ;  /* 0x0000fc0001167983 */ /* 0x000f640000300800 */
[----:B------:R-:W5:Y:S02]  /*63e50*/  LDL.LU R11, [R1+0x104] ;  /* 0x00010400010b7983 */ /* 0x000f640000300800 */
[----:B------:R-:W5:Y:S01]  /*63e60*/  LDL.LU R21, [R1+0x10c] ;  /* 0x00010c0001157983 */ /* 0x000f620000300800 */
[----:B------:R0:W-:Y:S01]  /*63e70*/  STL [R1+0x16f4], R15 ;  /* 0x0016f40f01007387 */ /* 0x0001e20000100800 */
[----:B------:R-:W5:Y:S03]  /*63e80*/  LDL.LU R19, [R1+0x114] ;  /* 0x0001140001137983 */ /* 0x000f660000300800 */
[----:B0-----:R-:W5:Y:S01]  /*63e90*/  LDL.LU R15, [R1+0x11c] ;  /* 0x00011c00010f7983 */ /* 0x001f620000300800 */
[----:B------:R0:W-:Y:S03]  /*63ea0*/  STL [R1+0x16f0], R14 ;  /* 0x0016f00e01007387 */ /* 0x0001e60000100800 */
[----:B0-----:R-:W5:Y:S01]  /*63eb0*/  LDL.LU R14, [R1+0x2498] ;  /* 0x00249800010e7983 */ /* 0x001f620000300800 */
[----:B----4-:R-:W-:-:S02]  /*63ec0*/  FMUL R4, R23, R4 ;  /* 0x0000000417047220 */ /* 0x010fc40000400000 */
[C---:B--2---:R-:W-:Y:S02]  /*63ed0*/  FMUL R2, R23.reuse, R2 ;  /* 0x0000000217027220 */ /* 0x044fe40000400000 */
[C---:B---3--:R-:W-:Y:S01]  /*63ee0*/  FMUL R3, R23.reuse, R3 ;  /* 0x0000000317037220 */ /* 0x048fe20000400000 */
[----:B------:R0:W-:Y:S01]  /*63ef0*/  STL [R1+0x16ec], R4 ;  /* 0x0016ec0401007387 */ /* 0x0001e20000100800 */
[----:B-----5:R-:W-:-:S03]  /*63f00*/  FMUL R10, R23, R10 ;  /* 0x0000000a170a7220 */ /* 0x020fc60000400000 */
[----:B0-----:R-:W2:Y:S01]  /*63f10*/  LDL.LU R4, [R1+0x2494] ;  /* 0x0024940001047983 */ /* 0x001ea20000300800 */
[----:B------:R0:W-:Y:S03]  /*63f20*/  STL [R1+0x16e8], R2 ;  /* 0x0016e80201007387 */ /* 0x0001e60000100800 */
[----:B0-----:R-:W3:Y:S01]  /*63f30*/  LDL.LU R2, [R1+0x2490] ;  /* 0x0024900001027983 */ /* 0x001ee20000300800 */
[----:B------:R0:W-:Y:S02]  /*63f40*/  STL [R1+0x16e4], R3 ;  /* 0x0016e40301007387 */ /* 0x0001e40000100800 */
[C---:B------:R-:W-:Y:S01]  /*63f50*/  FMUL R13, R23.reuse, R13 ;  /* 0x0000000d170d7220 */ /* 0x040fe20000400000 */
[----:B0-----:R-:W4:Y:S01]  /*63f60*/  LDL.LU R3, [R1+0x248c] ;  /* 0x00248c0001037983 */ /* 0x001f220000300800 */
[----:B------:R0:W-:Y:S02]  /*63f70*/  STL [R1+0x1640], R10 ;  /* 0x0016400a01007387 */ /* 0x0001e40000100800 */
[C---:B------:R-:W-:Y:S01]  /*63f80*/  FMUL R17, R23.reuse, R17 ;  /* 0x0000001117117220 */ /* 0x040fe20000400000 */
[----:B0-----:R-:W5:Y:S01]  /*63f90*/  LDL.LU R10, [R1+0x2488] ;  /* 0x00248800010a7983 */ /* 0x001f620000300800 */
[----:B------:R-:W-:-:S02]  /*63fa0*/  FMUL R18, R23, R18 ;  /* 0x0000001217127220 */ /* 0x000fc40000400000 */
[----:B------:R-:W-:Y:S02]  /*63fb0*/  STL [R1+0x163c], R13 ;  /* 0x00163c0d01007387 */ /* 0x000fe40000100800 */
[----:B------:R-:W-:Y:S01]  /*63fc0*/  STL [R1+0x1638], R17 ;  /* 0x0016381101007387 */ /* 0x000fe20000100800 */
[----:B------:R0:W-:Y:S04]  /*63fd0*/  STL [R1+0x1634], R18 ;  /* 0x0016341201007387 */ /* 0x0001e80000100800 */
[----:B0-----:R-:W2:Y:S01]  /*63fe0*/  LDL.LU R18, [R1+0xe0] ;  /* 0x0000e00001127983 */ /* 0x001ea20000300800 */
[----:B------:R-:W-:-:S05]  /*63ff0*/  FMUL R5, R23, R5 ;  /* 0x0000000517057220 */ /* 0x000fca0000400000 */
[----:B------:R0:W-:Y:S01]  /*64000*/  STL [R1+0x1630], R5 ;  /* 0x0016300501007387 */ /* 0x0001e20000100800 */
[C---:B------:R-:W-:Y:S02]  /*64010*/  FMUL R9, R23.reuse, R9 ;  /* 0x0000000917097220 */ /* 0x040fe40000400000 */
[C---:B0-----:R-:W-:Y:S02]  /*64020*/  FMUL R5, R23.reuse, R26 ;  /* 0x0000001a17057220 */ /* 0x041fe40000400000 */
[----:B------:R-:W-:-:S03]  /*64030*/  FMUL R26, R23, R28 ;  /* 0x0000001c171a7220 */ /* 0x000fc60000400000 */
[----:B------:R0:W-:Y:S02]  /*64040*/  STL [R1+0x162c], R5 ;  /* 0x00162c0501007387 */ /* 0x0001e40000100800 */
[----:B------:R-:W-:Y:S02]  /*64050*/  STL [R1+0x1628], R26 ;  /* 0x0016281a01007387 */ /* 0x000fe40000100800 */
[C---:B------:R-:W-:Y:S02]  /*64060*/  FMUL R24, R23.reuse, R24 ;  /* 0x0000001817187220 */ /* 0x040fe40000400000 */
[----:B------:R1:W-:Y:S02]  /*64070*/  STL [R1+0x1624], R9 ;  /* 0x0016240901007387 */ /* 0x0003e40000100800 */
[C---:B0-----:R-:W-:Y:S02]  /*64080*/  FMUL R5, R23.reuse, R27 ;  /* 0x0000001b17057220 */ /* 0x041fe40000400000 */
[----:B-1----:R-:W-:-:S03]  /*64090*/  FMUL R9, R23, R25 ;  /* 0x0000001917097220 */ /* 0x002fc60000400000 */
[----:B------:R0:W-:Y:S01]  /*640a0*/  STL [R1+0x14dc], R5 ;  /* 0x0014dc0501007387 */ /* 0x0001e20000100800 */
[----:B------:R1:W-:Y:S02]  /*640b0*/  STL [R1+0x14d4], R24 ;  /* 0x0014d41801007387 */ /* 0x0003e40000100800 */
[C---:B0-----:R-:W-:Y:S02]  /*640c0*/  FMUL R5, R23.reuse, R8 ;  /* 0x0000000817057220 */ /* 0x041fe40000400000 */
[----:B------:R-:W2:Y:S01]  /*640d0*/  LDL.LU R8, [R1+0xdc] ;  /* 0x0000dc0001087983 */ /* 0x000ea20000300800 */
[----:B------:R-:W-:Y:S02]  /*640e0*/  STL [R1+0x14cc], R9 ;  /* 0x0014cc0901007387 */ /* 0x000fe40000100800 */
[C---:B-1----:R-:W-:Y:S02]  /*640f0*/  FMUL R24, R23.reuse, R29 ;  /* 0x0000001d17187220 */ /* 0x042fe40000400000 */
[----:B------:R0:W-:Y:S03]  /*64100*/  STL [R1+0x14c4], R5 ;  /* 0x0014c40501007387 */ /* 0x0001e60000100800 */
[----:B------:R-:W-:Y:S01]  /*64110*/  STL [R1+0x14b4], R24 ;  /* 0x0014b41801007387 */ /* 0x000fe20000100800 */
[----:B0-----:R-:W-:-:S02]  /*64120*/  FMUL R5, R23, R12 ;  /* 0x0000000c17057220 */ /* 0x001fc40000400000 */
[C---:B------:R-:W-:Y:S02]  /*64130*/  FMUL R9, R23.reuse, R0 ;  /* 0x0000000017097220 */ /* 0x040fe40000400000 */
[C---:B------:R-:W-:Y:S01]  /*64140*/  FMUL R0, R23.reuse, R6 ;  /* 0x0000000617007220 */ /* 0x040fe20000400000 */
[----:B------:R0:W-:Y:S02]  /*64150*/  STL [R1+0x14b0], R5 ;  /* 0x0014b00501007387 */ /* 0x0001e40000100800 */
[----:B------:R-:W-:Y:S02]  /*64160*/  STL [R1+0x14a8], R9 ;  /* 0x0014a80901007387 */ /* 0x000fe40000100800 */
[C---:B------:R-:W-:Y:S02]  /*64170*/  FMUL R6, R23.reuse, R16 ;  /* 0x0000001017067220 */ /* 0x040fe40000400000 */
[----:B------:R1:W-:Y:S02]  /*64180*/  STL [R1+0x14a0], R0 ;  /* 0x0014a00001007387 */ /* 0x0003e40000100800 */
[----:B0-----:R-:W-:-:S02]  /*64190*/  FMUL R5, R23, R20 ;  /* 0x0000001417057220 */ /* 0x001fc40000400000 */
[----:B-1----:R-:W-:-:S03]  /*641a0*/  FMUL R0, R23, R7 ;  /* 0x0000000717007220 */ /* 0x002fc60000400000 */
[----:B------:R0:W-:Y:S01]  /*641b0*/  STL [R1+0x728], R5 ;  /* 0x0007280501007387 */ /* 0x0001e20000100800 */
[----:B------:R-:W-:Y:S01]  /*641c0*/  MOV R17, c[0x0][0x1c8] ;  /* 0x0000720000117a02 */ /* 0x000fe20000000f00 */
[----:B------:R1:W-:Y:S01]  /*641d0*/  STL [R1+0x724], R6 ;  /* 0x0007240601007387 */ /* 0x0003e20000100800 */
[----:B------:R-:W-:Y:S01]  /*641e0*/  MOV R13, c[0x0][0x1c8] ;  /* 0x00007200000d7a02 */ /* 0x000fe20000000f00 */
[----:B0-----:R-:W-:Y:S02]  /*641f0*/  FMUL R5, R23, R22 ;  /* 0x0000001617057220 */ /* 0x001fe40000400000 */
[----:B------:R-:W2:Y:S01]  /*64200*/  LDL.LU R22, [R1+0xd8] ;  /* 0x0000d80001167983 */ /* 0x000ea20000300800 */
[----:B------:R0:W-:Y:S02]  /*64210*/  STL [R1+0x720], R0 ;  /* 0x0007200001007387 */ /* 0x0001e40000100800 */
[----:B------:R0:W-:Y:S02]  /*64220*/  STL [R1+0x71c], R5 ;  /* 0x00071c0501007387 */ /* 0x0001e40000100800 */
[----:B------:R-:W-:-:S02]  /*64230*/  IMAD R17, R17, 0x18e, RZ ;  /* 0x0000018e11117824 */ /* 0x000fc400078e02ff */
[----:B-1----:R-:W-:Y:S02]  /*64240*/  FMUL R6, R23, R19 ;  /* 0x0000001317067220 */ /* 0x002fe40000400000 */
[----:B------:R-:W-:Y:S02]  /*64250*/  IMAD R13, R13, 0x31e, RZ ;  /* 0x0000031e0d0d7824 */ /* 0x000fe400078e02ff */
[C---:B0-----:R-:W-:Y:S02]  /*64260*/  FMUL R0, R23.reuse, R11 ;  /* 0x0000000b17007220 */ /* 0x041fe40000400000 */
[----:B------:R-:W-:-:S03]  /*64270*/  FMUL R5, R23, R21 ;  /* 0x0000001517057220 */ /* 0x000fc60000400000 */
[----:B------:R0:W-:Y:S02]  /*64280*/  STL [R1+0x718], R0 ;  /* 0x0007180001007387 */ /* 0x0001e40000100800 */
[----:B------:R4:W-:Y:S02]  /*64290*/  STL [R1+0x714], R5 ;  /* 0x0007140501007387 */ /* 0x0009e40000100800 */
[----:B------:R3:W-:Y:S02]  /*642a0*/  STL [R1+0x710], R6 ;  /* 0x0007100601007387 */ /* 0x0007e40000100800 */
[----:B------:R-:W2:Y:S02]  /*642b0*/  LDL.LU R19, [R1+0xd4] ;  /* 0x0000d40001137983 */ /* 0x000ea40000300800 */
[----:B0-----:R-:W-:-:S05]  /*642c0*/  FMUL R0, R23, R15 ;  /* 0x0000000f17007220 */ /* 0x001fca0000400000 */
[----:B------:R0:W-:Y:S01]  /*642d0*/  STL [R1+0x70c], R0 ;  /* 0x00070c0001007387 */ /* 0x0001e20000100800 */
[----:B----4-:R-:W-:Y:S01]  /*642e0*/  LEA.HI.X.SX32 R5, R17, R3, 0x1, P5 ;  /* 0x0000000311057211 */ /* 0x010fe200028f0eff */
[----:B---3--:R-:W-:Y:S01]  /*642f0*/  IADD3 R6, P5, R13, R2, RZ ;  /* 0x000000020d067210 */ /* 0x008fe20007fbe0ff */
[----:B-----5:R-:W1:Y:S04]  /*64300*/  MUFU.RCP R10, R10 ;  /* 0x0000000a000a7308 */ /* 0x020e680000001000 */
[----:B------:R-:W-:Y:S01]  /*64310*/  STL [R1+0x2480], R6 ;  /* 0x0024800601007387 */ /* 0x000fe20000100800 */
[----:B--2---:R-:W-:Y:S03]  /*64320*/  STL.64 [R1+0x13c8], R4 ;  /* 0x0013c80401007387 */ /* 0x004fe60000100a00 */
[----:B------:R-:W-:Y:S01]  /*64330*/  STL [R1+0x247c], R2 ;  /* 0x00247c0201007387 */ /* 0x000fe20000100800 */
[----:B------:R-:W-:Y:S02]  /*64340*/  STL [R1+0x2478], R3 ;  /* 0x0024780301007387 */ /* 0x000fe40000100800 */
[C---:B0-----:R-:W-:Y:S01]  /*64350*/  FMUL R0, R14.reuse, R18 ;  /* 0x000000120e007220 */ /* 0x041fe20000400000 */
[----:B-1----:R0:W-:Y:S04]  /*64360*/  STL [R1+0x2484], R10 ;  /* 0x0024840a01007387 */ /* 0x0021e80000100800 */
[----:B0-----:R-:W2:Y:S01]  /*64370*/  LDL.LU R10, [R1+0xd0] ;  /* 0x0000d000010a7983 */ /* 0x001ea20000300800 */
[----:B------:R-:W3:Y:S02]  /*64380*/  LDL.LU R6, [R1+0xcc] ;  /* 0x0000cc0001067983 */ /* 0x000ee40000300800 */
[----:B------:R0:W-:Y:S02]  /*64390*/  STL [R1+0x16e0], R0 ;  /* 0x0016e00001007387 */ /* 0x0001e40000100800 */
[----:B------:R-:W4:Y:S01]  /*643a0*/  LDL.LU R2, [R1+0xc8] ;  /* 0x0000c80001027983 */ /* 0x000f220000300800 */
[----:B------:R-:W5:Y:S01]  /*643b0*/  LDL.LU R3, [R1+0xc4] ;  /* 0x0000c40001037983 */ /* 0x000f620000300800 */
[----:B------:R-:W5:Y:S02]  /*643c0*/  LDL.LU R18, [R1+0xc0] ;  /* 0x0000c00001127983 */ /* 0x000f640000300800 */
[----:B------:R-:W5:Y:S02]  /*643d0*/  LDL.LU R9, [R1+0xbc] ;  /* 0x0000bc0001097983 */ /* 0x000f640000300800 */
[----:B------:R-:W5:Y:S01]  /*643e0*/  LDL.LU R23, [R1+0xb8] ;  /* 0x0000b80001177983 */ /* 0x000f620000300800 */
[----:B------:R-:W5:Y:S01]  /*643f0*/  LDL.LU R15, [R1+0xb4] ;  /* 0x0000b400010f7983 */ /* 0x000f620000300800 */
[----:B------:R-:W5:Y:S02]  /*64400*/  LDL.LU R7, [R1+0x78] ;  /* 0x0000780001077983 */ /* 0x000f640000300800 */
[----:B------:R-:W5:Y:S02]  /*64410*/  LDL.LU R13, [R1+0x74] ;  /* 0x00007400010d7983 */ /* 0x000f640000300800 */
[----:B0-----:R-:W-:-:S05]  /*64420*/  FMUL R0, R14, R8 ;  /* 0x000000080e007220 */ /* 0x001fca0000400000 */
        /* <DEDUP_REMOVED lines=9> */
[----:B0-----:R-:W-:-:S05]  /*644c0*/  FMUL R0, R14, R22 ;  /* 0x000000160e007220 */ /* 0x001fca0000400000 */
[----:B------:R0:W-:Y:S01]  /*644d0*/  STL [R1+0x16d8], R0 ;  /* 0x0016d80001007387 */ /* 0x0001e20000100800 */
[----:B------:R-:W5:Y:S02]  /*644e0*/  LDL.LU R29, [R1+0x28] ;  /* 0x00002800011d7983 */ /* 0x000f640000300800 */
[----:B------:R-:W5:Y:S01]  /*644f0*/  LDL.LU R12, [R1+0xe8] ;  /* 0x0000e800010c7983 */ /* 0x000f620000300800 */
[----:B0-----:R-:W5:Y:S01]  /*64500*/  LDL.LU R0, [R1+0xf0] ;  /* 0x0000f00001007983 */ /* 0x001f620000300800 */
[----:B------:R-:W5:Y:S02]  /*64510*/  LDL.LU R20, [R1+0xf8] ;  /* 0x0000f80001147983 */ /* 0x000f640000300800 */
[----:B------:R-:W5:Y:S02]  /*64520*/  LDL.LU R16, [R1+0x100] ;  /* 0x0001000001107983 */ /* 0x000f640000300800 */
[----:B------:R-:W5:Y:S02]  /*64530*/  LDL.LU R8, [R1+0x108] ;  /* 0x0001080001087983 */ /* 0x000f640000300800 */
[C---:B------:R-:W-:Y:S01]  /*64540*/  FMUL R19, R14.reuse, R19 ;  /* 0x000000130e137220 */ /* 0x040fe20000400000 */
[----:B------:R-:W5:Y:S01]  /*64550*/  LDL.LU R11, [R1+0x110] ;  /* 0x00011000010b7983 */ /* 0x000f620000300800 */
[----:B------:R-:W5:Y:S03]  /*64560*/  LDL.LU R21, [R1+0x118] ;  /* 0x0001180001157983 */ /* 0x000f660000300800 */
[----:B------:R0:W-:Y:S01]  /*64570*/  STL [R1+0x16d4], R19 ;  /* 0x0016d41301007387 */ /* 0x0001e20000100800 */
[----:B------:R-:W5:Y:S03]  /*64580*/  LDL.LU R22, [R1+0x120] ;  /* 0x0001200001167983 */ /* 0x000f660000300800 */
[----:B0-----:R-:W5:Y:S01]  /*64590*/  LDL.LU R19, [R1+0x124] ;  /* 0x0001240001137983 */ /* 0x001f620000300800 */
[----:B--2---:R-:W-:-:S02]  /*645a0*/  FMUL R10, R14, R10 ;  /* 0x0000000a0e0a7220 */ /* 0x004fc40000400000 */
[C---:B---3--:R-:W-:Y:S02]  /*645b0*/  FMUL R6, R14.reuse, R6 ;  /* 0x000000060e067220 */ /* 0x048fe40000400000 */
[C---:B----4-:R-:W-:Y:S02]  /*645c0*/  FMUL R2, R14.reuse, R2 ;  /* 0x000000020e027220 */ /* 0x050fe40000400000 */
[C---:B-----5:R-:W-:Y:S01]  /*645d0*/  FMUL R3, R14.reuse, R3 ;  /* 0x000000030e037220 */ /* 0x060fe20000400000 */
[----:B------:R0:W-:Y:S01]  /*645e0*/  STL [R1+0x16d0], R10 ;  /* 0x0016d00a01007387 */ /* 0x0001e20000100800 */
[----:B------:R-:W-:-:S03]  /*645f0*/  FMUL R18, R14, R18 ;  /* 0x000000120e127220 */ /* 0x000fc60000400000 */
[----:B0-----:R-:W2:Y:S01]  /*64600*/  LDL.LU R10, [R1+0x2484] ;  /* 0x00248400010a7983 */ /* 0x001ea20000300800 */
[----:B------:R0:W-:Y:S03]  /*64610*/  STL [R1+0x16cc], R6 ;  /* 0x0016cc0601007387 */ /* 0x0001e60000100800 */
[----:B0-----:R-:W3:Y:S01]  /*64620*/  LDL.LU R6, [R1+0x2480] ;  /* 0x0024800001067983 */ /* 0x001ee20000300800 */
[----:B------:R0:W-:Y:S03]  /*64630*/  STL [R1+0x16c8], R2 ;  /* 0x0016c80201007387 */ /* 0x0001e60000100800 */
[----:B0-----:R-:W4:Y:S01]  /*64640*/  LDL.LU R2, [R1+0x247c] ;  /* 0x00247c0001027983 */ /* 0x001f220000300800 */
[----:B------:R0:W-:Y:S02]  /*64650*/  STL [R1+0x16c4], R3 ;  /* 0x0016c40301007387 */ /* 0x0001e40000100800 */
[C---:B------:R-:W-:Y:S01]  /*64660*/  FMUL R9, R14.reuse, R9 ;  /* 0x000000090e097220 */ /* 0x040fe20000400000 */
[----:B0-----:R-:W5:Y:S01]  /*64670*/  LDL.LU R3, [R1+0x2478] ;  /* 0x0024780001037983 */ /* 0x001f620000300800 */
[----:B------:R0:W-:Y:S02]  /*64680*/  STL [R1+0x1608], R18 ;  /* 0x0016081201007387 */ /* 0x0001e40000100800 */
[C---:B------:R-:W-:Y:S01]  /*64690*/  FMUL R23, R14.reuse, R23 ;  /* 0x000000170e177220 */ /* 0x040fe20000400000 */
[----:B0-----:R-:W2:Y:S01]  /*646a0*/  LDL.LU R18, [R1+0x2474] ;  /* 0x0024740001127983 */ /* 0x001ea20000300800 */
[----:B------:R-:W-:-:S02]  /*646b0*/  FMUL R15, R14, R15 ;  /* 0x0000000f0e0f7220 */ /* 0x000fc40000400000 */
[----:B------:R-:W-:Y:S02]  /*646c0*/  STL [R1+0x1600], R9 ;  /* 0x0016000901007387 */ /* 0x000fe40000100800 */
[----:B------:R-:W-:Y:S01]  /*646d0*/  STL [R1+0x15f8], R23 ;  /* 0x0015f81701007387 */ /* 0x000fe20000100800 */
[----:B------:R0:W-:Y:S04]  /*646e0*/  STL [R1+0x15f4], R15 ;  /* 0x0015f40f01007387 */ /* 0x0001e80000100800 */
[----:B0-----:R-:W4:Y:S01]  /*646f0*/  LDL.LU R15, [R1+0x128] ;  /* 0x00012800010f7983 */ /* 0x001f220000300800 */
[----:B------:R-:W-:-:S05]  /*64700*/  FMUL R7, R14, R7 ;  /* 0x000000070e077220 */ /* 0x000fca0000400000 */
[----:B------:R0:W-:Y:S01]  /*64710*/  STL [R1+0x15f0], R7 ;  /* 0x0015f00701007387 */ /* 0x0001e20000100800 */
[C---:B------:R-:W-:Y:S02]  /*64720*/  FMUL R4, R14.reuse, R4 ;  /* 0x000000040e047220 */ /* 0x040fe40000400000 */
[C---:B0-----:R-:W-:Y:S02]  /*64730*/  FMUL R7, R14.reuse, R13 ;  /* 0x0000000d0e077220 */ /* 0x041fe40000400000 */
[----:B------:R-:W-:-:S03]  /*64740*/  FMUL R13, R14, R17 ;  /* 0x000000110e0d7220 */ /* 0x000fc60000400000 */
[----:B------:R0:W-:Y:S02]  /*64750*/  STL [R1+0x15ec], R7 ;  /* 0x0015ec0701007387 */ /* 0x0001e40000100800 */
[----:B------:R1:W-:Y:S02]  /*64760*/  STL [R1+0x15e8], R13 ;  /* 0x0015e80d01007387 */ /* 0x0003e40000100800 */
[C---:B0-----:R-:W-:Y:S02]  /*64770*/  FMUL R7, R14.reuse, R28 ;  /* 0x0000001c0e077220 */ /* 0x041fe40000400000 */
[----:B-1----:R-:W-:-:S03]  /*64780*/  FMUL R13, R14, R26 ;  /* 0x0000001a0e0d7220 */ /* 0x002fc60000400000 */
[----:B------:R0:W-:Y:S01]  /*64790*/  STL [R1+0x15e4], R7 ;  /* 0x0015e40701007387 */ /* 0x0001e20000100800 */
[----:B------:R1:W-:Y:S02]  /*647a0*/  STL [R1+0x1480], R4 ;  /* 0x0014800401007387 */ /* 0x0003e40000100800 */
[----:B------:R1:W-:Y:S02]  /*647b0*/  STL [R1+0x147c], R13 ;  /* 0x00147c0d01007387 */ /* 0x0003e40000100800 */
[C---:B0-----:R-:W-:Y:S02]  /*647c0*/  FMUL R7, R14.reuse, R27 ;  /* 0x0000001b0e077220 */ /* 0x041fe40000400000 */
[C---:B-1----:R-:W-:Y:S02]  /*647d0*/  FMUL R4, R14.reuse, R5 ;  /* 0x000000050e047220 */ /* 0x042fe40000400000 */
[----:B------:R-:W4:Y:S01]  /*647e0*/  LDL.LU R5, [R1+0x12c] ;  /* 0x00012c0001057983 */ /* 0x000f220000300800 */
[----:B------:R0:W-:Y:S02]  /*647f0*/  STL [R1+0x1470], R7 ;  /* 0x0014700701007387 */ /* 0x0001e40000100800 */
[----:B------:R-:W-:-:S02]  /*64800*/  FMUL R13, R14, R24 ;  /* 0x000000180e0d7220 */ /* 0x000fc40000400000 */
[----:B------:R1:W-:Y:S02]  /*64810*/  STL [R1+0x146c], R4 ;  /* 0x00146c0401007387 */ /* 0x0003e40000100800 */
[C---:B------:R-:W-:Y:S01]  /*64820*/  FMUL R12, R14.reuse, R12 ;  /* 0x0000000c0e0c7220 */ /* 0x040fe20000400000 */
[----:B------:R-:W-:Y:S01]  /*64830*/  STL [R1+0x1460], R13 ;  /* 0x0014600d01007387 */ /* 0x000fe20000100800 */
[C---:B0-----:R-:W-:Y:S02]  /*64840*/  FMUL R7, R14.reuse, R29 ;  /* 0x0000001d0e077220 */ /* 0x041fe40000400000 */
[----:B-1----:R-:W-:-:S05]  /*64850*/  FMUL R4, R14, R25 ;  /* 0x000000190e047220 */ /* 0x002fca0000400000 */
[----:B------:R0:W-:Y:S01]  /*64860*/  STL [R1+0x145c], R4 ;  /* 0x00145c0401007387 */ /* 0x0001e20000100800 */
[----:B------:R1:W-:Y:S02]  /*64870*/  STL [R1+0x1448], R7 ;  /* 0x0014480701007387 */ /* 0x0003e40000100800 */
[----:B------:R-:W-:Y:S01]  /*64880*/  STL [R1+0x1444], R12 ;  /* 0x0014440c01007387 */ /* 0x000fe20000100800 */
[----:B------:R-:W-:Y:S01]  /*64890*/  MOV R23, c[0x0][0x1c8] ;  /* 0x0000720000177a02 */ /* 0x000fe20000000f00 */
[C---:B0-----:R-:W-:Y:S02]  /*648a0*/  FMUL R4, R14.reuse, R0 ;  /* 0x000000000e047220 */ /* 0x041fe40000400000 */
[C---:B-1----:R-:W-:Y:S02]  /*648b0*/  FMUL R7, R14.reuse, R20 ;  /* 0x000000140e077220 */ /* 0x042fe40000400000 */
[----:B------:R-:W-:Y:S01]  /*648c0*/  FMUL R0, R14, R16 ;  /* 0x000000100e007220 */ /* 0x000fe20000400000 */
[----:B------:R0:W-:Y:S02]  /*648d0*/  STL [R1+0x6fc], R4 ;  /* 0x0006fc0401007387 */ /* 0x0001e40000100800 */
[----:B------:R1:W-:Y:S02]  /*648e0*/  STL [R1+0x6f8], R7 ;  /* 0x0006f80701007387 */ /* 0x0003e40000100800 */
[----:B------:R-:W-:-:S02]  /*648f0*/  IMAD R23, R23, 0x18f, RZ ;  /* 0x0000018f17177824 */ /* 0x000fc400078e02ff */
[----:B------:R-:W-:Y:S02]  /*64900*/  IMAD.MOV.U32 R9, RZ, RZ, c[0x0][0x1c8] ;  /* 0x00007200ff097624 */ /* 0x000fe400078e00ff */
[C---:B0-----:R-:W-:Y:S02]  /*64910*/  FMUL R4, R14.reuse, R8 ;  /* 0x000000080e047220 */ /* 0x041fe40000400000 */
[----:B------:R-:W4:Y:S01]  /*64920*/  LDL.LU R8, [R1+0x138] ;  /* 0x0001380001087983 */ /* 0x000f220000300800 */
[----:B------:R0:W-:Y:S02]  /*64930*/  STL [R1+0x6f4], R0 ;  /* 0x0006f40001007387 */ /* 0x0001e40000100800 */
[C---:B-1----:R-:W-:Y:S02]  /*64940*/  FMUL R7, R14.reuse, R21 ;  /* 0x000000150e077220 */ /* 0x042fe40000400000 */
[----:B------:R1:W-:Y:S02]  /*64950*/  STL [R1+0x6f0], R4 ;  /* 0x0006f00401007387 */ /* 0x0003e40000100800 */
[----:B0-----:R-:W-:-:S02]  /*64960*/  FMUL R0, R14, R11 ;  /* 0x0000000b0e007220 */ /* 0x001fc40000400000 */
[----:B-1----:R-:W-:-:S03]  /*64970*/  FMUL R4, R14, R22 ;  /* 0x000000160e047220 */ /* 0x002fc60000400000 */
[----:B------:R0:W-:Y:S01]  /*64980*/  STL [R1+0x6ec], R0 ;  /* 0x0006ec0001007387 */ /* 0x0001e20000100800 */
[----:B------:R5:W-:Y:S02]  /*64990*/  STL [R1+0x6e8], R7 ;  /* 0x0006e80701007387 */ /* 0x000be40000100800 */
[----:B------:R-:W-:Y:S02]  /*649a0*/  IMAD R9, R9, 0x32, RZ ;  /* 0x0000003209097824 */ /* 0x000fe400078e02ff */
[----:B------:R-:W-:Y:S01]  /*649b0*/  STL [R1+0x6e4], R4 ;  /* 0x0006e40401007387 */ /* 0x000fe20000100800 */
[----:B------:R-:W4:Y:S01]  /*649c0*/  LDL.LU R22, [R1+0x13c] ;  /* 0x00013c0001167983 */ /* 0x000f220000300800 */
[----:B0-----:R-:W-:-:S05]  /*649d0*/  FMUL R0, R14, R19 ;  /* 0x000000130e007220 */ /* 0x001fca0000400000 */
[----:B------:R-:W-:Y:S01]  /*649e0*/  STL [R1+0x6e0], R0 ;  /* 0x0006e00001007387 */ /* 0x000fe20000100800 */
[----:B-----5:R-:W-:Y:S01]  /*649f0*/  LEA.HI.X.SX32 R7, R23, R3, 0x1, P5 ;  /* 0x0000000317077211 */ /* 0x020fe200028f0eff */
[----:B--2---:R-:W0:Y:S04]  /*64a00*/  MUFU.RCP R18, R18 ;  /* 0x0000001200127308 */ /* 0x004e280000001000 */
[----:B---3--:R4:W-:Y:S02]  /*64a10*/  STL.64 [R1+0x1310], R6 ;  /* 0x0013100601007387 */ /* 0x0089e40000100a00 */
[----:B----4-:R-:W-:Y:S01]  /*64a20*/  IADD3 R6, P5, R9, R2, RZ ;  /* 0x0000000209067210 */ /* 0x010fe20007fbe0ff */
[----:B------:R-:W-:-:S04]  /*64a30*/  FMUL R0, R10, R15 ;  /* 0x0000000f0a007220 */ /* 0x000fc80000400000 */
[----:B------:R-:W-:Y:S01]  /*64a40*/  STL [R1+0x246c], R6 ;  /* 0x00246c0601007387 */ /* 0x000fe20000100800 */
[----:B------:R-:W-:Y:S02]  /*64a50*/  STL [R1+0x2468], R2 ;  /* 0x0024680201007387 */ /* 0x000fe40000100800 */
[----:B------:R-:W-:Y:S02]  /*64a60*/  STL [R1+0x2464], R3 ;  /* 0x0024640301007387 */ /* 0x000fe40000100800 */
[----:B0-----:R0:W-:Y:S02]  /*64a70*/  STL [R1+0x2470], R18 ;  /* 0x0024701201007387 */ /* 0x0011e40000100800 */
        /* <DEDUP_REMOVED lines=24> */
[----:B------:R-:W5:Y:S02]  /*64c00*/  LDL.LU R29, [R1+0x1dc] ;  /* 0x0001dc00011d7983 */ /* 0x000f640000300800 */
[----:B------:R-:W5:Y:S01]  /*64c10*/  LDL.LU R12, [R1+0x1e4] ;  /* 0x0001e400010c7983 */ /* 0x000f620000300800 */
[----:B0-----:R-:W5:Y:S01]  /*64c20*/  LDL.LU R0, [R1+0x1ec] ;  /* 0x0001ec0001007983 */ /* 0x001f620000300800 */
[----:B------:R-:W5:Y:S02]  /*64c30*/  LDL.LU R20, [R1+0x1f4] ;  /* 0x0001f40001147983 */ /* 0x000f640000300800 */
[----:B------:R-:W5:Y:S02]  /*64c40*/  LDL.LU R21, [R1+0x1fc] ;  /* 0x0001fc0001157983 */ /* 0x000f640000300800 */
[----:B------:R-:W5:Y:S01]  /*64c50*/  LDL.LU R16, [R1+0x204] ;  /* 0x0002040001107983 */ /* 0x000f620000300800 */
[----:B------:R-:W5:Y:S01]  /*64c60*/  LDL.LU R5, [R1+0x20c] ;  /* 0x00020c0001057983 */ /* 0x000f620000300800 */
[----:B------:R-:W-:-:S05]  /*64c70*/  FMUL R8, R10, R22 ;  /* 0x000000160a087220 */ /* 0x000fca0000400000 */
[----:B------:R0:W-:Y:S04]  /*64c80*/  STL [R1+0x16b4], R8 ;  /* 0x0016b40801007387 */ /* 0x0001e80000100800 */
[----:B0-----:R-:W5:Y:S01]  /*64c90*/  LDL.LU R8, [R1+0x214] ;  /* 0x0002140001087983 */ /* 0x001f620000300800 */
[----:B------:R-:W5:Y:S02]  /*64ca0*/  LDL.LU R22, [R1+0x21c] ;  /* 0x00021c0001167983 */ /* 0x000f640000300800 */
[C---:B--2---:R-:W-:Y:S02]  /*64cb0*/  FMUL R18, R10.reuse, R18 ;  /* 0x000000120a127220 */ /* 0x044fe40000400000 */
[C---:B---3--:R-:W-:Y:S02]  /*64cc0*/  FMUL R6, R10.reuse, R6 ;  /* 0x000000060a067220 */ /* 0x048fe40000400000 */
[----:B----4-:R-:W-:-:S02]  /*64cd0*/  FMUL R2, R10, R2 ;  /* 0x000000020a027220 */ /* 0x010fc40000400000 */
        /* <DEDUP_REMOVED lines=18> */
[----:B0-----:R-:W3:Y:S01]  /*64e00*/  LDL.LU R19, [R1+0x130] ;  /* 0x0001300001137983 */ /* 0x001ee20000300800 */
[----:B------:R-:W-:-:S05]  /*64e10*/  FMUL R7, R10, R7 ;  /* 0x000000070a077220 */ /* 0x000fca0000400000 */
[----:B------:R0:W-:Y:S01]  /*64e20*/  STL [R1+0x15b0], R7 ;  /* 0x0015b00701007387 */ /* 0x0001e20000100800 */
[C---:B------:R-:W-:Y:S02]  /*64e30*/  FMUL R23, R10.reuse, R23 ;  /* 0x000000170a177220 */ /* 0x040fe40000400000 */
[C---:B0-----:R-:W-:Y:S02]  /*64e40*/  FMUL R7, R10.reuse, R9 ;  /* 0x000000090a077220 */ /* 0x041fe40000400000 */
[----:B------:R-:W-:-:S03]  /*64e50*/  FMUL R9, R10, R28 ;  /* 0x0000001c0a097220 */ /* 0x000fc60000400000 */
[----:B------:R0:W-:Y:S01]  /*64e60*/  STL [R1+0x15ac], R7 ;  /* 0x0015ac0701007387 */ /* 0x0001e20000100800 */
[----:B------:R-:W-:Y:S02]  /*64e70*/  STL [R1+0x15a8], R23 ;  /* 0x0015a81701007387 */ /* 0x000fe40000100800 */
[----:B------:R1:W-:Y:S02]  /*64e80*/  STL [R1+0x15a4], R9 ;  /* 0x0015a40901007387 */ /* 0x0003e40000100800 */
[C---:B0-----:R-:W-:Y:S02]  /*64e90*/  FMUL R7, R10.reuse, R14 ;  /* 0x0000000e0a077220 */ /* 0x041fe40000400000 */
[C---:B------:R-:W-:Y:S02]  /*64ea0*/  FMUL R14, R10.reuse, R17 ;  /* 0x000000110a0e7220 */ /* 0x040fe40000400000 */
[C---:B-1----:R-:W-:Y:S01]  /*64eb0*/  FMUL R9, R10.reuse, R26 ;  /* 0x0000001a0a097220 */ /* 0x042fe20000400000 */
[----:B------:R0:W-:Y:S02]  /*64ec0*/  STL [R1+0x1404], R7 ;  /* 0x0014040701007387 */ /* 0x0001e40000100800 */
[----:B------:R1:W-:Y:S02]  /*64ed0*/  STL [R1+0x1400], R14 ;  /* 0x0014000e01007387 */ /* 0x0003e40000100800 */
[----:B0-----:R-:W-:-:S02]  /*64ee0*/  FMUL R7, R10, R11 ;  /* 0x0000000b0a077220 */ /* 0x001fc40000400000 */
[----:B------:R-:W3:Y:S01]  /*64ef0*/  LDL.LU R11, [R1+0x134] ;  /* 0x00013400010b7983 */ /* 0x000ee20000300800 */
[----:B------:R-:W-:Y:S02]  /*64f00*/  STL [R1+0x13fc], R9 ;  /* 0x0013fc0901007387 */ /* 0x000fe40000100800 */
[C---:B-1----:R-:W-:Y:S02]  /*64f10*/  FMUL R14, R10.reuse, R27 ;  /* 0x0000001b0a0e7220 */ /* 0x042fe40000400000 */
[----:B------:R0:W-:Y:S03]  /*64f20*/  STL [R1+0x13f8], R7 ;  /* 0x0013f80701007387 */ /* 0x0001e60000100800 */
[----:B------:R1:W-:Y:S01]  /*64f30*/  STL [R1+0x13f4], R14 ;  /* 0x0013f40e01007387 */ /* 0x0003e20000100800 */
[C---:B0-----:R-:W-:Y:S02]  /*64f40*/  FMUL R7, R10.reuse, R24 ;  /* 0x000000180a077220 */ /* 0x041fe40000400000 */
[----:B------:R-:W-:-:S02]  /*64f50*/  FMUL R9, R10, R25 ;  /* 0x000000190a097220 */ /* 0x000fc40000400000 */
[C---:B-1----:R-:W-:Y:S01]  /*64f60*/  FMUL R14, R10.reuse, R29 ;  /* 0x0000001d0a0e7220 */ /* 0x042fe20000400000 */
[----:B------:R0:W-:Y:S02]  /*64f70*/  STL [R1+0x13ec], R7 ;  /* 0x0013ec0701007387 */ /* 0x0001e40000100800 */
[----:B------:R1:W-:Y:S02]  /*64f80*/  STL [R1+0x13e8], R9 ;  /* 0x0013e80901007387 */ /* 0x0003e40000100800 */
[----:B------:R-:W-:Y:S01]  /*64f90*/  STL [R1+0x13e4], R14 ;  /* 0x0013e40e01007387 */ /* 0x000fe20000100800 */
[C---:B0-----:R-:W-:Y:S02]  /*64fa0*/  FMUL R7, R10.reuse, R12 ;  /* 0x0000000c0a077220 */ /* 0x041fe40000400000 */
[C---:B-1----:R-:W-:Y:S02]  /*64fb0*/  FMUL R9, R10.reuse, R0 ;  /* 0x000000000a097220 */ /* 0x042fe40000400000 */
[C---:B------:R-:W-:Y:S01]  /*64fc0*/  FMUL R0, R10.reuse, R20 ;  /* 0x000000140a007220 */ /* 0x040fe20000400000 */
[----:B------:R0:W-:Y:S01]  /*64fd0*/  STL [R1+0x680], R7 ;  /* 0x0006800701007387 */ /* 0x0001e20000100800 */
[----:B------:R-:W-:Y:S01]  /*64fe0*/  MOV R13, c[0x0][0x1c8] ;  /* 0x00007200000d7a02 */ /* 0x000fe20000000f00 */
[----:B------:R-:W-:Y:S01]  /*64ff0*/  STL [R1+0x674], R9 ;  /* 0x0006740901007387 */ /* 0x000fe20000100800 */
[----:B------:R-:W-:Y:S01]  /*65000*/  MOV R4, c[0x0][0x1c8] ;  /* 0x0000720000047a02 */ /* 0x000fe20000000f00 */
[----:B0-----:R-:W-:-:S02]  /*65010*/  FMUL R7, R10, R21 ;  /* 0x000000150a077220 */ /* 0x001fc40000400000 */
[----:B------:R-:W3:Y:S01]  /*65020*/  LDL.LU R21, [R1+0x140] ;  /* 0x0001400001157983 */ /* 0x000ee20000300800 */
[----:B------:R0:W-:Y:S02]  /*65030*/  STL [R1+0x64c], R0 ;  /* 0x00064c0001007387 */ /* 0x0001e40000100800 */
[----:B------:R1:W-:Y:S02]  /*65040*/  STL [R1+0x648], R7 ;  /* 0x0006480701007387 */ /* 0x0003e40000100800 */
[----:B------:R-:W-:Y:S02]  /*65050*/  IMAD R13, R13, 0x19, RZ ;  /* 0x000000190d0d7824 */ /* 0x000fe400078e02ff */
[----:B------:R-:W-:Y:S02]  /*65060*/  IMAD R4, R4, 0x64, RZ ;  /* 0x0000006404047824 */ /* 0x000fe400078e02ff */
[C---:B0-----:R-:W-:Y:S02]  /*65070*/  FMUL R0, R10.reuse, R16 ;  /* 0x000000100a007220 */ /* 0x041fe40000400000 */
[----:B-1----:R-:W-:-:S02]  /*65080*/  FMUL R7, R10, R5 ;  /* 0x000000050a077220 */ /* 0x002fc40000400000 */
[C---:B------:R-:W-:Y:S01]  /*65090*/  FMUL R5, R10.reuse, R8 ;  /* 0x000000080a057220 */ /* 0x040fe20000400000 */
[----:B------:R0:W-:Y:S02]  /*650a0*/  STL [R1+0x63c], R0 ;  /* 0x00063c0001007387 */ /* 0x0001e40000100800 */
[----:B------:R5:W-:Y:S02]  /*650b0*/  STL [R1+0x638], R7 ;  /* 0x0006380701007387 */ /* 0x000be40000100800 */
[----:B------:R-:W-:Y:S02]  /*650c0*/  STL [R1+0x62c], R5 ;  /* 0x00062c0501007387 */ /* 0x000fe40000100800 */
[----:B------:R-:W3:Y:S02]  /*650d0*/  LDL.LU R8, [R1+0x144] ;  /* 0x0001440001087983 */ /* 0x000ee40000300800 */
[----:B0-----:R-:W-:-:S05]  /*650e0*/  FMUL R0, R10, R22 ;  /* 0x000000160a007220 */ /* 0x001fca0000400000 */
[----:B------:R0:W-:Y:S01]  /*650f0*/  STL [R1+0x21c], R0 ;  /* 0x00021c0001007387 */ /* 0x0001e20000100800 */
[----:B-----5:R-:W-:Y:S01]  /*65100*/  LEA.HI.X.SX32 R7, R13, R3, 0x1, P5 ;  /* 0x000000030d077211 */ /* 0x020fe200028f0eff */
[----:B----4-:R-:W-:Y:S01]  /*65110*/  IADD3 R4, P5, R4, R2, RZ ;  /* 0x0000000204047210 */ /* 0x010fe20007fbe0ff */
[----:B--2---:R-:W1:Y:S04]  /*65120*/  MUFU.RCP R15, R15 ;  /* 0x0000000f000f7308 */ /* 0x004e680000001000 */
[----:B------:R-:W-:Y:S01]  /*65130*/  STL [R1+0x2458], R4 ;  /* 0x0024580401007387 */ /* 0x000fe20000100800 */
[----:B---3--:R-:W-:Y:S03]  /*65140*/  STL.64 [R1+0xa18], R6 ;  /* 0x000a180601007387 */ /* 0x008fe60000100a00 */
        /* <DEDUP_REMOVED lines=33> */
[----:B------:R-:W5:Y:S02]  /*65360*/  LDL.LU R20, [R1+0x210] ;  /* 0x0002100001147983 */ /* 0x000f640000300800 */
[C---:B------:R-:W-:Y:S01]  /*65370*/  FMUL R7, R18.reuse, R8 ;  /* 0x0000000812077220 */ /* 0x040fe20000400000 */
[----:B------:R-:W5:Y:S04]  /*65380*/  LDL.LU R16, [R1+0x218] ;  /* 0x0002180001107983 */ /* 0x000f680000300800 */
[----:B------:R0:W-:Y:S04]  /*65390*/  STL [R1+0x1694], R7 ;  /* 0x0016940701007387 */ /* 0x0001e80000100800 */
[----:B0-----:R-:W5:Y:S01]  /*653a0*/  LDL.LU R7, [R1+0x220] ;  /* 0x0002200001077983 */ /* 0x001f620000300800 */
[----:B------:R-:W5:Y:S02]  /*653b0*/  LDL.LU R8, [R1+0x224] ;  /* 0x0002240001087983 */ /* 0x000f640000300800 */
        /* <DEDUP_REMOVED lines=37> */
[----:B------:R0:W-:Y:S02]  /*65610*/  STL [R1+0xf2c], R13 ;  /* 0x000f2c0d01007387 */ /* 0x0001e40000100800 */
[----:B------:R0:W-:Y:S02]  /*65620*/  STL [R1+0xee8], R5 ;  /* 0x000ee80501007387 */ /* 0x0001e40000100800 */
[C---:B-1----:R-:W-:Y:S02]  /*65630*/  FMUL R14, R18.reuse, R25 ;  /* 0x00000019120e7220 */ /* 0x042fe40000400000 */
[C---:B0-----:R-:W-:Y:S02]  /*65640*/  FMUL R13, R18.reuse, R27 ;  /* 0x0000001b120d7220 */ /* 0x041fe40000400000 */
[----:B------:R-:W-:-:S03]  /*65650*/  FMUL R5, R18, R24 ;  /* 0x0000001812057220 */ /* 0x000fc60000400000 */
[----:B------:R0:W-:Y:S02]  /*65660*/  STL [R1+0x7ac], R13 ;  /* 0x0007ac0d01007387 */ /* 0x0001e40000100800 */
[----:B------:R1:W-:Y:S02]  /*65670*/  STL [R1+0x7a8], R5 ;  /* 0x0007a80501007387 */ /* 0x0003e40000100800 */
[----:B------:R-:W-:Y:S02]  /*65680*/  STL [R1+0x7a4], R14 ;  /* 0x0007a40e01007387 */ /* 0x000fe40000100800 */
[C---:B0-----:R-:W-:Y:S02]  /*65690*/  FMUL R13, R18.reuse, R29 ;  /* 0x0000001d120d7220 */ /* 0x041fe40000400000 */
[C---:B-1----:R-:W-:Y:S02]  /*656a0*/  FMUL R5, R18.reuse, R12 ;  /* 0x0000000c12057220 */ /* 0x042fe40000400000 */
[----:B------:R-:W-:-:S02]  /*656b0*/  FMUL R12, R18, R0 ;  /* 0x00000000120c7220 */ /* 0x000fc40000400000 */
[C---:B------:R-:W-:Y:S01]  /*656c0*/  FMUL R0, R18.reuse, R6 ;  /* 0x0000000612007220 */ /* 0x040fe20000400000 */
[----:B------:R-:W-:Y:S01]  /*656d0*/  STL [R1+0x7a0], R13 ;  /* 0x0007a00d01007387 */ /* 0x000fe20000100800 */
[----:B------:R0:W-:Y:S01]  /*656e0*/  STL [R1+0x214], R5 ;  /* 0x0002140501007387 */ /* 0x0001e20000100800 */
[----:B------:R-:W-:Y:S01]  /*656f0*/  MOV R9, c[0x0][0x1c8] ;  /* 0x0000720000097a02 */ /* 0x000fe20000000f00 */
[----:B------:R-:W-:Y:S02]  /*65700*/  STL [R1+0x20c], R12 ;  /* 0x00020c0c01007387 */ /* 0x000fe40000100800 */
[----:B------:R-:W-:Y:S02]  /*65710*/  IMAD.MOV.U32 R10, RZ, RZ, c[0x0][0x1c8] ;  /* 0x00007200ff0a7624 */ /* 0x000fe400078e00ff */
[----:B0-----:R-:W-:Y:S02]  /*65720*/  FMUL R5, R18, R21 ;  /* 0x0000001512057220 */ /* 0x001fe40000400000 */
[----:B------:R-:W3:Y:S01]  /*65730*/  LDL.LU R21, [R1+0x234] ;  /* 0x0002340001157983 */ /* 0x000ee20000300800 */
[----:B------:R0:W-:Y:S02]  /*65740*/  STL [R1+0x204], R0 ;  /* 0x0002040001007387 */ /* 0x0001e40000100800 */
[----:B------:R1:W-:Y:S02]  /*65750*/  STL [R1+0x200], R5 ;  /* 0x0002000501007387 */ /* 0x0003e40000100800 */
[----:B------:R-:W-:-:S02]  /*65760*/  IMAD R9, R9, 0x32, RZ ;  /* 0x0000003209097824 */ /* 0x000fc400078e02ff */
[----:B------:R-:W-:Y:S02]  /*65770*/  FMUL R6, R18, R7 ;  /* 0x0000000712067220 */ /* 0x000fe40000400000 */
[----:B------:R-:W-:Y:S02]  /*65780*/  IMAD R10, R10, 0xc8, RZ ;  /* 0x000000c80a0a7824 */ /* 0x000fe400078e02ff */
[C---:B0-----:R-:W-:Y:S02]  /*65790*/  FMUL R0, R18.reuse, R20 ;  /* 0x0000001412007220 */ /* 0x041fe40000400000 */
[----:B-1----:R-:W-:-:S03]  /*657a0*/  FMUL R5, R18, R16 ;  /* 0x0000001012057220 */ /* 0x002fc60000400000 */
[----:B------:R0:W-:Y:S02]  /*657b0*/  STL [R1+0x1fc], R0 ;  /* 0x0001fc0001007387 */ /* 0x0001e40000100800 */
[----:B------:R5:W-:Y:S02]  /*657c0*/  STL [R1+0x1f8], R5 ;  /* 0x0001f80501007387 */ /* 0x000be40000100800 */
[----:B------:R4:W-:Y:S02]  /*657d0*/  STL [R1+0x1f4], R6 ;  /* 0x0001f40601007387 */ /* 0x0009e40000100800 */
[----:B0-----:R-:W-:Y:S01]  /*657e0*/  FMUL R0, R18, R8 ;  /* 0x0000000812007220 */ /* 0x001fe20000400000 */
[----:B-----5:R-:W-:Y:S01]  /*657f0*/  LEA.HI.X.SX32 R5, R9, R3, 0x1, P5 ;  /* 0x0000000309057211 */ /* 0x020fe200028f0eff */
[----:B----4-:R-:W-:Y:S01]  /*65800*/  IADD3 R6, P5, R10, R2, RZ ;  /* 0x000000020a067210 */ /* 0x010fe20007fbe0ff */
[----:B--2---:R-:W0:Y:S03]  /*65810*/  MUFU.RCP R19, R19 ;  /* 0x0000001300137308 */ /* 0x004e260000001000 */
[----:B---3--:R1:W-:Y:S01]  /*65820*/  STL.64 [R1+0xa08], R4 ;  /* 0x000a080401007387 */ /* 0x0083e20000100a00 */
[----:B------:R2:W-:Y:S03]  /*65830*/  STL [R1+0x1f0], R0 ;  /* 0x0001f00001007387 */ /* 0x0005e60000100800 */
[----:B-1----:R-:W3:Y:S01]  /*65840*/  LDL.LU R5, [R1+0x23c] ;  /* 0x00023c0001057983 */ /* 0x002ee20000300800 */
[----:B------:R-:W-:Y:S02]  /*65850*/  STL [R1+0x2444], R6 ;  /* 0x0024440601007387 */ /* 0x000fe40000100800 */
[----:B------:R-:W-:Y:S02]  /*65860*/  STL [R1+0x2440], R2 ;  /* 0x0024400201007387 */ /* 0x000fe40000100800 */
[----:B------:R-:W-:Y:S02]  /*65870*/  STL [R1+0x243c], R3 ;  /* 0x00243c0301007387 */ /* 0x000fe40000100800 */
[C---:B--2---:R-:W-:Y:S01]  /*65880*/  FMUL R0, R15.reuse, R22 ;  /* 0x000000160f007220 */ /* 0x044fe20000400000 */
[----:B0-----:R0:W-:Y:S04]  /*65890*/  STL [R1+0x2448], R19 ;  /* 0x0024481301007387 */ /* 0x0011e80000100800 */
[----:B0-----:R-:W2:Y:S01]  /*658a0*/  LDL.LU R19, [R1+0x244] ;  /* 0x0002440001137983 */ /* 0x001ea20000300800 */
[----:B------:R-:W4:Y:S02]  /*658b0*/  LDL.LU R6, [R1+0x24c] ;  /* 0x00024c0001067983 */ /* 0x000f240000300800 */
[----:B------:R0:W-:Y:S02]  /*658c0*/  STL [R1+0x1680], R0 ;  /* 0x0016800001007387 */ /* 0x0001e40000100800 */
[----:B------:R-:W5:Y:S01]  /*658d0*/  LDL.LU R2, [R1+0x254] ;  /* 0x0002540001027983 */ /* 0x000f620000300800 */
        /* <DEDUP_REMOVED lines=22> */
[----:B------:R-:W5:Y:S01]  /*65a40*/  LDL.LU R29, [R1+0x2f0] ;  /* 0x0002f000011d7983 */ /* 0x000f620000300800 */
[----:B------:R-:W5:Y:S02]  /*65a50*/  LDL.LU R12, [R1+0x2f8] ;  /* 0x0002f800010c7983 */ /* 0x000f640000300800 */
[----:B------:R-:W5:Y:S01]  /*65a60*/  LDL.LU R11, [R1+0x300] ;  /* 0x00030000010b7983 */ /* 0x000f620000300800 */
[----:B0-----:R-:W5:Y:S01]  /*65a70*/  LDL.LU R0, [R1+0x308] ;  /* 0x0003080001007983 */ /* 0x001f620000300800 */
[----:B------:R-:W5:Y:S02]  /*65a80*/  LDL.LU R20, [R1+0x310] ;  /* 0x0003100001147983 */ /* 0x000f640000300800 */
[----:B---3--:R-:W-:-:S05]  /*65a90*/  FMUL R5, R15, R5 ;  /* 0x000000050f057220 */ /* 0x008fca0000400000 */
[----:B------:R0:W-:Y:S01]  /*65aa0*/  STL [R1+0x1674], R5 ;  /* 0x0016740501007387 */ /* 0x0001e20000100800 */
[----:B------:R-:W3:Y:S02]  /*65ab0*/  LDL.LU R21, [R1+0x318] ;  /* 0x0003180001157983 */ /* 0x000ee40000300800 */
[C---:B--2---:R-:W-:Y:S02]  /*65ac0*/  FMUL R19, R15.reuse, R19 ;  /* 0x000000130f137220 */ /* 0x044fe40000400000 */
[C---:B----4-:R-:W-:Y:S01]  /*65ad0*/  FMUL R6, R15.reuse, R6 ;  /* 0x000000060f067220 */ /* 0x050fe20000400000 */
[----:B0-----:R-:W2:Y:S01]  /*65ae0*/  LDL.LU R5, [R1+0x320] ;  /* 0x0003200001057983 */ /* 0x001ea20000300800 */
[----:B-----5:R-:W-:-:S03]  /*65af0*/  FMUL R2, R15, R2 ;  /* 0x000000020f027220 */ /* 0x020fc60000400000 */
[----:B------:R0:W-:Y:S01]  /*65b00*/  STL [R1+0x1670], R19 ;  /* 0x0016701301007387 */ /* 0x0001e20000100800 */
[C---:B------:R-:W-:Y:S02]  /*65b10*/  FMUL R3, R15.reuse, R3 ;  /* 0x000000030f037220 */ /* 0x040fe40000400000 */
[C---:B------:R-:W-:Y:S01]  /*65b20*/  FMUL R22, R15.reuse, R22 ;  /* 0x000000160f167220 */ /* 0x040fe20000400000 */
[----:B0-----:R-:W4:Y:S01]  /*65b30*/  LDL.LU R19, [R1+0x2448] ;  /* 0x0024480001137983 */ /* 0x001f220000300800 */
[----:B------:R0:W-:Y:S03]  /*65b40*/  STL [R1+0x166c], R6 ;  /* 0x00166c0601007387 */ /* 0x0001e60000100800 */
[----:B0-----:R-:W5:Y:S01]  /*65b50*/  LDL.LU R6, [R1+0x2444] ;  /* 0x0024440001067983 */ /* 0x001f620000300800 */
[----:B------:R0:W-:Y:S03]  /*65b60*/  STL [R1+0x1668], R2 ;  /* 0x0016680201007387 */ /* 0x0001e60000100800 */
[----:B0-----:R-:W4:Y:S01]  /*65b70*/  LDL.LU R2, [R1+0x2440] ;  /* 0x0024400001027983 */ /* 0x001f220000300800 */
        /* <DEDUP_REMOVED lines=10> */
[----:B0-----:R-:W5:Y:S01]  /*65c20*/  LDL.LU R8, [R1+0x230] ;  /* 0x0002300001087983 */ /* 0x001f620000300800 */
[----:B------:R-:W-:-:S05]  /*65c30*/  FMUL R7, R15, R7 ;  /* 0x000000070f077220 */ /* 0x000fca0000400000 */
[----:B------:R0:W-:Y:S02]  /*65c40*/  STL [R1+0x1530], R7 ;  /* 0x0015300701007387 */ /* 0x0001e40000100800 */
[C---:B0-----:R-:W-:Y:S02]  /*65c50*/  FMUL R7, R15.reuse, R10 ;  /* 0x0000000a0f077220 */ /* 0x041fe40000400000 */
[C---:B------:R-:W-:Y:S02]  /*65c60*/  FMUL R10, R15.reuse, R9 ;  /* 0x000000090f0a7220 */ /* 0x040fe40000400000 */
[C---:B------:R-:W-:Y:S01]  /*65c70*/  FMUL R9, R15.reuse, R28 ;  /* 0x0000001c0f097220 */ /* 0x040fe20000400000 */
[----:B------:R0:W-:Y:S02]  /*65c80*/  STL [R1+0x152c], R7 ;  /* 0x00152c0701007387 */ /* 0x0001e40000100800 */
[----:B------:R1:W-:Y:S02]  /*65c90*/  STL [R1+0x1528], R10 ;  /* 0x0015280a01007387 */ /* 0x0003e40000100800 */
[----:B------:R1:W-:Y:S02]  /*65ca0*/  STL [R1+0x1524], R9 ;  /* 0x0015240901007387 */ /* 0x0003e40000100800 */
[----:B0-----:R-:W-:-:S02]  /*65cb0*/  FMUL R7, R15, R18 ;  /* 0x000000120f077220 */ /* 0x001fc40000400000 */
[C---:B-1----:R-:W-:Y:S02]  /*65cc0*/  FMUL R10, R15.reuse, R23 ;  /* 0x000000170f0a7220 */ /* 0x042fe40000400000 */
[C---:B------:R-:W-:Y:S01]  /*65cd0*/  FMUL R9, R15.reuse, R14 ;  /* 0x0000000e0f097220 */ /* 0x040fe20000400000 */
[----:B------:R0:W-:Y:S02]  /*65ce0*/  STL [R1+0x79c], R7 ;  /* 0x00079c0701007387 */ /* 0x0001e40000100800 */
[----:B------:R1:W-:Y:S02]  /*65cf0*/  STL [R1+0x798], R10 ;  /* 0x0007980a01007387 */ /* 0x0003e40000100800 */
[C---:B0-----:R-:W-:Y:S02]  /*65d00*/  FMUL R7, R15.reuse, R16 ;  /* 0x000000100f077220 */ /* 0x041fe40000400000 */
[----:B------:R-:W5:Y:S01]  /*65d10*/  LDL.LU R16, [R1+0x238] ;  /* 0x0002380001107983 */ /* 0x000f620000300800 */
[----:B------:R0:W-:Y:S02]  /*65d20*/  STL [R1+0x794], R9 ;  /* 0x0007940901007387 */ /* 0x0001e40000100800 */
[----:B------:R0:W-:Y:S02]  /*65d30*/  STL [R1+0x790], R7 ;  /* 0x0007900701007387 */ /* 0x0001e40000100800 */
[----:B-1----:R-:W-:-:S02]  /*65d40*/  FMUL R10, R15, R27 ;  /* 0x0000001b0f0a7220 */ /* 0x002fc40000400000 */
[C---:B0-----:R-:W-:Y:S02]  /*65d50*/  FMUL R9, R15.reuse, R17 ;  /* 0x000000110f097220 */ /* 0x041fe40000400000 */
[----:B------:R-:W-:-:S03]  /*65d60*/  FMUL R7, R15, R26 ;  /* 0x0000001a0f077220 */ /* 0x000fc60000400000 */
[----:B------:R0:W-:Y:S02]  /*65d70*/  STL [R1+0x78c], R9 ;  /* 0x00078c0901007387 */ /* 0x0001e40000100800 */
[----:B------:R1:W-:Y:S02]  /*65d80*/  STL [R1+0x788], R7 ;  /* 0x0007880701007387 */ /* 0x0003e40000100800 */
[----:B------:R1:W-:Y:S02]  /*65d90*/  STL [R1+0x784], R10 ;  /* 0x0007840a01007387 */ /* 0x0003e40000100800 */
[C---:B0-----:R-:W-:Y:S02]  /*65da0*/  FMUL R9, R15.reuse, R24 ;  /* 0x000000180f097220 */ /* 0x041fe40000400000 */
[C---:B-1----:R-:W-:Y:S02]  /*65db0*/  FMUL R7, R15.reuse, R25 ;  /* 0x000000190f077220 */ /* 0x042fe40000400000 */
[C---:B------:R-:W-:Y:S01]  /*65dc0*/  FMUL R10, R15.reuse, R29 ;  /* 0x0000001d0f0a7220 */ /* 0x040fe20000400000 */
[----:B------:R0:W-:Y:S02]  /*65dd0*/  STL [R1+0x780], R9 ;  /* 0x0007800901007387 */ /* 0x0001e40000100800 */
[----:B------:R1:W-:Y:S01]  /*65de0*/  STL [R1+0x1ec], R7 ;  /* 0x0001ec0701007387 */ /* 0x0003e20000100800 */
[----:B------:R-:W-:Y:S01]  /*65df0*/  MOV R4, c[0x0][0x1c8] ;  /* 0x0000720000047a02 */ /* 0x000fe20000000f00 */
[----:B------:R-:W-:Y:S02]  /*65e00*/  STL [R1+0x1e8], R10 ;  /* 0x0001e80a01007387 */ /* 0x000fe40000100800 */
[----:B------:R-:W-:-:S02]  /*65e10*/  FMUL R0, R15, R0 ;  /* 0x000000000f007220 */ /* 0x000fc40000400000 */
[C---:B0-----:R-:W-:Y:S02]  /*65e20*/  FMUL R9, R15.reuse, R12 ;  /* 0x0000000c0f097220 */ /* 0x041fe40000400000 */
[C---:B-1----:R-:W-:Y:S02]  /*65e30*/  FMUL R7, R15.reuse, R11 ;  /* 0x0000000b0f077220 */ /* 0x042fe40000400000 */
[----:B------:R-:W5:Y:S01]  /*65e40*/  LDL.LU R11, [R1+0x240] ;  /* 0x00024000010b7983 */ /* 0x000f620000300800 */
[----:B------:R-:W-:Y:S02]  /*65e50*/  STL [R1+0x1e4], R9 ;  /* 0x0001e40901007387 */ /* 0x000fe40000100800 */
[----:B------:R0:W-:Y:S02]  /*65e60*/  STL [R1+0x1e0], R7 ;  /* 0x0001e00701007387 */ /* 0x0001e40000100800 */
[----:B------:R-:W-:Y:S01]  /*65e70*/  IMAD R4, R4, 0x64, RZ ;  /* 0x0000006404047824 */ /* 0x000fe200078e02ff */
[----:B------:R-:W-:Y:S01]  /*65e80*/  MOV R13, c[0x0][0x1c8] ;  /* 0x00007200000d7a02 */ /* 0x000fe20000000f00 */
[----:B------:R2:W-:Y:S01]  /*65e90*/  STL [R1+0x1dc], R0 ;  /* 0x0001dc0001007387 */ /* 0x0005e20000100800 */
[----:B0-----:R-:W-:-:S03]  /*65ea0*/  FMUL R7, R15, R20 ;  /* 0x000000140f077220 */ /* 0x001fc60000400000 */
[----:B------:R-:W-:Y:S02]  /*65eb0*/  IMAD R13, R13, 0x190, RZ ;  /* 0x000001900d0d7824 */ /* 0x000fe400078e02ff */
[----:B------:R4:W-:Y:S01]  /*65ec0*/  STL [R1+0x1d8], R7 ;  /* 0x0001d80701007387 */ /* 0x0009e20000100800 */
[----:B---3--:R-:W-:-:S05]  /*65ed0*/  FMUL R9, R15, R21 ;  /* 0x000000150f097220 */ /* 0x008fca0000400000 */
[----:B------:R-:W-:Y:S01]  /*65ee0*/  STL [R1+0x1d4], R9 ;  /* 0x0001d40901007387 */ /* 0x000fe20000100800 */
[----:B------:R-:W3:Y:S02]  /*65ef0*/  LDL.LU R21, [R1+0x248] ;  /* 0x0002480001157983 */ /* 0x000ee40000300800 */
[----:B--2---:R-:W-:-:S05]  /*65f00*/  FMUL R0, R15, R5 ;  /* 0x000000050f007220 */ /* 0x004fca0000400000 */
[----:B------:R-:W-:Y:S01]  /*65f10*/  STL [R1+0x1d0], R0 ;  /* 0x0001d00001007387 */ /* 0x000fe20000100800 */
[----:B----4-:R-:W-:Y:S01]  /*65f20*/  LEA.HI.X.SX32 R7, R4, R3, 0x1, P5 ;  /* 0x0000000304077211 */ /* 0x010fe200028f0eff */
[----:B-----5:R-:W0:Y:S04]  /*65f30*/  MUFU.RCP R22, R22 ;  /* 0x0000001600167308 */ /* 0x020e280000001000 */
[----:B------:R1:W-:Y:S02]  /*65f40*/  STL.64 [R1+0xa00], R6 ;  /* 0x000a000601007387 */ /* 0x0003e40000100a00 */
[----:B-1----:R-:W-:Y:S01]  /*65f50*/  IADD3 R6, P5, R13, R2, RZ ;  /* 0x000000020d067210 */ /* 0x002fe20007fbe0ff */
[----:B------:R-:W-:-:S04]  /*65f60*/  FMUL R0, R19, R8 ;  /* 0x0000000813007220 */ /* 0x000fc80000400000 */
[----:B------:R-:W-:Y:S01]  /*65f70*/  STL [R1+0x2430], R6 ;  /* 0x0024300601007387 */ /* 0x000fe20000100800 */
[----:B------:R-:W-:Y:S02]  /*65f80*/  STL [R1+0x242c], R2 ;  /* 0x00242c0201007387 */ /* 0x000fe40000100800 */
[----:B------:R-:W-:Y:S02]  /*65f90*/  STL [R1+0x2428], R3 ;  /* 0x0024280301007387 */ /* 0x000fe40000100800 */
[----:B0-----:R0:W-:Y:S02]  /*65fa0*/  STL [R1+0x2434], R22 ;  /* 0x0024341601007387 */ /* 0x0011e40000100800 */
        /* <DEDUP_REMOVED lines=30> */
[----:B0-----:R-:W5:Y:S01]  /*66190*/  LDL.LU R0, [R1+0x31c] ;  /* 0x00031c0001007983 */ /* 0x001f620000300800 */
[----:B---3--:R-:W-:-:S05]  /*661a0*/  FMUL R11, R19, R21 ;  /* 0x00000015130b7220 */ /* 0x008fca0000400000 */
[----:B------:R0:W-:Y:S04]  /*661b0*/  STL [R1+0x1654], R11 ;  /* 0x0016540b01007387 */ /* 0x0001e80000100800 */
[----:B0-----:R-:W3:Y:S01]  /*661c0*/  LDL.LU R11, [R1+0x324] ;  /* 0x00032400010b7983 */ /* 0x001ee20000300800 */
[----:B------:R-:W3:Y:S02]  /*661d0*/  LDL.LU R21, [R1+0x328] ;  /* 0x0003280001157983 */ /* 0x000ee40000300800 */
[C---:B--2---:R-:W-:Y:S02]  /*661e0*/  FMUL R22, R19.reuse, R22 ;  /* 0x0000001613167220 */ /* 0x044fe40000400000 */
[C---:B----4-:R-:W-:Y:S02]  /*661f0*/  FMUL R6, R19.reuse, R6 ;  /* 0x0000000613067220 */ /* 0x050fe40000400000 */
[----:B-----5:R-:W-:-:S02]  /*66200*/  FMUL R2, R19, R2 ;  /* 0x0000000213027220 */ /* 0x020fc40000400000 */
[C---:B------:R-:W-:Y:S01]  /*66210*/  FMUL R3, R19.reuse, R3 ;  /* 0x0000000313037220 */ /* 0x040fe20000400000 */
[----:B------:R0:W-:Y:S01]  /*66220*/  STL [R1+0x1650], R22 ;  /* 0x0016501601007387 */ /* 0x0001e20000100800 */
[----:B------:R-:W-:-:S03]  /*66230*/  FMUL R8, R19, R8 ;  /* 0x0000000813087220 */ /* 0x000fc60000400000 */
[----:B0-----:R-:W2:Y:S01]  /*66240*/  LDL.LU R22, [R1+0x2434] ;  /* 0x0024340001167983 */ /* 0x001ea20000300800 */
[----:B------:R0:W-:Y:S03]  /*66250*/  STL [R1+0x164c], R6 ;  /* 0x00164c0601007387 */ /* 0x0001e60000100800 */
[----:B0-----:R-:W4:Y:S01]  /*66260*/  LDL.LU R6, [R1+0x2430] ;  /* 0x0024300001067983 */ /* 0x001f220000300800 */
[----:B------:R0:W-:Y:S03]  /*66270*/  STL [R1+0x1648], R2 ;  /* 0x0016480201007387 */ /* 0x0001e60000100800 */
[----:B0-----:R-:W5:Y:S01]  /*66280*/  LDL.LU R2, [R1+0x242c] ;  /* 0x00242c0001027983 */ /* 0x001f620000300800 */
[----:B------:R0:W-:Y:S02]  /*66290*/  STL [R1+0x1644], R3 ;  /* 0x0016440301007387 */ /* 0x0001e40000100800 */
[C---:B------:R-:W-:Y:S01]  /*662a0*/  FMUL R9, R19.reuse, R9 ;  /* 0x0000000913097220 */ /* 0x040fe20000400000 */
[----:B0-----:R-:W2:Y:S01]  /*662b0*/  LDL.LU R3, [R1+0x2428] ;  /* 0x0024280001037983 */ /* 0x001ea20000300800 */
[----:B------:R0:W-:Y:S02]  /*662c0*/  STL [R1+0x1508], R8 ;  /* 0x0015080801007387 */ /* 0x0001e40000100800 */
[C---:B------:R-:W-:Y:S01]  /*662d0*/  FMUL R10, R19.reuse, R10 ;  /* 0x0000000a130a7220 */ /* 0x040fe20000400000 */
[----:B0-----:R-:W4:Y:S01]  /*662e0*/  LDL.LU R8, [R1+0x2424] ;  /* 0x0024240001087983 */ /* 0x001f220000300800 */
        /* <DEDUP_REMOVED lines=8> */
[----:B------:R-:W-:-:S03]  /*66370*/  FMUL R13, R19, R4 ;  /* 0x00000004130d7220 */ /* 0x000fc60000400000 */
[----:B------:R0:W-:Y:S01]  /*66380*/  STL [R1+0x14ec], R7 ;  /* 0x0014ec0701007387 */ /* 0x0001e20000100800 */
[C---:B------:R-:W-:Y:S02]  /*66390*/  FMUL R4, R19.reuse, R15 ;  /* 0x0000000f13047220 */ /* 0x040fe40000400000 */
        /* <DEDUP_REMOVED lines=8> */
[----:B------:R-:W5:Y:S01]  /*66420*/  LDL.LU R20, [R1+0x330] ;  /* 0x0003300001147983 */ /* 0x000f620000300800 */
[----:B------:R0:W-:Y:S02]  /*66430*/  STL [R1+0x754], R7 ;  /* 0x0007540701007387 */ /* 0x0001e40000100800 */
[----:B------:R1:W-:Y:S02]  /*66440*/  STL [R1+0x750], R4 ;  /* 0x0007500401007387 */ /* 0x0003e40000100800 */
[----:B------:R-:W-:-:S02]  /*66450*/  FMUL R13, R19, R26 ;  /* 0x0000001a130d7220 */ /* 0x000fc40000400000 */
[C---:B0-----:R-:W-:Y:S02]  /*66460*/  FMUL R7, R19.reuse, R14 ;  /* 0x0000000e13077220 */ /* 0x041fe40000400000 */
[----:B-1----:R-:W-:-:S03]  /*66470*/  FMUL R4, R19, R17 ;  /* 0x0000001113047220 */ /* 0x002fc60000400000 */
[----:B------:R0:W-:Y:S02]  /*66480*/  STL [R1+0x74c], R7 ;  /* 0x00074c0701007387 */ /* 0x0001e40000100800 */
[----:B------:R1:W-:Y:S02]  /*66490*/  STL [R1+0x748], R4 ;  /* 0x0007480401007387 */ /* 0x0003e40000100800 */
[----:B------:R1:W-:Y:S02]  /*664a0*/  STL [R1+0x744], R13 ;  /* 0x0007440d01007387 */ /* 0x0003e40000100800 */
[C---:B0-----:R-:W-:Y:S02]  /*664b0*/  FMUL R7, R19.reuse, R27 ;  /* 0x0000001b13077220 */ /* 0x041fe40000400000 */
[C---:B-1----:R-:W-:Y:S02]  /*664c0*/  FMUL R4, R19.reuse, R24 ;  /* 0x0000001813047220 */ /* 0x042fe40000400000 */
[C---:B------:R-:W-:Y:S01]  /*664d0*/  FMUL R13, R19.reuse, R25 ;  /* 0x00000019130d7220 */ /* 0x040fe20000400000 */
[----:B------:R0:W-:Y:S01]  /*664e0*/  STL [R1+0x740], R7 ;  /* 0x0007400701007387 */ /* 0x0001e20000100800 */
[----:B------:R-:W-:Y:S01]  /*664f0*/  MOV R10, c[0x0][0x1c8] ;  /* 0x00007200000a7a02 */ /* 0x000fe20000000f00 */
[----:B------:R1:W-:Y:S02]  /*66500*/  STL [R1+0x1b8], R4 ;  /* 0x0001b80401007387 */ /* 0x0003e40000100800 */
[----:B------:R-:W-:Y:S02]  /*66510*/  STL [R1+0x1b4], R13 ;  /* 0x0001b40d01007387 */ /* 0x000fe40000100800 */
[----:B------:R-:W-:-:S02]  /*66520*/  FMUL R12, R19, R12 ;  /* 0x0000000c130c7220 */ /* 0x000fc40000400000 */
[C---:B0-----:R-:W-:Y:S02]  /*66530*/  FMUL R7, R19.reuse, R29 ;  /* 0x0000001d13077220 */ /* 0x041fe40000400000 */
[C---:B-1----:R-:W-:Y:S02]  /*66540*/  FMUL R4, R19.reuse, R16 ;  /* 0x0000001013047220 */ /* 0x042fe40000400000 */
[----:B------:R-:W5:Y:S01]  /*66550*/  LDL.LU R16, [R1+0x338] ;  /* 0x0003380001107983 */ /* 0x000f620000300800 */
[----:B------:R0:W-:Y:S02]  /*66560*/  STL [R1+0x1b0], R7 ;  /* 0x0001b00701007387 */ /* 0x0001e40000100800 */
[----:B------:R-:W-:Y:S02]  /*66570*/  IMAD R10, R10, 0xc8, RZ ;  /* 0x000000c80a0a7824 */ /* 0x000fe400078e02ff */
[----:B------:R3:W-:Y:S02]  /*66580*/  STL [R1+0x1ac], R4 ;  /* 0x0001ac0401007387 */ /* 0x0007e40000100800 */
[----:B------:R-:W-:Y:S01]  /*66590*/  IMAD.MOV.U32 R9, RZ, RZ, c[0x0][0x1c8] ;  /* 0x00007200ff097624 */ /* 0x000fe200078e00ff */
[----:B------:R-:W-:Y:S01]  /*665a0*/  STL [R1+0x1a8], R12 ;  /* 0x0001a80c01007387 */ /* 0x000fe20000100800 */
[----:B0-----:R-:W-:-:S02]  /*665b0*/  FMUL R7, R19, R0 ;  /* 0x0000000013077220 */ /* 0x001fc40000400000 */
[----:B------:R-:W-:-:S03]  /*665c0*/  IMAD R9, R9, 0x320, RZ ;  /* 0x0000032009097824 */ /* 0x000fc600078e02ff */
[----:B------:R2:W-:Y:S01]  /*665d0*/  STL [R1+0x1a4], R7 ;  /* 0x0001a40701007387 */ /* 0x0005e20000100800 */
[C---:B---3--:R-:W-:Y:S02]  /*665e0*/  FMUL R4, R19.reuse, R11 ;  /* 0x0000000b13047220 */ /* 0x048fe40000400000 */
[----:B------:R-:W-:-:S03]  /*665f0*/  FMUL R0, R19, R21 ;  /* 0x0000001513007220 */ /* 0x000fc60000400000 */
[----:B------:R-:W-:Y:S01]  /*66600*/  STL [R1+0x1a0], R4 ;  /* 0x0001a00401007387 */ /* 0x000fe20000100800 */
[----:B------:R-:W3:Y:S02]  /*66610*/  LDL.LU R11, [R1+0x340] ;  /* 0x00034000010b7983 */ /* 0x000ee40000300800 */
[----:B------:R-:W-:Y:S01]  /*66620*/  STL [R1+0x19c], R0 ;  /* 0x00019c0001007387 */ /* 0x000fe20000100800 */
[----:B--2---:R-:W-:Y:S01]  /*66630*/  LEA.HI.X.SX32 R7, R10, R3, 0x1, P5 ;  /* 0x000000030a077211 */ /* 0x004fe200028f0eff */
[----:B----4-:R-:W0:Y:S04]  /*66640*/  MUFU.RCP R8, R8 ;  /* 0x0000000800087308 */ /* 0x010e280000001000 */
[----:B------:R5:W-:Y:S02]  /*66650*/  STL.64 [R1+0x9f8], R6 ;  /* 0x0009f80601007387 */ /* 0x000be40000100a00 */
[----:B-----5:R-:W-:Y:S01]  /*66660*/  IADD3 R6, P5, R9, R2, RZ ;  /* 0x0000000209067210 */ /* 0x020fe20007fbe0ff */
        /* <DEDUP_REMOVED lines=61> */
[----:B0-----:R-:W4:Y:S01]  /*66a40*/  LDL.LU R21, [R1+0x334] ;  /* 0x0003340001157983 */ /* 0x001f220000300800 */
        /* <DEDUP_REMOVED lines=10> */
[----:B------:R-:W-:Y:S02]  /*66af0*/  STL [R1+0x708], R10 ;  /* 0x0007080a01007387 */ /* 0x000fe40000100800 */
[C---:B------:R-:W-:Y:S02]  /*66b00*/  FMUL R4, R22.reuse, R20 ;  /* 0x0000001416047220 */ /* 0x040fe40000400000 */
[----:B------:R1:W-:Y:S01]  /*66b10*/  STL [R1+0x704], R9 ;  /* 0x0007040901007387 */ /* 0x0003e20000100800 */
[----:B------:R-:W4:Y:S01]  /*66b20*/  LDL.LU R20, [R1+0x33c] ;  /* 0x00033c0001147983 */ /* 0x000f220000300800 */
[----:B0-----:R-:W-:-:S05]  /*66b30*/  FMUL R7, R22, R15 ;  /* 0x0000000f16077220 */ /* 0x001fca0000400000 */
[----:B------:R0:W-:Y:S01]  /*66b40*/  STL [R1+0x700], R7 ;  /* 0x0007000701007387 */ /* 0x0001e20000100800 */
[----:B------:R0:W-:Y:S02]  /*66b50*/  STL [R1+0x3c0], R4 ;  /* 0x0003c00401007387 */ /* 0x0001e40000100800 */
[C---:B-1----:R-:W-:Y:S02]  /*66b60*/  FMUL R9, R22.reuse, R17 ;  /* 0x0000001116097220 */ /* 0x042fe40000400000 */
        /* <DEDUP_REMOVED lines=11> */
[----:B------:R3:W-:Y:S01]  /*66c20*/  STL [R1+0x154], R9 ;  /* 0x0001540901007387 */ /* 0x0007e20000100800 */
[----:B------:R-:W-:Y:S01]  /*66c30*/  MOV R14, c[0x0][0x1c8] ;  /* 0x00007200000e7a02 */ /* 0x000fe20000000f00 */
[----:B0-----:R-:W-:-:S02]  /*66c40*/  FMUL R7, R22, R25 ;  /* 0x0000001916077220 */ /* 0x001fc40000400000 */
[C---:B-1----:R-:W-:Y:S02]  /*66c50*/  FMUL R4, R22.reuse, R16 ;  /* 0x0000001016047220 */ /* 0x042fe40000400000 */
[----:B---3--:R-:W-:Y:S01]  /*66c60*/  FMUL R9, R22, R29 ;  /* 0x0000001d16097220 */ /* 0x008fe20000400000 */
[----:B------:R-:W3:Y:S01]  /*66c70*/  LDL.LU R16, [R1+0x344] ;  /* 0x0003440001107983 */ /* 0x000ee20000300800 */
[----:B------:R0:W-:Y:S02]  /*66c80*/  STL [R1+0x150], R7 ;  /* 0x0001500701007387 */ /* 0x0001e40000100800 */
[----:B------:R-:W-:Y:S02]  /*66c90*/  IMAD R13, R13, 0x190, RZ ;  /* 0x000001900d0d7824 */ /* 0x000fe400078e02ff */
[----:B------:R1:W-:Y:S02]  /*66ca0*/  STL [R1+0x14c], R4 ;  /* 0x00014c0401007387 */ /* 0x0003e40000100800 */
[----:B------:R-:W-:Y:S01]  /*66cb0*/  IMAD R14, R14, 0x322, RZ ;  /* 0x000003220e0e7824 */ /* 0x000fe200078e02ff */
[----:B------:R-:W-:Y:S01]  /*66cc0*/  STL [R1+0x148], R9 ;  /* 0x0001480901007387 */ /* 0x000fe20000100800 */
[----:B0-----:R-:W-:-:S02]  /*66cd0*/  FMUL R7, R22, R12 ;  /* 0x0000000c16077220 */ /* 0x001fc40000400000 */
[C---:B-1----:R-:W-:Y:S02]  /*66ce0*/  FMUL R4, R22.reuse, R0 ;  /* 0x0000000016047220 */ /* 0x042fe40000400000 */
[----:B------:R-:W-:Y:S01]  /*66cf0*/  FMUL R0, R22, R11 ;  /* 0x0000000b16007220 */ /* 0x000fe20000400000 */
[----:B------:R2:W-:Y:S02]  /*66d00*/  STL [R1+0x144], R7 ;  /* 0x0001440701007387 */ /* 0x0005e40000100800 */
[----:B------:R-:W-:Y:S01]  /*66d10*/  STL [R1+0x140], R4 ;  /* 0x0001400401007387 */ /* 0x000fe20000100800 */
[----:B--2---:R-:W-:Y:S01]  /*66d20*/  LEA.HI.X.SX32 R7, R13, R3, 0x1, P5 ;  /* 0x000000030d077211 */ /* 0x004fe200028f0eff */
[----:B-----5:R-:W-:Y:S01]  /*66d30*/  IADD3 R14, P5, R14, R2, RZ ;  /* 0x000000020e0e7210 */ /* 0x020fe20007fbe0ff */
[----:B----4-:R-:W0:Y:S03]  /*66d40*/  MUFU.RCP R5, R5 ;  /* 0x0000000500057308 */ /* 0x010e260000001000 */
[----:B------:R1:W-:Y:S01]  /*66d50*/  STL.64 [R1+0xa20], R6 ;  /* 0x000a200601007387 */ /* 0x0003e20000100a00 */
[----:B------:R2:W-:Y:S03]  /*66d60*/  STL [R1+0x13c], R0 ;  /* 0x00013c0001007387 */ /* 0x0005e60000100800 */
[----:B-1----:R-:W4:Y:S01]  /*66d70*/  LDL.LU R7, [R1+0x34c] ;  /* 0x00034c0001077983 */ /* 0x002f220000300800 */
[----:B------:R-:W-:Y:S02]  /*66d80*/  STL [R1+0x2408], R14 ;  /* 0x0024080e01007387 */ /* 0x000fe40000100800 */
[----:B------:R-:W-:Y:S02]  /*66d90*/  STL [R1+0x2404], R2 ;  /* 0x0024040201007387 */ /* 0x000fe40000100800 */
[----:B------:R-:W-:Y:S02]  /*66da0*/  STL [R1+0x2400], R3 ;  /* 0x0024000301007387 */ /* 0x000fe40000100800 */
[C---:B--2---:R-:W-:Y:S01]  /*66db0*/  FMUL R0, R8.reuse, R21 ;  /* 0x0000001508007220 */ /* 0x044fe20000400000 */
[----:B0-----:R0:W-:Y:S04]  /*66dc0*/  STL [R1+0x240c], R5 ;  /* 0x00240c0501007387 */ /* 0x0011e80000100800 */
[----:B0-----:R-:W2:Y:S01]  /*66dd0*/  LDL.LU R5, [R1+0x354] ;  /* 0x0003540001057983 */ /* 0x001ea20000300800 */
[----:B------:R-:W5:Y:S02]  /*66de0*/  LDL.LU R14, [R1+0x35c] ;  /* 0x00035c00010e7983 */ /* 0x000f640000300800 */
        /* <DEDUP_REMOVED lines=20> */
[----:B------:R0:W-:Y:S01]  /*66f30*/  STL [R1+0x15d8], R0 ;  /* 0x0015d80001007387 */ /* 0x0001e20000100800 */
[----:B------:R-:W3:Y:S02]  /*66f40*/  LDL.LU R26, [R1+0x3e4] ;  /* 0x0003e400011a7983 */ /* 0x000ee40000300800 */
[----:B------:R-:W3:Y:S02]  /*66f50*/  LDL.LU R27, [R1+0x3ec] ;  /* 0x0003ec00011b7983 */ /* 0x000ee40000300800 */
[----:B------:R-:W3:Y:S01]  /*66f60*/  LDL.LU R24, [R1+0x3f4] ;  /* 0x0003f40001187983 */ /* 0x000ee20000300800 */
[----:B------:R-:W3:Y:S01]  /*66f70*/  LDL.LU R25, [R1+0x3fc] ;  /* 0x0003fc0001197983 */ /* 0x000ee20000300800 */
[----:B------:R-:W3:Y:S02]  /*66f80*/  LDL.LU R29, [R1+0x404] ;  /* 0x00040400011d7983 */ /* 0x000ee40000300800 */
[----:B------:R-:W3:Y:S02]  /*66f90*/  LDL.LU R20, [R1+0x40c] ;  /* 0x00040c0001147983 */ /* 0x000ee40000300800 */
[----:B------:R-:W3:Y:S01]  /*66fa0*/  LDL.LU R12, [R1+0x414] ;  /* 0x00041400010c7983 */ /* 0x000ee20000300800 */
[----:B0-----:R-:W3:Y:S01]  /*66fb0*/  LDL.LU R0, [R1+0x41c] ;  /* 0x00041c0001007983 */ /* 0x001ee20000300800 */
[----:B----4-:R-:W-:-:S05]  /*66fc0*/  FMUL R7, R8, R7 ;  /* 0x0000000708077220 */ /* 0x010fca0000400000 */
[----:B------:R0:W-:Y:S01]  /*66fd0*/  STL [R1+0x15d4], R7 ;  /* 0x0015d40701007387 */ /* 0x0001e20000100800 */
[----:B------:R-:W4:Y:S02]  /*66fe0*/  LDL.LU R16, [R1+0x424] ;  /* 0x0004240001107983 */ /* 0x000f240000300800 */
[C---:B--2---:R-:W-:Y:S02]  /*66ff0*/  FMUL R5, R8.reuse, R5 ;  /* 0x0000000508057220 */ /* 0x044fe40000400000 */
[C---:B-----5:R-:W-:Y:S01]  /*67000*/  FMUL R14, R8.reuse, R14 ;  /* 0x0000000e080e7220 */ /* 0x060fe20000400000 */
[----:B0-----:R-:W2:Y:S01]  /*67010*/  LDL.LU R7, [R1+0x428] ;  /* 0x0004280001077983 */ /* 0x001ea20000300800 */
[C---:B------:R-:W-:Y:S02]  /*67020*/  FMUL R2, R8.reuse, R2 ;  /* 0x0000000208027220 */ /* 0x040fe40000400000 */
[----:B------:R0:W-:Y:S02]  /*67030*/  STL [R1+0x15d0], R5 ;  /* 0x0015d00501007387 */ /* 0x0001e40000100800 */
[----:B------:R-:W-:-:S02]  /*67040*/  FMUL R3, R8, R3 ;  /* 0x0000000308037220 */ /* 0x000fc40000400000 */
[C---:B------:R-:W-:Y:S01]  /*67050*/  FMUL R21, R8.reuse, R21 ;  /* 0x0000001508157220 */ /* 0x040fe20000400000 */
[----:B0-----:R-:W5:Y:S01]  /*67060*/  LDL.LU R5, [R1+0x240c] ;  /* 0x00240c0001057983 */ /* 0x001f620000300800 */
[----:B------:R0:W-:Y:S03]  /*67070*/  STL [R1+0x15cc], R14 ;  /* 0x0015cc0e01007387 */ /* 0x0001e60000100800 */
[----:B0-----:R-:W5:Y:S01]  /*67080*/  LDL.LU R14, [R1+0x2408] ;  /* 0x00240800010e7983 */ /* 0x001f620000300800 */
[----:B------:R0:W-:Y:S03]  /*67090*/  STL [R1+0x15c8], R2 ;  /* 0x0015c80201007387 */ /* 0x0001e60000100800 */
[----:B0-----:R-:W5:Y:S01]  /*670a0*/  LDL.LU R2, [R1+0x2404] ;  /* 0x0024040001027983 */ /* 0x001f620000300800 */
[----:B------:R0:W-:Y:S02]  /*670b0*/  STL [R1+0x15c4], R3 ;  /* 0x0015c40301007387 */ /* 0x0001e40000100800 */
[C---:B------:R-:W-:Y:S01]  /*670c0*/  FMUL R4, R8.reuse, R4 ;  /* 0x0000000408047220 */ /* 0x040fe20000400000 */
[----:B0-----:R-:W5:Y:S01]  /*670d0*/  LDL.LU R3, [R1+0x2400] ;  /* 0x0024000001037983 */ /* 0x001f620000300800 */
        /* <DEDUP_REMOVED lines=8> */
[C---:B------:R-:W-:Y:S02]  /*67160*/  FMUL R15, R8.reuse, R15 ;  /* 0x0000000f080f7220 */ /* 0x040fe40000400000 */
[----:B------:R-:W-:-:S03]  /*67170*/  FMUL R13, R8, R13 ;  /* 0x0000000d080d7220 */ /* 0x000fc60000400000 */
[----:B------:R0:W-:Y:S02]  /*67180*/  STL [R1+0x1414], R15 ;  /* 0x0014140f01007387 */ /* 0x0001e40000100800 */
[----:B------:R1:W-:Y:S02]  /*67190*/  STL [R1+0x1410], R13 ;  /* 0x0014100d01007387 */ /* 0x0003e40000100800 */
[C---:B------:R-:W-:Y:S02]  /*671a0*/  FMUL R9, R8.reuse, R9 ;  /* 0x0000000908097220 */ /* 0x040fe40000400000 */
[C---:B0-----:R-:W-:Y:S02]  /*671b0*/  FMUL R15, R8.reuse, R28 ;  /* 0x0000001c080f7220 */ /* 0x041fe40000400000 */
[----:B-1----:R-:W-:-:S03]  /*671c0*/  FMUL R13, R8, R22 ;  /* 0x00000016080d7220 */ /* 0x002fc60000400000 */
[----:B------:R0:W-:Y:S02]  /*671d0*/  STL [R1+0x140c], R15 ;  /* 0x00140c0f01007387 */ /* 0x0001e40000100800 */
[----:B------:R1:W-:Y:S02]  /*671e0*/  STL [R1+0x1408], R13 ;  /* 0x0014080d01007387 */ /* 0x0003e40000100800 */
[----:B------:R3:W-:Y:S02]  /*671f0*/  STL [R1+0x38c], R9 ;  /* 0x00038c0901007387 */ /* 0x0007e40000100800 */
[C---:B0-----:R-:W-:Y:S02]  /*67200*/  FMUL R15, R8.reuse, R19 ;  /* 0x00000013080f7220 */ /* 0x041fe40000400000 */
[C---:B-1----:R-:W-:Y:S02]  /*67210*/  FMUL R13, R8.reuse, R18 ;  /* 0x00000012080d7220 */ /* 0x042fe40000400000 */
[C---:B---3--:R-:W-:Y:S01]  /*67220*/  FMUL R9, R8.reuse, R6 ;  /* 0x0000000608097220 */ /* 0x048fe20000400000 */
[----:B------:R-:W-:Y:S01]  /*67230*/  STL [R1+0x388], R15 ;  /* 0x0003880f01007387 */ /* 0x000fe20000100800 */
[----:B------:R-:W3:Y:S02]  /*67240*/  LDL.LU R6, [R1+0x430] ;  /* 0x0004300001067983 */ /* 0x000ee40000300800 */
[----:B------:R0:W-:Y:S02]  /*67250*/  STL [R1+0x37c], R13 ;  /* 0x00037c0d01007387 */ /* 0x0001e40000100800 */
[----:B------:R1:W-:Y:S02]  /*67260*/  STL [R1+0x378], R9 ;  /* 0x0003780901007387 */ /* 0x0003e40000100800 */
[----:B0-----:R-:W-:-:S02]  /*67270*/  FMUL R13, R8, R23 ;  /* 0x00000017080d7220 */ /* 0x001fc40000400000 */
[C---:B-1----:R-:W-:Y:S02]  /*67280*/  FMUL R9, R8.reuse, R17 ;  /* 0x0000001108097220 */ /* 0x042fe40000400000 */
[C---:B------:R-:W-:Y:S01]  /*67290*/  FMUL R15, R8.reuse, R26 ;  /* 0x0000001a080f7220 */ /* 0x040fe20000400000 */
[----:B------:R0:W-:Y:S02]  /*672a0*/  STL [R1+0x36c], R13 ;  /* 0x00036c0d01007387 */ /* 0x0001e40000100800 */
[----:B------:R1:W-:Y:S02]  /*672b0*/  STL [R1+0x368], R9 ;  /* 0x0003680901007387 */ /* 0x0003e40000100800 */
[----:B------:R1:W-:Y:S02]  /*672c0*/  STL [R1+0x364], R15 ;  /* 0x0003640f01007387 */ /* 0x0003e40000100800 */
[C---:B0-----:R-:W-:Y:S02]  /*672d0*/  FMUL R13, R8.reuse, R27 ;  /* 0x0000001b080d7220 */ /* 0x041fe40000400000 */
[----:B-1----:R-:W-:-:S02]  /*672e0*/  FMUL R9, R8, R24 ;  /* 0x0000001808097220 */ /* 0x002fc40000400000 */
[C---:B------:R-:W-:Y:S01]  /*672f0*/  FMUL R15, R8.reuse, R25 ;  /* 0x00000019080f7220 */ /* 0x040fe20000400000 */
[----:B------:R0:W-:Y:S01]  /*67300*/  STL [R1+0x360], R13 ;  /* 0x0003600d01007387 */ /* 0x0001e20000100800 */
[----:B------:R-:W-:Y:S01]  /*67310*/  MOV R10, c[0x0][0x1c8] ;  /* 0x00007200000a7a02 */ /* 0x000fe20000000f00 */
[----:B------:R1:W-:Y:S02]  /*67320*/  STL [R1+0x128], R9 ;  /* 0x0001280901007387 */ /* 0x0003e40000100800 */
[----:B------:R-:W-:Y:S02]  /*67330*/  STL [R1+0x124], R15 ;  /* 0x0001240f01007387 */ /* 0x000fe40000100800 */
[----:B------:R-:W-:Y:S02]  /*67340*/  IMAD.MOV.U32 R4, RZ, RZ, c[0x0][0x1c8] ;  /* 0x00007200ff047624 */ /* 0x000fe400078e00ff */
[C---:B0-----:R-:W-:Y:S02]  /*67350*/  FMUL R13, R8.reuse, R29 ;  /* 0x0000001d080d7220 */ /* 0x041fe40000400000 */
[----:B-1----:R-:W-:-:S02]  /*67360*/  FMUL R9, R8, R20 ;  /* 0x0000001408097220 */ /* 0x002fc40000400000 */
[----:B------:R-:W3:Y:S01]  /*67370*/  LDL.LU R20, [R1+0x434] ;  /* 0x0004340001147983 */ /* 0x000ee20000300800 */
[----:B------:R0:W-:Y:S02]  /*67380*/  STL [R1+0x118], R13 ;  /* 0x0001180d01007387 */ /* 0x0001e40000100800 */
[----:B------:R-:W-:Y:S02]  /*67390*/  IMAD R10, R10, 0x191, RZ ;  /* 0x000001910a0a7824 */ /* 0x000fe400078e02ff */
[----:B------:R-:W-:Y:S01]  /*673a0*/  IMAD R4, R4, 0x192, RZ ;  /* 0x0000019204047824 */ /* 0x000fe200078e02ff */
[----:B------:R4:W-:Y:S01]  /*673b0*/  STL [R1+0x114], R9 ;  /* 0x0001140901007387 */ /* 0x0009e20000100800 */
[C---:B0-----:R-:W-:Y:S02]  /*673c0*/  FMUL R13, R8.reuse, R12 ;  /* 0x0000000c080d7220 */ /* 0x041fe40000400000 */
[----:B------:R-:W-:-:S03]  /*673d0*/  FMUL R12, R8, R0 ;  /* 0x00000000080c7220 */ /* 0x000fc60000400000 */
[----:B------:R-:W-:Y:S02]  /*673e0*/  STL [R1+0x108], R13 ;  /* 0x0001080d01007387 */ /* 0x000fe40000100800 */
[----:B------:R0:W-:Y:S02]  /*673f0*/  STL [R1+0x104], R12 ;  /* 0x0001040c01007387 */ /* 0x0001e40000100800 */
[----:B----4-:R-:W-:-:S05]  /*67400*/  FMUL R9, R8, R16 ;  /* 0x0000001008097220 */ /* 0x010fca0000400000 */
[----:B------:R-:W-:Y:S01]  /*67410*/  STL [R1+0x100], R9 ;  /* 0x0001000901007387 */ /* 0x000fe20000100800 */
[----:B------:R-:W4:Y:S02]  /*67420*/  LDL.LU R16, [R1+0x438] ;  /* 0x0004380001107983 */ /* 0x000f240000300800 */
[----:B--2---:R-:W-:-:S05]  /*67430*/  FMUL R0, R8, R7 ;  /* 0x0000000708007220 */ /* 0x004fca0000400000 */
[----:B------:R1:W-:Y:S01]  /*67440*/  STL [R1+0xfc], R0 ;  /* 0x0000fc0001007387 */ /* 0x0003e20000100800 */
[----:B-----5:R-:W-:Y:S01]  /*67450*/  LEA.HI.X.SX32 R15, R10, R3, 0x1, P5 ;  /* 0x000000030a0f7211 */ /* 0x020fe200028f0eff */
[----:B0-----:R-:W-:Y:S01]  /*67460*/  IADD3 R12, P5, R4, R2, RZ ;  /* 0x00000002040c7210 */ /* 0x001fe20007fbe0ff */
[----:B------:R-:W0:Y:S04]  /*67470*/  MUFU.RCP R21, R21 ;  /* 0x0000001500157308 */ /* 0x000e280000001000 */
[----:B------:R-:W-:Y:S01]  /*67480*/  STL [R1+0x23f4], R12 ;  /* 0x0023f40c01007387 */ /* 0x000fe20000100800 */
[----:B------:R-:W-:Y:S02]  /*67490*/  STL.64 [R1+0xa10], R14 ;  /* 0x000a100e01007387 */ /* 0x000fe40000100a00 */
[----:B------:R-:W-:Y:S02]  /*674a0*/  STL [R1+0x23f0], R2 ;  /* 0x0023f00201007387 */ /* 0x000fe40000100800 */
[----:B------:R-:W-:Y:S02]  /*674b0*/  STL [R1+0x23ec], R3 ;  /* 0x0023ec0301007387 */ /* 0x000fe40000100800 */
[C---:B-1----:R-:W-:Y:S01]  /*674c0*/  FMUL R0, R5.reuse, R11 ;  /* 0x0000000b05007220 */ /* 0x042fe20000400000 */
        /* <DEDUP_REMOVED lines=12> */
[----:B---3--:R-:W-:-:S05]  /*67590*/  FMUL R0, R5, R6 ;  /* 0x0000000605007220 */ /* 0x008fca0000400000 */
[----:B------:R0:W-:Y:S01]  /*675a0*/  STL [R1+0x159c], R0 ;  /* 0x00159c0001007387 */ /* 0x0001e20000100800 */
[----:B------:R-:W3:Y:S02]  /*675b0*/  LDL.LU R10, [R1+0x494] ;  /* 0x00049400010a7983 */ /* 0x000ee40000300800 */
[----:B------:R-:W3:Y:S02]  /*675c0*/  LDL.LU R28, [R1+0x498] ;  /* 0x00049800011c7983 */ /* 0x000ee40000300800 */
[----:B------:R-:W3:Y:S01]  /*675d0*/  LDL.LU R14, [R1+0x4a4] ;  /* 0x0004a400010e7983 */ /* 0x000ee20000300800 */
[----:B------:R-:W3:Y:S01]  /*675e0*/  LDL.LU R22, [R1+0x4a8] ;  /* 0x0004a80001167983 */ /* 0x000ee20000300800 */
[----:B------:R-:W3:Y:S03]  /*675f0*/  LDL.LU R19, [R1+0x4b4] ;  /* 0x0004b40001137983 */ /* 0x000ee60000300800 */
[----:B0-----:R-:W3:Y:S01]  /*67600*/  LDL.LU R0, [R1+0x4b8] ;  /* 0x0004b80001007983 */ /* 0x001ee20000300800 */
[----:B------:R-:W3:Y:S02]  /*67610*/  LDL.LU R15, [R1+0x4c4] ;  /* 0x0004c400010f7983 */ /* 0x000ee40000300800 */
[----:B------:R-:W3:Y:S02]  /*67620*/  LDL.LU R18, [R1+0x4c8] ;  /* 0x0004c80001127983 */ /* 0x000ee40000300800 */
[----:B------:R-:W-:-:S05]  /*67630*/  FMUL R6, R5, R20 ;  /* 0x0000001405067220 */ /* 0x000fca0000400000 */
[----:B------:R0:W-:Y:S01]  /*67640*/  STL [R1+0x1598], R6 ;  /* 0x0015980601007387 */ /* 0x0001e20000100800 */
[----:B------:R-:W3:Y:S02]  /*67650*/  LDL.LU R23, [R1+0x4d4] ;  /* 0x0004d40001177983 */ /* 0x000ee40000300800 */
[----:B------:R-:W3:Y:S02]  /*67660*/  LDL.LU R17, [R1+0x4d8] ;  /* 0x0004d80001117983 */ /* 0x000ee40000300800 */
[----:B------:R-:W3:Y:S01]  /*67670*/  LDL.LU R26, [R1+0x4e4] ;  /* 0x0004e400011a7983 */ /* 0x000ee20000300800 */
[----:B------:R-:W3:Y:S04]  /*67680*/  LDL.LU R27, [R1+0x4e8] ;  /* 0x0004e800011b7983 */ /* 0x000ee80000300800 */
[----:B0-----:R-:W3:Y:S01]  /*67690*/  LDL.LU R6, [R1+0x4f4] ;  /* 0x0004f40001067983 */ /* 0x001ee20000300800 */
[----:B------:R-:W3:Y:S02]  /*676a0*/  LDL.LU R24, [R1+0x4f8] ;  /* 0x0004f80001187983 */ /* 0x000ee40000300800 */
[----:B------:R-:W3:Y:S02]  /*676b0*/  LDL.LU R25, [R1+0x500] ;  /* 0x0005000001197983 */ /* 0x000ee40000300800 */
[----:B----4-:R-:W-:-:S05]  /*676c0*/  FMUL R16, R5, R16 ;  /* 0x0000001005107220 */ /* 0x010fca0000400000 */
[----:B------:R0:W-:Y:S01]  /*676d0*/  STL [R1+0x1594], R16 ;  /* 0x0015941001007387 */ /* 0x0001e20000100800 */
[----:B------:R-:W4:Y:S02]  /*676e0*/  LDL.LU R29, [R1+0x508] ;  /* 0x00050800011d7983 */ /* 0x000f240000300800 */
[----:B------:R-:W4:Y:S01]  /*676f0*/  LDL.LU R20, [R1+0x510] ;  /* 0x0005100001147983 */ /* 0x000f220000300800 */
[----:B0-----:R-:W4:Y:S01]  /*67700*/  LDL.LU R16, [R1+0x518] ;  /* 0x0005180001107983 */ /* 0x001f220000300800 */
[C---:B--2---:R-:W-:Y:S02]  /*67710*/  FMUL R21, R5.reuse, R21 ;  /* 0x0000001505157220 */ /* 0x044fe40000400000 */
[C---:B-----5:R-:W-:Y:S02]  /*67720*/  FMUL R12, R5.reuse, R12 ;  /* 0x0000000c050c7220 */ /* 0x060fe40000400000 */
[C---:B------:R-:W-:Y:S02]  /*67730*/  FMUL R2, R5.reuse, R2 ;  /* 0x0000000205027220 */ /* 0x040fe40000400000 */
[C---:B------:R-:W-:Y:S01]  /*67740*/  FMUL R3, R5.reuse, R3 ;  /* 0x0000000305037220 */ /* 0x040fe20000400000 */
[----:B------:R0:W-:Y:S01]  /*67750*/  STL [R1+0x1590], R21 ;  /* 0x0015901501007387 */ /* 0x0001e20000100800 */
[----:B------:R-:W-:-:S03]  /*67760*/  FMUL R11, R5, R11 ;  /* 0x0000000b050b7220 */ /* 0x000fc60000400000 */
[----:B0-----:R-:W2:Y:S01]  /*67770*/  LDL.LU R21, [R1+0x23f8] ;  /* 0x0023f80001157983 */ /* 0x001ea20000300800 */
[----:B------:R0:W-:Y:S03]  /*67780*/  STL [R1+0x158c], R12 ;  /* 0x00158c0c01007387 */ /* 0x0001e60000100800 */
[----:B0-----:R-:W5:Y:S01]  /*67790*/  LDL.LU R12, [R1+0x23f4] ;  /* 0x0023f400010c7983 */ /* 0x001f620000300800 */
[----:B------:R0:W-:Y:S03]  /*677a0*/  STL [R1+0x1588], R2 ;  /* 0x0015880201007387 */ /* 0x0001e60000100800 */
[----:B0-----:R-:W2:Y:S01]  /*677b0*/  LDL.LU R2, [R1+0x23f0] ;  /* 0x0023f00001027983 */ /* 0x001ea20000300800 */
[----:B------:R0:W-:Y:S02]  /*677c0*/  STL [R1+0x1584], R3 ;  /* 0x0015840301007387 */ /* 0x0001e40000100800 */
[C---:B------:R-:W-:Y:S01]  /*677d0*/  FMUL R8, R5.reuse, R8 ;  /* 0x0000000805087220 */ /* 0x040fe20000400000 */
[----:B0-----:R-:W2:Y:S01]  /*677e0*/  LDL.LU R3, [R1+0x23ec] ;  /* 0x0023ec0001037983 */ /* 0x001ea20000300800 */
        /* <DEDUP_REMOVED lines=12> */
[C---:B---3--:R-:W-:Y:S02]  /*678b0*/  FMUL R13, R5.reuse, R10 ;  /* 0x0000000a050d7220 */ /* 0x048fe40000400000 */
[C---:B0-----:R-:W-:Y:S02]  /*678c0*/  FMUL R4, R5.reuse, R28 ;  /* 0x0000001c05047220 */ /* 0x041fe40000400000 */
[C---:B------:R-:W-:Y:S01]  /*678d0*/  FMUL R10, R5.reuse, R14 ;  /* 0x0000000e050a7220 */ /* 0x040fe20000400000 */
[----:B------:R0:W-:Y:S02]  /*678e0*/  STL [R1+0x458], R13 ;  /* 0x0004580d01007387 */ /* 0x0001e40000100800 */
[----:B------:R1:W-:Y:S02]  /*678f0*/  STL [R1+0x454], R4 ;  /* 0x0004540401007387 */ /* 0x0003e40000100800 */
[----:B------:R3:W-:Y:S02]  /*67900*/  STL [R1+0x33c], R10 ;  /* 0x00033c0a01007387 */ /* 0x0007e40000100800 */
[----:B0-----:R-:W-:-:S02]  /*67910*/  FMUL R13, R5, R22 ;  /* 0x00000016050d7220 */ /* 0x001fc40000400000 */
[C---:B-1----:R-:W-:Y:S02]  /*67920*/  FMUL R4, R5.reuse, R19 ;  /* 0x0000001305047220 */ /* 0x042fe40000400000 */
[C---:B---3--:R-:W-:Y:S01]  /*67930*/  FMUL R10, R5.reuse, R0 ;  /* 0x00000000050a7220 */ /* 0x048fe20000400000 */
[----:B------:R-:W-:Y:S01]  /*67940*/  STL [R1+0x338], R13 ;  /* 0x0003380d01007387 */ /* 0x000fe20000100800 */
[----:B------:R-:W3:Y:S02]  /*67950*/  LDL.LU R0, [R1+0x440] ;  /* 0x0004400001007983 */ /* 0x000ee40000300800 */
[----:B------:R0:W-:Y:S02]  /*67960*/  STL [R1+0x334], R4 ;  /* 0x0003340401007387 */ /* 0x0001e40000100800 */
[----:B------:R1:W-:Y:S02]  /*67970*/  STL [R1+0x330], R10 ;  /* 0x0003300a01007387 */ /* 0x0003e40000100800 */
[----:B0-----:R-:W-:-:S02]  /*67980*/  FMUL R4, R5, R15 ;  /* 0x0000000f05047220 */ /* 0x001fc40000400000 */
[C---:B------:R-:W-:Y:S02]  /*67990*/  FMUL R13, R5.reuse, R18 ;  /* 0x00000012050d7220 */ /* 0x040fe40000400000 */
[C---:B-1----:R-:W-:Y:S01]  /*679a0*/  FMUL R10, R5.reuse, R23 ;  /* 0x00000017050a7220 */ /* 0x042fe20000400000 */
[----:B------:R0:W-:Y:S02]  /*679b0*/  STL [R1+0x32c], R4 ;  /* 0x00032c0401007387 */ /* 0x0001e40000100800 */
[----:B------:R1:W-:Y:S02]  /*679c0*/  STL [R1+0x328], R13 ;  /* 0x0003280d01007387 */ /* 0x0003e40000100800 */
[----:B------:R1:W-:Y:S02]  /*679d0*/  STL [R1+0x324], R10 ;  /* 0x0003240a01007387 */ /* 0x0003e40000100800 */
[C---:B0-----:R-:W-:Y:S02]  /*679e0*/  FMUL R4, R5.reuse, R17 ;  /* 0x0000001105047220 */ /* 0x041fe40000400000 */
[----:B-1----:R-:W-:-:S02]  /*679f0*/  FMUL R13, R5, R26 ;  /* 0x0000001a050d7220 */ /* 0x002fc40000400000 */
[C---:B------:R-:W-:Y:S01]  /*67a00*/  FMUL R10, R5.reuse, R27 ;  /* 0x0000001b050a7220 */ /* 0x040fe20000400000 */
[----:B------:R0:W-:Y:S02]  /*67a10*/  STL [R1+0x320], R4 ;  /* 0x0003200401007387 */ /* 0x0001e40000100800 */
[----:B------:R-:W-:Y:S01]  /*67a20*/  STL [R1+0xd8], R13 ;  /* 0x0000d80d01007387 */ /* 0x000fe20000100800 */
[----:B------:R-:W-:Y:S02]  /*67a30*/  MOV R9, c[0x0][0x1c8] ;  /* 0x0000720000097a02 */ /* 0x000fe40000000f00 */
[----:B------:R-:W-:Y:S01]  /*67a40*/  MOV R8, c[0x0][0x1c8] ;  /* 0x0000720000087a02 */ /* 0x000fe20000000f00 */
[----:B0-----:R-:W-:Y:S02]  /*67a50*/  FMUL R4, R5, R6 ;  /* 0x0000000605047220 */ /* 0x001fe40000400000 */
[----:B------:R-:W3:Y:S01]  /*67a60*/  LDL.LU R6, [R1+0x44c] ;  /* 0x00044c0001067983 */ /* 0x000ee20000300800 */
[----:B------:R0:W-:Y:S02]  /*67a70*/  STL [R1+0xd4], R10 ;  /* 0x0000d40a01007387 */ /* 0x0001e40000100800 */
[----:B------:R1:W-:Y:S02]  /*67a80*/  STL [R1+0xd0], R4 ;  /* 0x0000d00401007387 */ /* 0x0003e40000100800 */
[----:B------:R-:W-:-:S02]  /*67a90*/  IMAD R9, R9, 0xc9, RZ ;  /* 0x000000c909097824 */ /* 0x000fc400078e02ff */
[----:B------:R-:W-:Y:S02]  /*67aa0*/  IMAD R8, R8, 0x324, RZ ;  /* 0x0000032408087824 */ /* 0x000fe400078e02ff */
[C---:B0-----:R-:W-:Y:S02]  /*67ab0*/  FMUL R10, R5.reuse, R24 ;  /* 0x00000018050a7220 */ /* 0x041fe40000400000 */
[----:B-1----:R-:W-:-:S03]  /*67ac0*/  FMUL R4, R5, R25 ;  /* 0x0000001905047220 */ /* 0x002fc60000400000 */
[----:B------:R0:W-:Y:S02]  /*67ad0*/  STL [R1+0xcc], R10 ;  /* 0x0000cc0a01007387 */ /* 0x0001e40000100800 */
[----:B------:R1:W-:Y:S02]  /*67ae0*/  STL [R1+0xc8], R4 ;  /* 0x0000c80401007387 */ /* 0x0003e40000100800 */
[C---:B----4-:R-:W-:Y:S02]  /*67af0*/  FMUL R13, R5.reuse, R29 ;  /* 0x0000001d050d7220 */ /* 0x050fe40000400000 */
[----:B0-----:R-:W-:-:S03]  /*67b00*/  FMUL R10, R5, R20 ;  /* 0x00000014050a7220 */ /* 0x001fc60000400000 */
[----:B------:R2:W-:Y:S02]  /*67b10*/  STL [R1+0x7c], R13 ;  /* 0x00007c0d01007387 */ /* 0x0005e40000100800 */
[----:B------:R-:W-:Y:S02]  /*67b20*/  STL [R1+0x70], R10 ;  /* 0x0000700a01007387 */ /* 0x000fe40000100800 */
[----:B------:R-:W4:Y:S02]  /*67b30*/  LDL.LU R20, [R1+0x450] ;  /* 0x0004500001147983 */ /* 0x000f240000300800 */
[----:B-1----:R-:W-:-:S05]  /*67b40*/  FMUL R4, R5, R16 ;  /* 0x0000001005047220 */ /* 0x002fca0000400000 */
[----:B------:R-:W-:Y:S01]  /*67b50*/  STL [R1+0x64], R4 ;  /* 0x0000640401007387 */ /* 0x000fe20000100800 */
[----:B--2---:R-:W-:Y:S01]  /*67b60*/  LEA.HI.X.SX32 R13, R9, R3, 0x1, P5 ;  /* 0x00000003090d7211 */ /* 0x004fe200028f0eff */
[----:B------:R-:W-:Y:S01]  /*67b70*/  IADD3 R14, P5, R8, R2, RZ ;  /* 0x00000002080e7210 */ /* 0x000fe20007fbe0ff */
[----:B-----5:R-:W0:Y:S04]  /*67b80*/  MUFU.RCP R11, R11 ;  /* 0x0000000b000b7308 */ /* 0x020e280000001000 */
[----:B------:R-:W-:Y:S01]  /*67b90*/  STL [R1+0x23e0], R14 ;  /* 0x0023e00e01007387 */ /* 0x000fe20000100800 */
[----:B------:R-:W-:Y:S02]  /*67ba0*/  STL.64 [R1+0x9e0], R12 ;  /* 0x0009e00c01007387 */ /* 0x000fe40000100a00 */
[----:B------:R1:W-:Y:S02]  /*67bb0*/  STL [R1+0x23dc], R2 ;  /* 0x0023dc0201007387 */ /* 0x0003e40000100800 */
[----:B------:R-:W-:Y:S02]  /*67bc0*/  STL [R1+0x23d8], R3 ;  /* 0x0023d80301007387 */ /* 0x000fe40000100800 */
[C---:B-1----:R-:W-:Y:S01]  /*67bd0*/  FMUL R2, R21.reuse, R7 ;  /* 0x0000000715027220 */ /* 0x042fe20000400000 */
[----:B0-----:R0:W-:Y:S04]  /*67be0*/  STL [R1+0x23e4], R11 ;  /* 0x0023e40b01007387 */ /* 0x0011e80000100800 */
[----:B0-----:R-:W2:Y:S01]  /*67bf0*/  LDL.LU R11, [R1+0x45c] ;  /* 0x00045c00010b7983 */ /* 0x001ea20000300800 */
[----:B------:R-:W5:Y:S02]  /*67c00*/  LDL.LU R14, [R1+0x460] ;  /* 0x00046000010e7983 */ /* 0x000f640000300800 */
[----:B------:R0:W-:Y:S02]  /*67c10*/  STL [R1+0x1560], R2 ;  /* 0x0015600201007387 */ /* 0x0001e40000100800 */
[----:B0-----:R-:W5:Y:S01]  /*67c20*/  LDL.LU R2, [R1+0x46c] ;  /* 0x00046c0001027983 */ /* 0x001f620000300800 */
[----:B------:R-:W5:Y:S02]  /*67c30*/  LDL.LU R3, [R1+0x470] ;  /* 0x0004700001037983 */ /* 0x000f640000300800 */
[----:B------:R-:W5:Y:S02]  /*67c40*/  LDL.LU R7, [R1+0x47c] ;  /* 0x00047c0001077983 */ /* 0x000f640000300800 */
[----:B------:R-:W5:Y:S01]  /*67c50*/  LDL.LU R10, [R1+0x480] ;  /* 0x00048000010a7983 */ /* 0x000f620000300800 */
[----:B------:R-:W5:Y:S01]  /*67c60*/  LDL.LU R4, [R1+0x48c] ;  /* 0x00048c0001047983 */ /* 0x000f620000300800 */
[----:B------:R-:W5:Y:S02]  /*67c70*/  LDL.LU R16, [R1+0x490] ;  /* 0x0004900001107983 */ /* 0x000f640000300800 */
        /* <DEDUP_REMOVED lines=10> */
[----:B------:R-:W3:Y:S02]  /*67d20*/  LDL.LU R19, [R1+0x4dc] ;  /* 0x0004dc0001137983 */ /* 0x000ee40000300800 */
[----:B0-----:R-:W-:-:S05]  /*67d30*/  FMUL R0, R21, R6 ;  /* 0x0000000615007220 */ /* 0x001fca0000400000 */
[----:B------:R0:W-:Y:S01]  /*67d40*/  STL [R1+0x1558], R0 ;  /* 0x0015580001007387 */ /* 0x0001e20000100800 */
[----:B------:R-:W3:Y:S02]  /*67d50*/  LDL.LU R18, [R1+0x4e0] ;  /* 0x0004e00001127983 */ /* 0x000ee40000300800 */
[----:B------:R-:W3:Y:S02]  /*67d60*/  LDL.LU R23, [R1+0x4ec] ;  /* 0x0004ec0001177983 */ /* 0x000ee40000300800 */
[----:B------:R-:W3:Y:S01]  /*67d70*/  LDL.LU R17, [R1+0x4f0] ;  /* 0x0004f00001117983 */ /* 0x000ee20000300800 */
[----:B------:R-:W3:Y:S01]  /*67d80*/  LDL.LU R26, [R1+0x4fc] ;  /* 0x0004fc00011a7983 */ /* 0x000ee20000300800 */
[----:B------:R-:W3:Y:S02]  /*67d90*/  LDL.LU R27, [R1+0x504] ;  /* 0x00050400011b7983 */ /* 0x000ee40000300800 */
[----:B------:R-:W3:Y:S01]  /*67da0*/  LDL.LU R24, [R1+0x50c] ;  /* 0x00050c0001187983 */ /* 0x000ee20000300800 */
[----:B0-----:R-:W3:Y:S01]  /*67db0*/  LDL.LU R0, [R1+0x514] ;  /* 0x0005140001007983 */ /* 0x001ee20000300800 */
[----:B------:R-:W3:Y:S02]  /*67dc0*/  LDL.LU R25, [R1+0x51c] ;  /* 0x00051c0001197983 */ /* 0x000ee40000300800 */
[----:B------:R-:W3:Y:S02]  /*67dd0*/  LDL.LU R29, [R1+0x520] ;  /* 0x00052000011d7983 */ /* 0x000ee40000300800 */
[----:B----4-:R-:W-:-:S05]  /*67de0*/  FMUL R6, R21, R20 ;  /* 0x0000001415067220 */ /* 0x010fca0000400000 */
[----:B------:R0:W-:Y:S04]  /*67df0*/  STL [R1+0x1554], R6 ;  /* 0x0015540601007387 */ /* 0x0001e80000100800 */
[----:B0-----:R-:W4:Y:S01]  /*67e00*/  LDL.LU R6, [R1+0x524] ;  /* 0x0005240001067983 */ /* 0x001f220000300800 */
[----:B------:R-:W4:Y:S02]  /*67e10*/  LDL.LU R20, [R1+0x528] ;  /* 0x0005280001147983 */ /* 0x000f240000300800 */
[C---:B--2---:R-:W-:Y:S02]  /*67e20*/  FMUL R11, R21.reuse, R11 ;  /* 0x0000000b150b7220 */ /* 0x044fe40000400000 */
[----:B-----5:R-:W-:-:S03]  /*67e30*/  FMUL R14, R21, R14 ;  /* 0x0000000e150e7220 */ /* 0x020fc60000400000 */
[----:B------:R0:W-:Y:S01]  /*67e40*/  STL [R1+0x1550], R11 ;  /* 0x0015500b01007387 */ /* 0x0001e20000100800 */
[C---:B------:R-:W-:Y:S02]  /*67e50*/  FMUL R2, R21.reuse, R2 ;  /* 0x0000000215027220 */ /* 0x040fe40000400000 */
[C---:B------:R-:W-:Y:S01]  /*67e60*/  FMUL R3, R21.reuse, R3 ;  /* 0x0000000315037220 */ /* 0x040fe20000400000 */
[----:B0-----:R-:W2:Y:S01]  /*67e70*/  LDL.LU R11, [R1+0x23e4] ;  /* 0x0023e400010b7983 */ /* 0x001ea20000300800 */
[----:B------:R0:W-:Y:S02]  /*67e80*/  STL [R1+0x154c], R14 ;  /* 0x00154c0e01007387 */ /* 0x0001e40000100800 */
[C---:B------:R-:W-:Y:S01]  /*67e90*/  FMUL R7, R21.reuse, R7 ;  /* 0x0000000715077220 */ /* 0x040fe20000400000 */
        /* <DEDUP_REMOVED lines=17> */
[C---:B---3--:R-:W-:Y:S02]  /*67fb0*/  FMUL R8, R21.reuse, R9 ;  /* 0x0000000915087220 */ /* 0x048fe40000400000 */
[C---:B------:R-:W-:Y:S01]  /*67fc0*/  FMUL R9, R21.reuse, R5 ;  /* 0x0000000515097220 */ /* 0x040fe20000400000 */
[----:B------:R0:W-:Y:S02]  /*67fd0*/  STL [R1+0x41c], R15 ;  /* 0x00041c0f01007387 */ /* 0x0001e40000100800 */
[----:B------:R1:W-:Y:S02]  /*67fe0*/  STL [R1+0x418], R8 ;  /* 0x0004180801007387 */ /* 0x0003e40000100800 */
[----:B------:R-:W-:-:S02]  /*67ff0*/  FMUL R5, R21, R12 ;  /* 0x0000000c15057220 */ /* 0x000fc40000400000 */
[C---:B0-----:R-:W-:Y:S02]  /*68000*/  FMUL R15, R21.reuse, R28 ;  /* 0x0000001c150f7220 */ /* 0x041fe40000400000 */
[----:B-1----:R-:W-:-:S03]  /*68010*/  FMUL R8, R21, R13 ;  /* 0x0000000d15087220 */ /* 0x002fc60000400000 */
[----:B------:R-:W-:Y:S01]  /*68020*/  STL [R1+0x414], R15 ;  /* 0x0004140f01007387 */ /* 0x000fe20000100800 */
[----:B------:R0:W-:Y:S02]  /*68030*/  STL [R1+0x2fc], R9 ;  /* 0x0002fc0901007387 */ /* 0x0001e40000100800 */
[----:B------:R-:W3:Y:S02]  /*68040*/  LDL.LU R12, [R1+0x530] ;  /* 0x00053000010c7983 */ /* 0x000ee40000300800 */
[----:B------:R-:W-:Y:S01]  /*68050*/  STL [R1+0x2f8], R8 ;  /* 0x0002f80801007387 */ /* 0x000fe20000100800 */
[----:B------:R1:W-:Y:S01]  /*68060*/  STL [R1+0x2f4], R5 ;  /* 0x0002f40501007387 */ /* 0x0003e20000100800 */
[C---:B0-----:R-:W-:Y:S02]  /*68070*/  FMUL R9, R21.reuse, R22 ;  /* 0x0000001615097220 */ /* 0x041fe40000400000 */
[C---:B-1----:R-:W-:Y:S02]  /*68080*/  FMUL R5, R21.reuse, R19 ;  /* 0x0000001315057220 */ /* 0x042fe40000400000 */
[C---:B------:R-:W-:Y:S01]  /*68090*/  FMUL R8, R21.reuse, R18 ;  /* 0x0000001215087220 */ /* 0x040fe20000400000 */
[----:B------:R0:W-:Y:S02]  /*680a0*/  STL [R1+0x2f0], R9 ;  /* 0x0002f00901007387 */ /* 0x0001e40000100800 */
[----:B------:R1:W-:Y:S02]  /*680b0*/  STL [R1+0x2ec], R5 ;  /* 0x0002ec0501007387 */ /* 0x0003e40000100800 */
[----:B------:R1:W-:Y:S01]  /*680c0*/  STL [R1+0x2e8], R8 ;  /* 0x0002e80801007387 */ /* 0x0003e20000100800 */
[----:B0-----:R-:W-:-:S02]  /*680d0*/  FMUL R9, R21, R23 ;  /* 0x0000001715097220 */ /* 0x001fc40000400000 */
[C---:B-1----:R-:W-:Y:S02]  /*680e0*/  FMUL R5, R21.reuse, R17 ;  /* 0x0000001115057220 */ /* 0x042fe40000400000 */
[C---:B------:R-:W-:Y:S01]  /*680f0*/  FMUL R8, R21.reuse, R26 ;  /* 0x0000001a15087220 */ /* 0x040fe20000400000 */
[----:B------:R0:W-:Y:S02]  /*68100*/  STL [R1+0x2e4], R9 ;  /* 0x0002e40901007387 */ /* 0x0001e40000100800 */
[----:B------:R1:W-:Y:S01]  /*68110*/  STL [R1+0x2e0], R5 ;  /* 0x0002e00501007387 */ /* 0x0003e20000100800 */
[----:B------:R-:W-:Y:S01]  /*68120*/  MOV R4, c[0x0][0x1c8] ;  /* 0x0000720000047a02 */ /* 0x000fe20000000f00 */
[----:B------:R4:W-:Y:S01]  /*68130*/  STL [R1+0x84], R8 ;  /* 0x0000840801007387 */ /* 0x0009e20000100800 */
[C---:B0-----:R-:W-:Y:S02]  /*68140*/  FMUL R9, R21.reuse, R27 ;  /* 0x0000001b15097220 */ /* 0x041fe40000400000 */
[----:B-1----:R-:W-:-:S02]  /*68150*/  FMUL R5, R21, R24 ;  /* 0x0000001815057220 */ /* 0x002fc40000400000 */
[C---:B----4-:R-:W-:Y:S01]  /*68160*/  FMUL R8, R21.reuse, R0 ;  /* 0x0000000015087220 */ /* 0x050fe20000400000 */
[----:B------:R-:W-:Y:S01]  /*68170*/  STL [R1+0x80], R9 ;  /* 0x0000800901007387 */ /* 0x000fe20000100800 */
[----:B------:R-:W4:Y:S02]  /*68180*/  LDL.LU R0, [R1+0x534] ;  /* 0x0005340001007983 */ /* 0x000f240000300800 */
[----:B------:R0:W-:Y:S02]  /*68190*/  STL [R1+0x78], R5 ;  /* 0x0000780501007387 */ /* 0x0001e40000100800 */
[----:B------:R-:W-:Y:S01]  /*681a0*/  IMAD R4, R4, 0x192, RZ ;  /* 0x0000019204047824 */ /* 0x000fe200078e02ff */
[----:B------:R1:W-:Y:S01]  /*681b0*/  STL [R1+0x74], R8 ;  /* 0x0000740801007387 */ /* 0x0003e20000100800 */
[----:B------:R-:W-:Y:S02]  /*681c0*/  IMAD.MOV.U32 R10, RZ, RZ, c[0x0][0x1c8] ;  /* 0x00007200ff0a7624 */ /* 0x000fe400078e00ff */
[----:B------:R-:W-:-:S02]  /*681d0*/  FMUL R6, R21, R6 ;  /* 0x0000000615067220 */ /* 0x000fc40000400000 */
[C---:B0-----:R-:W-:Y:S02]  /*681e0*/  FMUL R5, R21.reuse, R25 ;  /* 0x0000001915057220 */ /* 0x041fe40000400000 */
[----:B-1----:R-:W-:-:S03]  /*681f0*/  FMUL R8, R21, R29 ;  /* 0x0000001d15087220 */ /* 0x002fc60000400000 */
[----:B------:R0:W-:Y:S01]  /*68200*/  STL [R1+0x6c], R5 ;  /* 0x00006c0501007387 */ /* 0x0001e20000100800 */
[----:B------:R-:W-:Y:S02]  /*68210*/  IMAD R10, R10, 0x326, RZ ;  /* 0x000003260a0a7824 */ /* 0x000fe400078e02ff */
[----:B------:R-:W-:Y:S02]  /*68220*/  STL [R1+0x68], R8 ;  /* 0x0000680801007387 */ /* 0x000fe40000100800 */
[----:B------:R1:W-:Y:S02]  /*68230*/  STL [R1+0x60], R6 ;  /* 0x0000600601007387 */ /* 0x0003e40000100800 */
[----:B0-----:R-:W-:Y:S01]  /*68240*/  FMUL R5, R21, R20 ;  /* 0x0000001415057220 */ /* 0x001fe20000400000 */
[----:B-1----:R-:W4:Y:S04]  /*68250*/  LDL.LU R6, [R1+0x538] ;  /* 0x0005380001067983 */ /* 0x002f280000300800 */
[----:B------:R-:W-:Y:S01]  /*68260*/  STL [R1+0x5c], R5 ;  /* 0x00005c0501007387 */ /* 0x000fe20000100800 */
[----:B--2---:R-:W-:Y:S01]  /*68270*/  LEA.HI.X.SX32 R15, R4, R3, 0x1, P5 ;  /* 0x00000003040f7211 */ /* 0x004fe200028f0eff */
[----:B-----5:R-:W0:Y:S04]  /*68280*/  MUFU.RCP R7, R7 ;  /* 0x0000000700077308 */ /* 0x020e280000001000 */
[----:B------:R1:W-:Y:S02]  /*68290*/  STL.64 [R1+0x9f0], R14 ;  /* 0x0009f00e01007387 */ /* 0x0003e40000100a00 */
[----:B-1----:R-:W-:-:S05]  /*682a0*/  IADD3 R14, P5, R10, R2, RZ ;  /* 0x000000020a0e7210 */ /* 0x002fca0007fbe0ff */
[----:B------:R-:W-:Y:S01]  /*682b0*/  STL [R1+0x23cc], R14 ;  /* 0x0023cc0e01007387 */ /* 0x000fe20000100800 */
[----:B------:R1:W-:Y:S02]  /*682c0*/  STL [R1+0x23c8], R2 ;  /* 0x0023c80201007387 */ /* 0x0003e40000100800 */
[----:B------:R-:W-:Y:S02]  /*682d0*/  STL [R1+0x23c4], R3 ;  /* 0x0023c40301007387 */ /* 0x000fe40000100800 */
[----:B0-----:R0:W-:Y:S02]  /*682e0*/  STL [R1+0x23d0], R7 ;  /* 0x0023d00701007387 */ /* 0x0011e40000100800 */
[C---:B-1----:R-:W-:Y:S01]  /*682f0*/  FMUL R2, R11.reuse, R16 ;  /* 0x000000100b027220 */ /* 0x042fe20000400000 */
[----:B0-----:R-:W2:Y:S01]  /*68300*/  LDL.LU R7, [R1+0x53c] ;  /* 0x00053c0001077983 */ /* 0x001ea20000300800 */
[----:B------:R-:W5:Y:S03]  /*68310*/  LDL.LU R14, [R1+0x540] ;  /* 0x00054000010e7983 */ /* 0x000f660000300800 */
        /* <DEDUP_REMOVED lines=10> */
[----:B------:R-:W3:Y:S03]  /*683c0*/  LDL.LU R10, [R1+0x580] ;  /* 0x00058000010a7983 */ /* 0x000ee60000300800 */
[----:B0-----:R-:W3:Y:S01]  /*683d0*/  LDL.LU R4, [R1+0x588] ;  /* 0x0005880001047983 */ /* 0x001ee20000300800 */
[----:B------:R-:W3:Y:S02]  /*683e0*/  LDL.LU R28, [R1+0x590] ;  /* 0x00059000011c7983 */ /* 0x000ee40000300800 */
[----:B------:R-:W3:Y:S02]  /*683f0*/  LDL.LU R21, [R1+0x598] ;  /* 0x0005980001157983 */ /* 0x000ee40000300800 */
[----:B------:R-:W3:Y:S01]  /*68400*/  LDL.LU R9, [R1+0x5a0] ;  /* 0x0005a00001097983 */ /* 0x000ee20000300800 */
[----:B------:R-:W3:Y:S01]  /*68410*/  LDL.LU R13, [R1+0x5a8] ;  /* 0x0005a800010d7983 */ /* 0x000ee20000300800 */
[----:B------:R-:W3:Y:S02]  /*68420*/  LDL.LU R12, [R1+0x5b0] ;  /* 0x0005b000010c7983 */ /* 0x000ee40000300800 */
[----:B------:R-:W3:Y:S02]  /*68430*/  LDL.LU R22, [R1+0x5b8] ;  /* 0x0005b80001167983 */ /* 0x000ee40000300800 */
[----:B------:R-:W3:Y:S02]  /*68440*/  LDL.LU R19, [R1+0x5c0] ;  /* 0x0005c00001137983 */ /* 0x000ee40000300800 */
[----:B----4-:R-:W-:-:S05]  /*68450*/  FMUL R0, R11, R0 ;  /* 0x000000000b007220 */ /* 0x010fca0000400000 */
[----:B------:R0:W-:Y:S01]  /*68460*/  STL [R1+0x1518], R0 ;  /* 0x0015180001007387 */ /* 0x0001e20000100800 */
[----:B------:R-:W4:Y:S02]  /*68470*/  LDL.LU R18, [R1+0x5c8] ;  /* 0x0005c80001127983 */ /* 0x000f240000300800 */
[----:B------:R-:W3:Y:S02]  /*68480*/  LDL.LU R23, [R1+0x5d0] ;  /* 0x0005d00001177983 */ /* 0x000ee40000300800 */
[----:B------:R-:W3:Y:S01]  /*68490*/  LDL.LU R17, [R1+0x5d8] ;  /* 0x0005d80001117983 */ /* 0x000ee20000300800 */
[----:B------:R-:W3:Y:S01]  /*684a0*/  LDL.LU R26, [R1+0x5e0] ;  /* 0x0005e000011a7983 */ /* 0x000ee20000300800 */
[----:B------:R-:W3:Y:S02]  /*684b0*/  LDL.LU R27, [R1+0x5ec] ;  /* 0x0005ec00011b7983 */ /* 0x000ee40000300800 */
[----:B------:R-:W3:Y:S02]  /*684c0*/  LDL.LU R24, [R1+0x5f4] ;  /* 0x0005f40001187983 */ /* 0x000ee40000300800 */
[----:B------:R-:W3:Y:S01]  /*684d0*/  LDL.LU R25, [R1+0x600] ;  /* 0x0006000001197983 */ /* 0x000ee20000300800 */
[----:B------:R-:W3:Y:S01]  /*684e0*/  LDL.LU R29, [R1+0x608] ;  /* 0x00060800011d7983 */ /* 0x000ee20000300800 */
[----:B0-----:R-:W3:Y:S02]  /*684f0*/  LDL.LU R0, [R1+0x610] ;  /* 0x0006100001007983 */ /* 0x001ee40000300800 */
[----:B------:R-:W-:-:S05]  /*68500*/  FMUL R6, R11, R6 ;  /* 0x000000060b067220 */ /* 0x000fca0000400000 */
[----:B------:R0:W-:Y:S04]  /*68510*/  STL [R1+0x1514], R6 ;  /* 0x0015140601007387 */ /* 0x0001e80000100800 */
[----:B0-----:R-:W4:Y:S01]  /*68520*/  LDL.LU R6, [R1+0x618] ;  /* 0x0006180001067983 */ /* 0x001f220000300800 */
        /* <DEDUP_REMOVED lines=11> */
[----:B------:R0:W-:Y:S03]  /*685e0*/  STL [R1+0x14fc], R3 ;  /* 0x0014fc0301007387 */ /* 0x0001e60000100800 */
[----:B0-----:R-:W2:Y:S01]  /*685f0*/  LDL.LU R3, [R1+0x23c4] ;  /* 0x0023c40001037983 */ /* 0x001ea20000300800 */
[----:B------:R0:W-:Y:S03]  /*68600*/  STL [R1+0x410], R16 ;  /* 0x0004101001007387 */ /* 0x0001e60000100800 */
[----:B0-----:R-:W5:Y:S01]  /*68610*/  LDL.LU R16, [R1+0x23c0] ;  /* 0x0023c00001107983 */ /* 0x001f620000300800 */
[----:B------:R-:W-:-:S02]  /*68620*/  FMUL R5, R11, R5 ;  /* 0x000000050b057220 */ /* 0x000fc40000400000 */
[C---:B------:R-:W-:Y:S02]  /*68630*/  FMUL R20, R11.reuse, R20 ;  /* 0x000000140b147220 */ /* 0x040fe40000400000 */
[C---:B------:R-:W-:Y:S02]  /*68640*/  FMUL R8, R11.reuse, R8 ;  /* 0x000000080b087220 */ /* 0x040fe40000400000 */
[C---:B------:R-:W-:Y:S01]  /*68650*/  FMUL R15, R11.reuse, R15 ;  /* 0x0000000f0b0f7220 */ /* 0x040fe20000400000 */
[----:B------:R-:W-:Y:S01]  /*68660*/  STL [R1+0x40c], R5 ;  /* 0x00040c0501007387 */ /* 0x000fe20000100800 */
[----:B------:R0:W-:Y:S03]  /*68670*/  STL [R1+0x408], R20 ;  /* 0x0004081401007387 */ /* 0x0001e60000100800 */
[----:B0-----:R-:W5:Y:S01]  /*68680*/  LDL.LU R20, [R1+0x544] ;  /* 0x0005440001147983 */ /* 0x001f620000300800 */
[----:B------:R-:W-:Y:S02]  /*68690*/  STL [R1+0x404], R8 ;  /* 0x0004040801007387 */ /* 0x000fe40000100800 */
[----:B------:R3:W-:Y:S02]  /*686a0*/  STL [R1+0x400], R15 ;  /* 0x0004000f01007387 */ /* 0x0007e40000100800 */
[----:B---3--:R-:W-:-:S02]  /*686b0*/  FMUL R15, R11, R10 ;  /* 0x0000000a0b0f7220 */ /* 0x008fc40000400000 */
[C---:B------:R-:W-:Y:S02]  /*686c0*/  FMUL R10, R11.reuse, R4 ;  /* 0x000000040b0a7220 */ /* 0x040fe40000400000 */
[C---:B------:R-:W-:Y:S01]  /*686d0*/  FMUL R4, R11.reuse, R21 ;  /* 0x000000150b047220 */ /* 0x040fe20000400000 */
[----:B------:R0:W-:Y:S02]  /*686e0*/  STL [R1+0x3fc], R15 ;  /* 0x0003fc0f01007387 */ /* 0x0001e40000100800 */
[----:B------:R1:W-:Y:S02]  /*686f0*/  STL [R1+0x3f8], R10 ;  /* 0x0003f80a01007387 */ /* 0x0003e40000100800 */
[C---:B0-----:R-:W-:Y:S02]  /*68700*/  FMUL R15, R11.reuse, R28 ;  /* 0x0000001c0b0f7220 */ /* 0x041fe40000400000 */
[C---:B-1----:R-:W-:Y:S02]  /*68710*/  FMUL R10, R11.reuse, R9 ;  /* 0x000000090b0a7220 */ /* 0x042fe40000400000 */
[C---:B------:R-:W-:Y:S01]  /*68720*/  FMUL R9, R11.reuse, R13 ;  /* 0x0000000d0b097220 */ /* 0x040fe20000400000 */
[----:B------:R-:W-:Y:S01]  /*68730*/  STL [R1+0x3f4], R15 ;  /* 0x0003f40f01007387 */ /* 0x000fe20000100800 */
[----:B------:R0:W-:Y:S02]  /*68740*/  STL [R1+0x2dc], R4 ;  /* 0x0002dc0401007387 */ /* 0x0001e40000100800 */
[----:B------:R4:W-:Y:S02]  /*68750*/  STL [R1+0x2d8], R10 ;  /* 0x0002d80a01007387 */ /* 0x0009e40000100800 */
[----:B0-----:R-:W-:-:S02]  /*68760*/  FMUL R4, R11, R12 ;  /* 0x0000000c0b047220 */ /* 0x001fc40000400000 */
[----:B------:R-:W3:Y:S01]  /*68770*/  LDL.LU R12, [R1+0x54c] ;  /* 0x00054c00010c7983 */ /* 0x000ee20000300800 */
[----:B------:R0:W-:Y:S02]  /*68780*/  STL [R1+0x2d4], R9 ;  /* 0x0002d40901007387 */ /* 0x0001e40000100800 */
[----:B------:R1:W-:Y:S02]  /*68790*/  STL [R1+0x1cc], R4 ;  /* 0x0001cc0401007387 */ /* 0x0003e40000100800 */
[C---:B----4-:R-:W-:Y:S02]  /*687a0*/  FMUL R10, R11.reuse, R18 ;  /* 0x000000120b0a7220 */ /* 0x050fe40000400000 */
[C---:B0-----:R-:W-:Y:S02]  /*687b0*/  FMUL R9, R11.reuse, R22 ;  /* 0x000000160b097220 */ /* 0x041fe40000400000 */
[----:B-1----:R-:W-:-:S03]  /*687c0*/  FMUL R4, R11, R19 ;  /* 0x000000130b047220 */ /* 0x002fc60000400000 */
[----:B------:R0:W-:Y:S02]  /*687d0*/  STL [R1+0x1c8], R9 ;  /* 0x0001c80901007387 */ /* 0x0001e40000100800 */
[----:B------:R1:W-:Y:S02]  /*687e0*/  STL [R1+0x1c4], R4 ;  /* 0x0001c40401007387 */ /* 0x0003e40000100800 */
[----:B------:R4:W-:Y:S02]  /*687f0*/  STL [R1+0x1c0], R10 ;  /* 0x0001c00a01007387 */ /* 0x0009e40000100800 */
[C---:B0-----:R-:W-:Y:S02]  /*68800*/  FMUL R9, R11.reuse, R23 ;  /* 0x000000170b097220 */ /* 0x041fe40000400000 */
[C---:B-1----:R-:W-:Y:S02]  /*68810*/  FMUL R4, R11.reuse, R17 ;  /* 0x000000110b047220 */ /* 0x042fe40000400000 */
[----:B----4-:R-:W-:Y:S01]  /*68820*/  FMUL R10, R11, R26 ;  /* 0x0000001a0b0a7220 */ /* 0x010fe20000400000 */
[----:B------:R0:W-:Y:S02]  /*68830*/  STL [R1+0x1bc], R9 ;  /* 0x0001bc0901007387 */ /* 0x0001e40000100800 */
[----:B------:R1:W-:Y:S01]  /*68840*/  STL [R1+0x58], R4 ;  /* 0x0000580401007387 */ /* 0x0003e20000100800 */
[----:B------:R-:W-:-:S02]  /*68850*/  MOV R8, c[0x0][0x1c8] ;  /* 0x0000720000087a02 */ /* 0x000fc40000000f00 */
[----:B------:R-:W-:Y:S01]  /*68860*/  MOV R5, c[0x0][0x1c8] ;  /* 0x0000720000057a02 */ /* 0x000fe20000000f00 */
[----:B------:R4:W-:Y:S01]  /*68870*/  STL [R1+0x54], R10 ;  /* 0x0000540a01007387 */ /* 0x0009e20000100800 */
[C---:B0-----:R-:W-:Y:S02]  /*68880*/  FMUL R9, R11.reuse, R27 ;  /* 0x0000001b0b097220 */ /* 0x041fe40000400000 */
[C---:B-1----:R-:W-:Y:S02]  /*68890*/  FMUL R4, R11.reuse, R24 ;  /* 0x000000180b047220 */ /* 0x042fe40000400000 */
[----:B----4-:R-:W-:Y:S01]  /*688a0*/  FMUL R10, R11, R25 ;  /* 0x000000190b0a7220 */ /* 0x010fe20000400000 */
[----:B------:R0:W-:Y:S02]  /*688b0*/  STL [R1+0x50], R9 ;  /* 0x0000500901007387 */ /* 0x0001e40000100800 */
[----:B------:R1:W-:Y:S02]  /*688c0*/  STL [R1+0x4c], R4 ;  /* 0x00004c0401007387 */ /* 0x0003e40000100800 */
[----:B------:R-:W-:-:S02]  /*688d0*/  IMAD R8, R8, 0x193, RZ ;  /* 0x0000019308087824 */ /* 0x000fc400078e02ff */
[----:B------:R-:W-:Y:S01]  /*688e0*/  IMAD R5, R5, 0xca, RZ ;  /* 0x000000ca05057824 */ /* 0x000fe200078e02ff */
[----:B------:R-:W-:Y:S01]  /*688f0*/  STL [R1+0x40], R10 ;  /* 0x0000400a01007387 */ /* 0x000fe20000100800 */
[C---:B0-----:R-:W-:Y:S02]  /*68900*/  FMUL R9, R11.reuse, R29 ;  /* 0x0000001d0b097220 */ /* 0x041fe40000400000 */
[C---:B-1----:R-:W-:Y:S02]  /*68910*/  FMUL R4, R11.reuse, R0 ;  /* 0x000000000b047220 */ /* 0x042fe40000400000 */
[----:B------:R-:W4:Y:S01]  /*68920*/  LDL.LU R0, [R1+0x554] ;  /* 0x0005540001007983 */ /* 0x000f220000300800 */
[----:B------:R-:W-:Y:S02]  /*68930*/  STL [R1+0x3c], R9 ;  /* 0x00003c0901007387 */ /* 0x000fe40000100800 */
[----:B------:R-:W-:Y:S02]  /*68940*/  FMUL R6, R11, R6 ;  /* 0x000000060b067220 */ /* 0x000fe40000400000 */
[----:B------:R0:W-:Y:S03]  /*68950*/  STL [R1+0x30], R4 ;  /* 0x0000300401007387 */ /* 0x0001e60000100800 */
[----:B------:R-:W-:Y:S01]  /*68960*/  STL [R1+0x24], R6 ;  /* 0x0000240601007387 */ /* 0x000fe20000100800 */
[----:B--2---:R-:W-:Y:S01]  /*68970*/  LEA.HI.X.SX32 R15, R8, R3, 0x1, P5 ;  /* 0x00000003080f7211 */ /* 0x004fe200028f0eff */
[----:B0-----:R-:W-:Y:S01]  /*68980*/  IADD3 R4, P5, R5, R2, RZ ;  /* 0x0000000205047210 */ /* 0x001fe20007fbe0ff */
[----:B-----5:R-:W0:Y:S04]  /*68990*/  MUFU.RCP R16, R16 ;  /* 0x0000001000107308 */ /* 0x020e280000001000 */
[----:B------:R-:W-:Y:S01]  /*689a0*/  STL [R1+0x23b4], R4 ;  /* 0x0023b40401007387 */ /* 0x000fe20000100800 */
[----:B------:R-:W-:Y:S02]  /*689b0*/  STL [R1+0x23b0], R2 ;  /* 0x0023b00201007387 */ /* 0x000fe40000100800 */
[----:B------:R-:W-:Y:S02]  /*689c0*/  STL.64 [R1+0x9e8], R14 ;  /* 0x0009e80e01007387 */ /* 0x000fe40000100a00 */
[----:B------:R-:W-:Y:S01]  /*689d0*/  STL [R1+0x23ac], R3 ;  /* 0x0023ac0301007387 */ /* 0x000fe20000100800 */
[----:B0-----:R0:W-:Y:S04]  /*689e0*/  STL [R1+0x23b8], R16 ;  /* 0x0023b81001007387 */ /* 0x0011e80000100800 */
[----:B0-----:R-:W2:Y:S01]  /*689f0*/  LDL.LU R16, [R1+0x564] ;  /* 0x0005640001107983 */ /* 0x001ea20000300800 */
[----:B------:R-:W-:-:S03]  /*68a00*/  FMUL R2, R7, R20 ;  /* 0x0000001407027220 */ /* 0x000fc60000400000 */
[----:B--2---:R0:W-:Y:S02]  /*68a10*/  STL [R1+0x23bc], R16 ;  /* 0x0023bc1001007387 */ /* 0x0041e40000100800 */
[----:B------:R1:W-:Y:S02]  /*68a20*/  STL [R1+0x14e0], R2 ;  /* 0x0014e00201007387 */ /* 0x0003e40000100800 */
[----:B0-----:R-:W2:Y:S01]  /*68a30*/  LDL.LU R16, [R1+0x55c] ;  /* 0x00055c0001107983 */ /* 0x001ea20000300800 */
[----:B------:R-:W5:Y:S02]  /*68a40*/  LDL.LU R4, [R1+0x56c] ;  /* 0x00056c0001047983 */ /* 0x000f640000300800 */
[----:B-1----:R-:W5:Y:S02]  /*68a50*/  LDL.LU R2, [R1+0x574] ;  /* 0x0005740001027983 */ /* 0x002f640000300800 */
[----:B------:R-:W5:Y:S01]  /*68a60*/  LDL.LU R3, [R1+0x57c] ;  /* 0x00057c0001037983 */ /* 0x000f620000300800 */
[----:B------:R-:W5:Y:S01]  /*68a70*/  LDL.LU R20, [R1+0x584] ;  /* 0x0005840001147983 */ /* 0x000f620000300800 */
[----:B---3--:R-:W-:-:S02]  /*68a80*/  FMUL R8, R7, R12 ;  /* 0x0000000c07087220 */ /* 0x008fc40000400000 */
[----:B------:R-:W3:Y:S02]  /*68a90*/  LDL.LU R13, [R1+0x58c] ;  /* 0x00058c00010d7983 */ /* 0x000ee40000300800 */
[----:B------:R-:W3:Y:S01]  /*68aa0*/  LDL.LU R6, [R1+0x594] ;  /* 0x0005940001067983 */ /* 0x000ee20000300800 */
[----:B------:R-:W3:Y:S01]  /*68ab0*/  LDL.LU R9, [R1+0x59c] ;  /* 0x00059c0001097983 */ /* 0x000ee20000300800 */
[----:B------:R-:W3:Y:S02]  /*68ac0*/  LDL.LU R5, [R1+0x5a4] ;  /* 0x0005a40001057983 */ /* 0x000ee40000300800 */
[----:B------:R0:W-:Y:S02]  /*68ad0*/  STL [R1+0x14d8], R8 ;  /* 0x0014d80801007387 */ /* 0x0001e40000100800 */
[C---:B----4-:R-:W-:Y:S01]  /*68ae0*/  FMUL R0, R7.reuse, R0 ;  /* 0x0000000007007220 */ /* 0x050fe20000400000 */
[----:B0-----:R-:W4:Y:S01]  /*68af0*/  LDL.LU R8, [R1+0x5ac] ;  /* 0x0005ac0001087983 */ /* 0x001f220000300800 */
[----:B------:R-:W4:Y:S02]  /*68b00*/  LDL.LU R28, [R1+0x5b4] ;  /* 0x0005b400011c7983 */ /* 0x000f240000300800 */
[----:B------:R-:W4:Y:S02]  /*68b10*/  LDL.LU R11, [R1+0x5bc] ;  /* 0x0005bc00010b7983 */ /* 0x000f240000300800 */
[----:B------:R-:W4:Y:S01]  /*68b20*/  LDL.LU R10, [R1+0x5c4] ;  /* 0x0005c400010a7983 */ /* 0x000f220000300800 */
[----:B------:R-:W4:Y:S01]  /*68b30*/  LDL.LU R21, [R1+0x5cc] ;  /* 0x0005cc0001157983 */ /* 0x000f220000300800 */
[----:B------:R-:W4:Y:S02]  /*68b40*/  LDL.LU R14, [R1+0x5d4] ;  /* 0x0005d400010e7983 */ /* 0x000f240000300800 */
[----:B------:R-:W4:Y:S02]  /*68b50*/  LDL.LU R22, [R1+0x5dc] ;  /* 0x0005dc0001167983 */ /* 0x000f240000300800 */
[----:B------:R-:W4:Y:S01]  /*68b60*/  LDL.LU R19, [R1+0x5e4] ;  /* 0x0005e40001137983 */ /* 0x000f220000300800 */
[----:B------:R-:W4:Y:S01]  /*68b70*/  LDL.LU R29, [R1+0x5e8] ;  /* 0x0005e800011d7983 */ /* 0x000f220000300800 */
[----:B------:R-:W4:Y:S02]  /*68b80*/  LDL.LU R15, [R1+0x5f0] ;  /* 0x0005f000010f7983 */ /* 0x000f240000300800 */
[----:B------:R-:W4:Y:S02]  /*68b90*/  LDL.LU R18, [R1+0x5f8] ;  /* 0x0005f80001127983 */ /* 0x000f240000300800 */
[----:B------:R0:W-:Y:S01]  /*68ba0*/  STL [R1+0x14d0], R0 ;  /* 0x0014d00001007387 */ /* 0x0001e20000100800 */
[----:B------:R-:W4:Y:S01]  /*68bb0*/  LDL.LU R23, [R1+0x5fc] ;  /* 0x0005fc0001177983 */ /* 0x000f220000300800 */
[----:B------:R-:W4:Y:S02]  /*68bc0*/  LDL.LU R17, [R1+0x604] ;  /* 0x0006040001117983 */ /* 0x000f240000300800 */
[----:B------:R-:W4:Y:S02]  /*68bd0*/  LDL.LU R26, [R1+0x60c] ;  /* 0x00060c00011a7983 */ /* 0x000f240000300800 */
[----:B------:R-:W4:Y:S01]  /*68be0*/  LDL.LU R27, [R1+0x614] ;  /* 0x00061400011b7983 */ /* 0x000f220000300800 */
[----:B------:R-:W4:Y:S01]  /*68bf0*/  LDL.LU R24, [R1+0x61c] ;  /* 0x00061c0001187983 */ /* 0x000f220000300800 */
[----:B------:R-:W4:Y:S02]  /*68c00*/  LDL.LU R25, [R1+0x620] ;  /* 0x0006200001197983 */ /* 0x000f240000300800 */
[----:B------:R-:W4:Y:S01]  /*68c10*/  LDL.LU R12, [R1+0x624] ;  /* 0x00062400010c7983 */ /* 0x000f220000300800 */
[----:B0-----:R-:W4:Y:S01]  /*68c20*/  LDL.LU R0, [R1+0x628] ;  /* 0x0006280001007983 */ /* 0x001f220000300800 */
[----:B--2---:R-:W-:-:S05]  /*68c30*/  FMUL R16, R7, R16 ;  /* 0x0000001007107220 */ /* 0x004fca0000400000 */
[----:B------:R0:W-:Y:S04]  /*68c40*/  STL [R1+0x14c8], R16 ;  /* 0x0014c81001007387 */ /* 0x0001e80000100800 */
[----:B0-----:R-:W2:Y:S01]  /*68c50*/  LDL.LU R16, [R1+0x23bc] ;  /* 0x0023bc0001107983 */ /* 0x001ea20000300800 */
[C---:B-----5:R-:W-:Y:S02]  /*68c60*/  FMUL R4, R7.reuse, R4 ;  /* 0x0000000407047220 */ /* 0x060fe40000400000 */
[C---:B------:R-:W-:Y:S02]  /*68c70*/  FMUL R2, R7.reuse, R2 ;  /* 0x0000000207027220 */ /* 0x040fe40000400000 */
[C---:B------:R-:W-:Y:S02]  /*68c80*/  FMUL R3, R7.reuse, R3 ;  /* 0x0000000307037220 */ /* 0x040fe40000400000 */
[----:B------:R-:W-:-:S02]  /*68c90*/  FMUL R20, R7, R20 ;  /* 0x0000001407147220 */ /* 0x000fc40000400000 */
[C---:B---3--:R-:W-:Y:S02]  /*68ca0*/  FMUL R13, R7.reuse, R13 ;  /* 0x0000000d070d7220 */ /* 0x048fe40000400000 */
[C---:B------:R-:W-:Y:S02]  /*68cb0*/  FMUL R6, R7.reuse, R6 ;  /* 0x0000000607067220 */ /* 0x040fe40000400000 */
[C---:B------:R-:W-:Y:S02]  /*68cc0*/  FMUL R9, R7.reuse, R9 ;  /* 0x0000000907097220 */ /* 0x040fe40000400000 */
[C---:B------:R-:W-:Y:S02]  /*68cd0*/  FMUL R5, R7.reuse, R5 ;  /* 0x0000000507057220 */ /* 0x040fe40000400000 */
[C---:B----4-:R-:W-:Y:S02]  /*68ce0*/  FMUL R10, R7.reuse, R10 ;  /* 0x0000000a070a7220 */ /* 0x050fe40000400000 */
[----:B--2---:R-:W-:-:S05]  /*68cf0*/  FMUL R16, R7, R16 ;  /* 0x0000001007107220 */ /* 0x004fca0000400000 */
[----:B------:R0:W-:Y:S04]  /*68d00*/  STL [R1+0x14bc], R16 ;  /* 0x0014bc1001007387 */ /* 0x0001e80000100800 */
[----:B0-----:R-:W2:Y:S01]  /*68d10*/  LDL.LU R16, [R1+0x23b8] ;  /* 0x0023b80001107983 */ /* 0x001ea20000300800 */
[----:B------:R0:W-:Y:S03]  /*68d20*/  STL [R1+0x14b8], R4 ;  /* 0x0014b80401007387 */ /* 0x0001e60000100800 */
[----:B0-----:R-:W3:Y:S01]  /*68d30*/  LDL.LU R4, [R1+0x23b4] ;  /* 0x0023b40001047983 */ /* 0x001ee20000300800 */
[----:B------:R0:W-:Y:S03]  /*68d40*/  STL [R1+0x14ac], R2 ;  /* 0x0014ac0201007387 */ /* 0x0001e60000100800 */
[----:B0-----:R-:W4:Y:S01]  /*68d50*/  LDL.LU R2, [R1+0x23b0] ;  /* 0x0023b00001027983 */ /* 0x001f220000300800 */
[----:B------:R0:W-:Y:S03]  /*68d60*/  STL [R1+0x14a4], R3 ;  /* 0x0014a40301007387 */ /* 0x0001e60000100800 */
[----:B0-----:R-:W5:Y:S01]  /*68d70*/  LDL.LU R3, [R1+0x23ac] ;  /* 0x0023ac0001037983 */ /* 0x001f620000300800 */
[----:B------:R0:W-:Y:S03]  /*68d80*/  STL [R1+0x3ec], R20 ;  /* 0x0003ec1401007387 */ /* 0x0001e60000100800 */
[----:B0-----:R-:W2:Y:S01]  /*68d90*/  LDL.LU R20, [R1+0x23a8] ;  /* 0x0023a80001147983 */ /* 0x001ea20000300800 */
[----:B------:R-:W-:Y:S02]  /*68da0*/  STL [R1+0x3e4], R13 ;  /* 0x0003e40d01007387 */ /* 0x000fe40000100800 */
[----:B------:R0:W-:Y:S02]  /*68db0*/  STL [R1+0x3dc], R6 ;  /* 0x0003dc0601007387 */ /* 0x0001e40000100800 */
[----:B0-----:R-:W3:Y:S01]  /*68dc0*/  LDL.LU R6, [R1+0x630] ;  /* 0x0006300001067983 */ /* 0x001ee20000300800 */
[----:B------:R-:W-:Y:S02]  /*68dd0*/  STL [R1+0x3d4], R9 ;  /* 0x0003d40901007387 */ /* 0x000fe40000100800 */
[----:B------:R0:W-:Y:S02]  /*68de0*/  STL [R1+0x3cc], R5 ;  /* 0x0003cc0501007387 */ /* 0x0001e40000100800 */
[----:B0-----:R-:W-:-:S02]  /*68df0*/  FMUL R5, R7, R8 ;  /* 0x0000000807057220 */ /* 0x001fc40000400000 */
        /* <DEDUP_REMOVED lines=10> */
[C---:B------:R-:W-:Y:S01]  /*68ea0*/  FMUL R8, R7.reuse, R19 ;  /* 0x0000001307087220 */ /* 0x040fe20000400000 */
[----:B------:R0:W-:Y:S02]  /*68eb0*/  STL [R1+0x184], R5 ;  /* 0x0001840501007387 */ /* 0x0001e40000100800 */
[----:B------:R1:W-:Y:S02]  /*68ec0*/  STL [R1+0x17c], R10 ;  /* 0x00017c0a01007387 */ /* 0x0003e40000100800 */
[----:B0-----:R-:W-:-:S02]  /*68ed0*/  FMUL R5, R7, R29 ;  /* 0x0000001d07057220 */ /* 0x001fc40000400000 */
[----:B------:R-:W3:Y:S01]  /*68ee0*/  LDL.LU R29, [R1+0x634] ;  /* 0x00063400011d7983 */ /* 0x000ee20000300800 */
[----:B------:R0:W-:Y:S02]  /*68ef0*/  STL [R1+0x174], R8 ;  /* 0x0001740801007387 */ /* 0x0001e40000100800 */
[C---:B-1----:R-:W-:Y:S02]  /*68f00*/  FMUL R10, R7.reuse, R15 ;  /* 0x0000000f070a7220 */ /* 0x042fe40000400000 */
[----:B------:R1:W-:Y:S03]  /*68f10*/  STL [R1+0x16c], R5 ;  /* 0x00016c0501007387 */ /* 0x0003e60000100800 */
[----:B------:R1:W-:Y:S01]  /*68f20*/  STL [R1+0x164], R10 ;  /* 0x0001640a01007387 */ /* 0x0003e20000100800 */
[C---:B0-----:R-:W-:Y:S02]  /*68f30*/  FMUL R8, R7.reuse, R23 ;  /* 0x0000001707087220 */ /* 0x041fe40000400000 */
[----:B-1----:R-:W-:-:S02]  /*68f40*/  FMUL R5, R7, R18 ;  /* 0x0000001207057220 */ /* 0x002fc40000400000 */
[----:B------:R-:W-:-:S03]  /*68f50*/  FMUL R10, R7, R17 ;  /* 0x00000011070a7220 */ /* 0x000fc60000400000 */
[----:B------:R0:W-:Y:S01]  /*68f60*/  STL [R1+0x15c], R5 ;  /* 0x00015c0501007387 */ /* 0x0001e20000100800 */
[----:B------:R1:W-:Y:S03]  /*68f70*/  STL [R1+0x48], R8 ;  /* 0x0000480801007387 */ /* 0x0003e60000100800 */
[----:B------:R1:W-:Y:S01]  /*68f80*/  STL [R1+0x44], R10 ;  /* 0x0000440a01007387 */ /* 0x0003e20000100800 */
[C---:B0-----:R-:W-:Y:S02]  /*68f90*/  FMUL R5, R7.reuse, R26 ;  /* 0x0000001a07057220 */ /* 0x041fe40000400000 */
[C---:B-1----:R-:W-:Y:S02]  /*68fa0*/  FMUL R8, R7.reuse, R27 ;  /* 0x0000001b07087220 */ /* 0x042fe40000400000 */
[C---:B------:R-:W-:Y:S01]  /*68fb0*/  FMUL R10, R7.reuse, R24 ;  /* 0x00000018070a7220 */ /* 0x040fe20000400000 */
[----:B------:R0:W-:Y:S02]  /*68fc0*/  STL [R1+0x38], R5 ;  /* 0x0000380501007387 */ /* 0x0001e40000100800 */
[----:B------:R1:W-:Y:S01]  /*68fd0*/  STL [R1+0x34], R8 ;  /* 0x0000340801007387 */ /* 0x0003e20000100800 */
[----:B------:R-:W-:Y:S01]  /*68fe0*/  MOV R9, c[0x0][0x1c8] ;  /* 0x0000720000097a02 */ /* 0x000fe20000000f00 */
[----:B------:R-:W-:Y:S01]  /*68ff0*/  IMAD.MOV.U32 R13, RZ, RZ, c[0x0][0x1c8] ;  /* 0x00007200ff0d7624 */ /* 0x000fe200078e00ff */
[----:B------:R-:W-:Y:S01]  /*69000*/  STL [R1+0x2c], R10 ;  /* 0x00002c0a01007387 */ /* 0x000fe20000100800 */
[----:B0-----:R-:W-:-:S02]  /*69010*/  FMUL R5, R7, R25 ;  /* 0x0000001907057220 */ /* 0x001fc40000400000 */
[----:B-1----:R-:W-:Y:S02]  /*69020*/  FMUL R8, R7, R12 ;  /* 0x0000000c07087220 */ /* 0x002fe40000400000 */
[----:B------:R-:W-:Y:S01]  /*69030*/  IMAD R9, R9, 0x65, RZ ;  /* 0x0000006509097824 */ /* 0x000fe200078e02ff */
[----:B------:R5:W-:Y:S02]  /*69040*/  STL [R1+0x28], R5 ;  /* 0x0000280501007387 */ /* 0x000be40000100800 */
[----:B------:R2:W-:Y:S02]  /*69050*/  STL [R1+0x20], R8 ;  /* 0x0000200801007387 */ /* 0x0005e40000100800 */
[----:B------:R-:W-:Y:S02]  /*69060*/  IMAD R13, R13, 0x194, RZ ;  /* 0x000001940d0d7824 */ /* 0x000fe400078e02ff */
[----:B------:R-:W-:Y:S02]  /*69070*/  FMUL R7, R7, R0 ;  /* 0x0000000007077220 */ /* 0x000fe40000400000 */
[----:B------:R-:W3:Y:S03]  /*69080*/  LDL.LU R0, [R1+0x640] ;  /* 0x0006400001007983 */ /* 0x000ee60000300800 */
[----:B------:R-:W-:Y:S01]  /*69090*/  STL [R1+0x1c], R7 ;  /* 0x00001c0701007387 */ /* 0x000fe20000100800 */
[----:B-----5:R-:W-:Y:S01]  /*690a0*/  LEA.HI.X.SX32 R5, R9, R3, 0x1, P5 ;  /* 0x0000000309057211 */ /* 0x020fe200028f0eff */
[----:B----4-:R-:W-:Y:S01]  /*690b0*/  IADD3 R10, P5, R13, R2, RZ ;  /* 0x000000020d0a7210 */ /* 0x010fe20007fbe0ff */
[----:B--2---:R-:W0:Y:S04]  /*690c0*/  MUFU.RCP R8, R20 ;  /* 0x0000001400087308 */ /* 0x004e280000001000 */
[----:B------:R-:W-:Y:S01]  /*690d0*/  STL [R1+0x239c], R10 ;  /* 0x00239c0a01007387 */ /* 0x000fe20000100800 */
[----:B---3--:R-:W-:Y:S03]  /*690e0*/  STL.64 [R1+0x9c8], R4 ;  /* 0x0009c80401007387 */ /* 0x008fe60000100a00 */
[----:B------:R-:W-:Y:S01]  /*690f0*/  STL [R1+0x2398], R2 ;  /* 0x0023980201007387 */ /* 0x000fe20000100800 */
[----:B------:R-:W-:Y:S03]  /*69100*/  STL [R1+0x2394], R3 ;  /* 0x0023940301007387 */ /* 0x000fe60000100800 */
[----:B0-----:R0:W-:Y:S04]  /*69110*/  STL [R1+0x23a0], R8 ;  /* 0x0023a00801007387 */ /* 0x0011e80000100800 */
[----:B0-----:R-:W2:Y:S01]  /*69120*/  LDL.LU R8, [R1+0x650] ;  /* 0x0006500001087983 */ /* 0x001ea20000300800 */
[----:B------:R-:W-:-:S03]  /*69130*/  FMUL R2, R16, R6 ;  /* 0x0000000610027220 */ /* 0x000fc60000400000 */
[----:B--2---:R0:W-:Y:S02]  /*69140*/  STL [R1+0x23a4], R8 ;  /* 0x0023a40801007387 */ /* 0x0041e40000100800 */
[----:B------:R1:W-:Y:S02]  /*69150*/  STL [R1+0x1458], R2 ;  /* 0x0014580201007387 */ /* 0x0003e40000100800 */
[----:B0-----:R-:W2:Y:S01]  /*69160*/  LDL.LU R8, [R1+0x644] ;  /* 0x0006440001087983 */ /* 0x001ea20000300800 */
[----:B------:R-:W3:Y:S02]  /*69170*/  LDL.LU R10, [R1+0x654] ;  /* 0x00065400010a7983 */ /* 0x000ee40000300800 */
[----:B-1----:R-:W4:Y:S02]  /*69180*/  LDL.LU R2, [R1+0x65c] ;  /* 0x00065c0001027983 */ /* 0x002f240000300800 */
[----:B------:R-:W5:Y:S01]  /*69190*/  LDL.LU R3, [R1+0x664] ;  /* 0x0006640001037983 */ /* 0x000f620000300800 */
[----:B------:R-:W3:Y:S01]  /*691a0*/  LDL.LU R6, [R1+0x66c] ;  /* 0x00066c0001067983 */ /* 0x000ee20000300800 */
[----:B------:R-:W3:Y:S02]  /*691b0*/  LDL.LU R4, [R1+0x678] ;  /* 0x0006780001047983 */ /* 0x000ee40000300800 */
[----:B------:R-:W3:Y:S02]  /*691c0*/  LDL.LU R5, [R1+0x684] ;  /* 0x0006840001057983 */ /* 0x000ee40000300800 */
[C---:B------:R-:W-:Y:S01]  /*691d0*/  FMUL R7, R16.reuse, R29 ;  /* 0x0000001d10077220 */ /* 0x040fe20000400000 */
[----:B------:R-:W3:Y:S01]  /*691e0*/  LDL.LU R20, [R1+0x68c] ;  /* 0x00068c0001147983 */ /* 0x000ee20000300800 */
[----:B------:R-:W3:Y:S02]  /*691f0*/  LDL.LU R12, [R1+0x694] ;  /* 0x00069400010c7983 */ /* 0x000ee40000300800 */
[----:B------:R-:W3:Y:S02]  /*69200*/  LDL.LU R11, [R1+0x69c] ;  /* 0x00069c00010b7983 */ /* 0x000ee40000300800 */
[----:B------:R-:W3:Y:S01]  /*69210*/  LDL.LU R13, [R1+0x6a4] ;  /* 0x0006a400010d7983 */ /* 0x000ee20000300800 */
[----:B------:R0:W-:Y:S01]  /*69220*/  STL [R1+0x1454], R7 ;  /* 0x0014540701007387 */ /* 0x0001e20000100800 */
[----:B------:R-:W3:Y:S02]  /*69230*/  LDL.LU R9, [R1+0x6ac] ;  /* 0x0006ac0001097983 */ /* 0x000ee40000300800 */
[----:B------:R-:W3:Y:S02]  /*69240*/  LDL.LU R28, [R1+0x6b4] ;  /* 0x0006b400011c7983 */ /* 0x000ee40000300800 */
[C---:B------:R-:W-:Y:S01]  /*69250*/  FMUL R0, R16.reuse, R0 ;  /* 0x0000000010007220 */ /* 0x040fe20000400000 */
        /* <DEDUP_REMOVED lines=11> */
[----:B------:R0:W-:Y:S01]  /*69310*/  STL [R1+0x1450], R0 ;  /* 0x0014500001007387 */ /* 0x0001e20000100800 */
[----:B------:R-:W5:Y:S01]  /*69320*/  LDL.LU R24, [R1+0x870] ;  /* 0x0008700001187983 */ /* 0x000f620000300800 */
[----:B------:R-:W5:Y:S02]  /*69330*/  LDL.LU R25, [R1+0x874] ;  /* 0x0008740001197983 */ /* 0x000f640000300800 */
[----:B------:R-:W5:Y:S01]  /*69340*/  LDL.LU R29, [R1+0x880] ;  /* 0x00088000011d7983 */ /* 0x000f620000300800 */
[----:B0-----:R-:W5:Y:S01]  /*69350*/  LDL.LU R0, [R1+0x884] ;  /* 0x0008840001007983 */ /* 0x001f620000300800 */
[----:B--2---:R-:W-:-:S05]  /*69360*/  FMUL R8, R16, R8 ;  /* 0x0000000810087220 */ /* 0x004fca0000400000 */
[----:B------:R0:W-:Y:S04]  /*69370*/  STL [R1+0x144c], R8 ;  /* 0x00144c0801007387 */ /* 0x0001e80000100800 */
[----:B0-----:R-:W2:Y:S01]  /*69380*/  LDL.LU R8, [R1+0x23a4] ;  /* 0x0023a40001087983 */ /* 0x001ea20000300800 */
[C---:B---3--:R-:W-:Y:S02]  /*69390*/  FMUL R10, R16.reuse, R10 ;  /* 0x0000000a100a7220 */ /* 0x048fe40000400000 */
[C---:B----4-:R-:W-:Y:S02]  /*693a0*/  FMUL R2, R16.reuse, R2 ;  /* 0x0000000210027220 */ /* 0x050fe40000400000 */
[C---:B-----5:R-:W-:Y:S02]  /*693b0*/  FMUL R3, R16.reuse, R3 ;  /* 0x0000000310037220 */ /* 0x060fe40000400000 */
[----:B------:R-:W-:-:S02]  /*693c0*/  FMUL R6, R16, R6 ;  /* 0x0000000610067220 */ /* 0x000fc40000400000 */
[C---:B------:R-:W-:Y:S02]  /*693d0*/  FMUL R4, R16.reuse, R4 ;  /* 0x0000000410047220 */ /* 0x040fe40000400000 */
[C---:B------:R-:W-:Y:S02]  /*693e0*/  FMUL R5, R16.reuse, R5 ;  /* 0x0000000510057220 */ /* 0x040fe40000400000 */
[C---:B------:R-:W-:Y:S02]  /*693f0*/  FMUL R20, R16.reuse, R20 ;  /* 0x0000001410147220 */ /* 0x040fe40000400000 */
[C---:B------:R-:W-:Y:S02]  /*69400*/  FMUL R9, R16.reuse, R9 ;  /* 0x0000000910097220 */ /* 0x040fe40000400000 */
        /* <DEDUP_REMOVED lines=12> */
[----:B------:R-:W-:Y:S02]  /*694d0*/  STL [R1+0x394], R5 ;  /* 0x0003940501007387 */ /* 0x000fe40000100800 */
[----:B------:R0:W-:Y:S02]  /*694e0*/  STL [R1+0x390], R20 ;  /* 0x0003901401007387 */ /* 0x0001e40000100800 */
[----:B0-----:R-:W-:-:S02]  /*694f0*/  FMUL R20, R16, R12 ;  /* 0x0000000c10147220 */ /* 0x001fc40000400000 */
[----:B------:R-:W2:Y:S03]  /*69500*/  LDL.LU R12, [R1+0x658] ;  /* 0x00065800010c7983 */ /* 0x000ea60000300800 */
[----:B------:R0:W-:Y:S02]  /*69510*/  STL [R1+0x384], R20 ;  /* 0x0003841401007387 */ /* 0x0001e40000100800 */
[C---:B0-----:R-:W-:Y:S02]  /*69520*/  FMUL R20, R16.reuse, R11 ;  /* 0x0000000b10147220 */ /* 0x041fe40000400000 */
[C---:B------:R-:W-:Y:S02]  /*69530*/  FMUL R11, R16.reuse, R13 ;  /* 0x0000000d100b7220 */ /* 0x040fe40000400000 */
[C---:B------:R-:W-:Y:S01]  /*69540*/  FMUL R13, R16.reuse, R28 ;  /* 0x0000001c100d7220 */ /* 0x040fe20000400000 */
[----:B------:R-:W-:Y:S02]  /*69550*/  STL [R1+0x380], R20 ;  /* 0x0003801401007387 */ /* 0x000fe40000100800 */
[----:B------:R0:W-:Y:S02]  /*69560*/  STL [R1+0x374], R11 ;  /* 0x0003740b01007387 */ /* 0x0001e40000100800 */
[----:B------:R1:W-:Y:S02]  /*69570*/  STL [R1+0x370], R9 ;  /* 0x0003700901007387 */ /* 0x0003e40000100800 */
[----:B------:R-:W-:Y:S02]  /*69580*/  STL [R1+0x138], R13 ;  /* 0x0001380d01007387 */ /* 0x000fe40000100800 */
        /* <DEDUP_REMOVED lines=9> */
[----:B------:R0:W-:Y:S02]  /*69620*/  STL [R1+0x120], R11 ;  /* 0x0001200b01007387 */ /* 0x0001e40000100800 */
[----:B------:R1:W-:Y:S02]  /*69630*/  STL [R1+0x11c], R9 ;  /* 0x00011c0901007387 */ /* 0x0003e40000100800 */
[----:B------:R1:W-:Y:S02]  /*69640*/  STL [R1+0x110], R7 ;  /* 0x0001100701007387 */ /* 0x0003e40000100800 */
[C---:B0-----:R-:W-:Y:S02]  /*69650*/  FMUL R11, R16.reuse, R18 ;  /* 0x00000012100b7220 */ /* 0x041fe40000400000 */
[C---:B-1----:R-:W-:Y:S02]  /*69660*/  FMUL R9, R16.reuse, R23 ;  /* 0x0000001710097220 */ /* 0x042fe40000400000 */
[C---:B------:R-:W-:Y:S01]  /*69670*/  FMUL R7, R16.reuse, R17 ;  /* 0x0000001110077220 */ /* 0x040fe20000400000 */
[----:B------:R-:W-:Y:S01]  /*69680*/  STL [R1+0x10c], R11 ;  /* 0x00010c0b01007387 */ /* 0x000fe20000100800 */
[----:B------:R-:W4:Y:S02]  /*69690*/  LDL.LU R17, [R1+0x660] ;  /* 0x0006600001117983 */ /* 0x000f240000300800 */
[----:B------:R0:W-:Y:S02]  /*696a0*/  STL [R1+0x18], R9 ;  /* 0x0000180901007387 */ /* 0x0001e40000100800 */
[----:B------:R1:W-:Y:S02]  /*696b0*/  STL [R1+0x14], R7 ;  /* 0x0000140701007387 */ /* 0x0003e40000100800 */
[----:B0-----:R-:W-:-:S02]  /*696c0*/  FMUL R9, R16, R26 ;  /* 0x0000001a10097220 */ /* 0x001fc40000400000 */
[C---:B-1----:R-:W-:Y:S02]  /*696d0*/  FMUL R7, R16.reuse, R27 ;  /* 0x0000001b10077220 */ /* 0x042fe40000400000 */
[C---:B------:R-:W-:Y:S01]  /*696e0*/  FMUL R11, R16.reuse, R24 ;  /* 0x00000018100b7220 */ /* 0x040fe20000400000 */
[----:B------:R0:W-:Y:S02]  /*696f0*/  STL [R1+0x10], R9 ;  /* 0x0000100901007387 */ /* 0x0001e40000100800 */
[----:B------:R1:W-:Y:S01]  /*69700*/  STL [R1+0xc], R7 ;  /* 0x00000c0701007387 */ /* 0x0003e20000100800 */
[----:B------:R-:W-:Y:S01]  /*69710*/  MOV R5, c[0x0][0x1c8] ;  /* 0x0000720000057a02 */ /* 0x000fe20000000f00 */
[----:B------:R5:W-:Y:S02]  /*69720*/  STL [R1+0x8], R11 ;  /* 0x0000080b01007387 */ /* 0x000be40000100800 */
[C---:B0-----:R-:W-:Y:S02]  /*69730*/  FMUL R9, R16.reuse, R25 ;  /* 0x0000001910097220 */ /* 0x041fe40000400000 */
[----:B-1----:R-:W-:-:S02]  /*69740*/  FMUL R7, R16, R29 ;  /* 0x0000001d10077220 */ /* 0x002fc40000400000 */
[----:B------:R-:W-:Y:S01]  /*69750*/  FMUL R29, R16, R0 ;  /* 0x00000000101d7220 */ /* 0x000fe20000400000 */
[----:B------:R-:W-:Y:S01]  /*69760*/  STL [R1+0x4], R9 ;  /* 0x0000040901007387 */ /* 0x000fe20000100800 */
[----:B------:R-:W4:Y:S02]  /*69770*/  LDL.LU R18, [R1+0x668] ;  /* 0x0006680001127983 */ /* 0x000f240000300800 */
[----:B------:R-:W-:Y:S02]  /*69780*/  STL [R1], R7 ;  /* 0x0000000701007387 */ /* 0x000fe40000100800 */
[----:B------:R-:W-:Y:S02]  /*69790*/  STL [R1+0x2330], R29 ;  /* 0x0023301d01007387 */ /* 0x000fe40000100800 */
[----:B------:R-:W-:Y:S01]  /*697a0*/  IMAD R5, R5, 0xca, RZ ;  /* 0x000000ca05057824 */ /* 0x000fe200078e02ff */
[----:B------:R-:W4:Y:S01]  /*697b0*/  LDL.LU R23, [R1+0x670] ;  /* 0x0006700001177983 */ /* 0x000f220000300800 */
[----:B------:R-:W4:Y:S02]  /*697c0*/  LDL.LU R26, [R1+0x67c] ;  /* 0x00067c00011a7983 */ /* 0x000f240000300800 */
[----:B------:R-:W4:Y:S01]  /*697d0*/  LDL.LU R27, [R1+0x688] ;  /* 0x00068800011b7983 */ /* 0x000f220000300800 */
[----:B-----5:R-:W-:-:S05]  /*697e0*/  LEA.HI.X.SX32 R11, R5, R3, 0x1, P5 ;  /* 0x00000003050b7211 */ /* 0x020fca00028f0eff */
[----:B---3--:R-:W-:Y:S01]  /*697f0*/  STL.64 [R1+0x9c0], R10 ;  /* 0x0009c00a01007387 */ /* 0x008fe20000100a00 */
[----:B------:R-:W3:Y:S02]  /*69800*/  LDL.LU R0, [R1+0x690] ;  /* 0x0006900001007983 */ /* 0x000ee40000300800 */
[----:B------:R0:W-:Y:S02]  /*69810*/  STL [R1+0x238c], R3 ;  /* 0x00238c0301007387 */ /* 0x0001e40000100800 */
[----:B0-----:R-:W5:Y:S01]  /*69820*/  LDL.LU R3, [R1+0x698] ;  /* 0x0006980001037983 */ /* 0x001f620000300800 */
[----:B------:R-:W-:-:S05]  /*69830*/  MOV R4, c[0x0][0x1c8] ;  /* 0x0000720000047a02 */ /* 0x000fca0000000f00 */
[----:B------:R-:W-:Y:S02]  /*69840*/  IMAD R4, R4, 0x328, RZ ;  /* 0x0000032804047824 */ /* 0x000fe400078e02ff */
[----:B--2---:R-:W-:Y:S02]  /*69850*/  FMUL R5, R8, R12 ;  /* 0x0000000c08057220 */ /* 0x004fe40000400000 */
[----:B------:R-:W2:Y:S03]  /*69860*/  LDL.LU R12, [R1+0x6a0] ;  /* 0x0006a000010c7983 */ /* 0x000ea60000300800 */
[----:B------:R0:W-:Y:S02]  /*69870*/  STL [R1+0x13f0], R5 ;  /* 0x0013f00501007387 */ /* 0x0001e40000100800 */
[----:B------:R-:W2:Y:S01]  /*69880*/  LDL.LU R7, [R1+0x6a8] ;  /* 0x0006a80001077983 */ /* 0x000ea20000300800 */
[----:B----4-:R-:W-:Y:S01]  /*69890*/  IADD3 R24, P5, R4, R2, RZ ;  /* 0x0000000204187210 */ /* 0x010fe20007fbe0ff */
[----:B------:R-:W4:Y:S01]  /*698a0*/  LDL.LU R28, [R1+0x6b0] ;  /* 0x0006b000011c7983 */ /* 0x000f220000300800 */
[----:B------:R1:W2:Y:S01]  /*698b0*/  MUFU.RCP R4, R6 ;  /* 0x0000000600047308 */ /* 0x0002a20000001000 */
[----:B------:R-:W4:Y:S02]  /*698c0*/  LDL.LU R13, [R1+0x6b8] ;  /* 0x0006b800010d7983 */ /* 0x000f240000300800 */
[----:B-1----:R-:W4:Y:S01]  /*698d0*/  LDL.LU R6, [R1+0x6c0] ;  /* 0x0006c00001067983 */ /* 0x002f220000300800 */
[----:B------:R-:W4:Y:S02]  /*698e0*/  LDL.LU R25, [R1+0x6c8] ;  /* 0x0006c80001197983 */ /* 0x000f240000300800 */
[----:B0-----:R-:W4:Y:S02]  /*698f0*/  LDL.LU R5, [R1+0x6d0] ;  /* 0x0006d00001057983 */ /* 0x001f240000300800 */
[----:B------:R-:W4:Y:S01]  /*69900*/  LDL.LU R29, [R1+0x6d8] ;  /* 0x0006d800011d7983 */ /* 0x000f220000300800 */
[----:B------:R-:W4:Y:S01]  /*69910*/  LDL.LU R16, [R1+0x810] ;  /* 0x0008100001107983 */ /* 0x000f220000300800 */
[----:B------:R-:W4:Y:S02]  /*69920*/  LDL.LU R20, [R1+0x820] ;  /* 0x0008200001147983 */ /* 0x000f240000300800 */
[----:B------:R-:W4:Y:S02]  /*69930*/  LDL.LU R9, [R1+0x824] ;  /* 0x0008240001097983 */ /* 0x000f240000300800 */
[----:B------:R-:W4:Y:S01]  /*69940*/  LDL.LU R14, [R1+0x830] ;  /* 0x00083000010e7983 */ /* 0x000f220000300800 */
[----:B------:R-:W4:Y:S01]  /*69950*/  LDL.LU R11, [R1+0x834] ;  /* 0x00083400010b7983 */ /* 0x000f220000300800 */
[----:B------:R-:W4:Y:S02]  /*69960*/  LDL.LU R10, [R1+0x848] ;  /* 0x00084800010a7983 */ /* 0x000f240000300800 */
[----:B------:R-:W-:-:S05]  /*69970*/  FMUL R15, R8, R17 ;  /* 0x00000011080f7220 */ /* 0x000fca0000400000 */
[----:B------:R0:W-:Y:S01]  /*69980*/  STL [R1+0x484], R15 ;  /* 0x0004840f01007387 */ /* 0x0001e20000100800 */
[----:B------:R-:W4:Y:S02]  /*69990*/  LDL.LU R21, [R1+0x858] ;  /* 0x0008580001157983 */ /* 0x000f240000300800 */
[----:B------:R-:W4:Y:S02]  /*699a0*/  LDL.LU R22, [R1+0x85c] ;  /* 0x00085c0001167983 */ /* 0x000f240000300800 */
[----:B------:R-:W4:Y:S01]  /*699b0*/  LDL.LU R19, [R1+0x868] ;  /* 0x0008680001137983 */ /* 0x000f220000300800 */
[----:B0-----:R-:W4:Y:S01]  /*699c0*/  LDL.LU R15, [R1+0x86c] ;  /* 0x00086c00010f7983 */ /* 0x001f220000300800 */
[----:B------:R-:W4:Y:S02]  /*699d0*/  LDL.LU R17, [R1+0x878] ;  /* 0x0008780001117983 */ /* 0x000f240000300800 */
[C---:B------:R-:W-:Y:S02]  /*699e0*/  FMUL R18, R8.reuse, R18 ;  /* 0x0000001208127220 */ /* 0x040fe40000400000 */
[----:B------:R-:W-:-:S02]  /*699f0*/  FMUL R23, R8, R23 ;  /* 0x0000001708177220 */ /* 0x000fc40000400000 */
[C---:B------:R-:W-:Y:S01]  /*69a00*/  FMUL R26, R8.reuse, R26 ;  /* 0x0000001a081a7220 */ /* 0x040fe20000400000 */
[----:B------:R0:W-:Y:S01]  /*69a10*/  STL [R1+0x47c], R18 ;  /* 0x00047c1201007387 */ /* 0x0001e20000100800 */
[----:B------:R-:W-:-:S03]  /*69a20*/  FMUL R27, R8, R27 ;  /* 0x0000001b081b7220 */ /* 0x000fc60000400000 */
[----:B0-----:R-:W4:Y:S01]  /*69a30*/  LDL.LU R18, [R1+0x87c] ;  /* 0x00087c0001127983 */ /* 0x001f220000300800 */
[----:B------:R0:W-:Y:S03]  /*69a40*/  STL [R1+0x478], R23 ;  /* 0x0004781701007387 */ /* 0x0001e60000100800 */
[----:B0-----:R-:W4:Y:S01]  /*69a50*/  LDL.LU R23, [R1+0x888] ;  /* 0x0008880001177983 */ /* 0x001f220000300800 */
[----:B------:R0:W-:Y:S03]  /*69a60*/  STL [R1+0x470], R26 ;  /* 0x0004701a01007387 */ /* 0x0001e60000100800 */
[----:B0-----:R-:W4:Y:S01]  /*69a70*/  LDL.LU R26, [R1+0x88c] ;  /* 0x00088c00011a7983 */ /* 0x001f220000300800 */
[----:B------:R0:W-:Y:S03]  /*69a80*/  STL [R1+0x46c], R27 ;  /* 0x00046c1b01007387 */ /* 0x0001e60000100800 */
[----:B0-----:R-:W4:Y:S01]  /*69a90*/  LDL.LU R27, [R1+0x910] ;  /* 0x00091000011b7983 */ /* 0x001f220000300800 */
[----:B---3--:R-:W-:-:S05]  /*69aa0*/  FMUL R0, R8, R0 ;  /* 0x0000000008007220 */ /* 0x008fca0000400000 */
[----:B------:R0:W-:Y:S01]  /*69ab0*/  STL [R1+0x460], R0 ;  /* 0x0004600001007387 */ /* 0x0001e20000100800 */
[----:B-----5:R-:W-:-:S03]  /*69ac0*/  FMUL R3, R8, R3 ;  /* 0x0000000308037220 */ /* 0x020fc60000400000 */
[----:B0-----:R-:W3:Y:S02]  /*69ad0*/  LDL.LU R0, [R1+0x914] ;  /* 0x0009140001007983 */ /* 0x001ee40000300800 */
[----:B------:R0:W-:Y:S02]  /*69ae0*/  STL [R1+0x45c], R3 ;  /* 0x00045c0301007387 */ /* 0x0001e40000100800 */
[----:B0-----:R-:W5:Y:S01]  /*69af0*/  LDL.LU R3, [R1+0x238c] ;  /* 0x00238c0001037983 */ /* 0x001f620000300800 */
[C---:B--2---:R-:W-:Y:S02]  /*69b00*/  FMUL R12, R8.reuse, R12 ;  /* 0x0000000c080c7220 */ /* 0x044fe40000400000 */
[C---:B------:R-:W-:Y:S02]  /*69b10*/  FMUL R7, R8.reuse, R7 ;  /* 0x0000000708077220 */ /* 0x040fe40000400000 */
[C---:B----4-:R-:W-:Y:S02]  /*69b20*/  FMUL R28, R8.reuse, R28 ;  /* 0x0000001c081c7220 */ /* 0x050fe40000400000 */
[C---:B------:R-:W-:Y:S01]  /*69b30*/  FMUL R13, R8.reuse, R13 ;  /* 0x0000000d080d7220 */ /* 0x040fe20000400000 */
[----:B------:R0:W-:Y:S01]  /*69b40*/  STL [R1+0x35c], R12 ;  /* 0x00035c0c01007387 */ /* 0x0001e20000100800 */
[----:B------:R-:W-:-:S03]  /*69b50*/  FMUL R6, R8, R6 ;  /* 0x0000000608067220 */ /* 0x000fc60000400000 */
[----:B0-----:R-:W2:Y:S01]  /*69b60*/  LDL.LU R12, [R1+0x2388] ;  /* 0x00238800010c7983 */ /* 0x001ea20000300800 */
[----:B------:R-:W-:Y:S02]  /*69b70*/  STL [R1+0x358], R7 ;  /* 0x0003580701007387 */ /* 0x000fe40000100800 */
[----:B------:R-:W-:Y:S02]  /*69b80*/  STL [R1+0x354], R28 ;  /* 0x0003541c01007387 */ /* 0x000fe40000100800 */
[----:B------:R-:W-:Y:S01]  /*69b90*/  STL [R1+0x350], R13 ;  /* 0x0003500d01007387 */ /* 0x000fe20000100800 */
[----:B------:R0:W-:Y:S02]  /*69ba0*/  STL [R1+0x34c], R6 ;  /* 0x00034c0601007387 */ /* 0x0001e40000100800 */
[C---:B0-----:R-:W-:Y:S02]  /*69bb0*/  FMUL R6, R8.reuse, R25 ;  /* 0x0000001908067220 */ /* 0x041fe40000400000 */
[----:B------:R-:W-:-:S02]  /*69bc0*/  FMUL R25, R8, R5 ;  /* 0x0000000508197220 */ /* 0x000fc40000400000 */
[C---:B------:R-:W-:Y:S01]  /*69bd0*/  FMUL R5, R8.reuse, R29 ;  /* 0x0000001d08057220 */ /* 0x040fe20000400000 */
[----:B------:R0:W-:Y:S02]  /*69be0*/  STL [R1+0x348], R6 ;  /* 0x0003480601007387 */ /* 0x0001e40000100800 */
[----:B------:R-:W-:Y:S02]  /*69bf0*/  STL [R1+0x344], R25 ;  /* 0x0003441901007387 */ /* 0x000fe40000100800 */
[----:B------:R1:W-:Y:S02]  /*69c00*/  STL [R1+0x340], R5 ;  /* 0x0003400501007387 */ /* 0x0003e40000100800 */
[C---:B0-----:R-:W-:Y:S02]  /*69c10*/  FMUL R6, R8.reuse, R16 ;  /* 0x0000001008067220 */ /* 0x041fe40000400000 */
[C---:B------:R-:W-:Y:S02]  /*69c20*/  FMUL R16, R8.reuse, R20 ;  /* 0x0000001408107220 */ /* 0x040fe40000400000 */
[C---:B-1----:R-:W-:Y:S01]  /*69c30*/  FMUL R5, R8.reuse, R9 ;  /* 0x0000000908057220 */ /* 0x042fe20000400000 */
[----:B------:R0:W-:Y:S02]  /*69c40*/  STL [R1+0xf8], R6 ;  /* 0x0000f80601007387 */ /* 0x0001e40000100800 */
[----:B------:R1:W-:Y:S02]  /*69c50*/  STL [R1+0xf4], R16 ;  /* 0x0000f41001007387 */ /* 0x0003e40000100800 */
[----:B------:R-:W-:-:S02]  /*69c60*/  FMUL R9, R8, R10 ;  /* 0x0000000a08097220 */ /* 0x000fc40000400000 */
[C---:B0-----:R-:W-:Y:S02]  /*69c70*/  FMUL R6, R8.reuse, R14 ;  /* 0x0000000e08067220 */ /* 0x041fe40000400000 */
[----:B------:R-:W4:Y:S01]  /*69c80*/  LDL.LU R14, [R1+0x918] ;  /* 0x00091800010e7983 */ /* 0x000f220000300800 */
[----:B------:R0:W-:Y:S02]  /*69c90*/  STL [R1+0xf0], R5 ;  /* 0x0000f00501007387 */ /* 0x0001e40000100800 */
[----:B------:R0:W-:Y:S02]  /*69ca0*/  STL [R1+0xec], R6 ;  /* 0x0000ec0601007387 */ /* 0x0001e40000100800 */
[C---:B-1----:R-:W-:Y:S02]  /*69cb0*/  FMUL R16, R8.reuse, R19 ;  /* 0x0000001308107220 */ /* 0x042fe40000400000 */
[C---:B0-----:R-:W-:Y:S02]  /*69cc0*/  FMUL R5, R8.reuse, R11 ;  /* 0x0000000b08057220 */ /* 0x041fe40000400000 */
[----:B------:R-:W-:-:S02]  /*69cd0*/  FMUL R6, R8, R21 ;  /* 0x0000001508067220 */ /* 0x000fc40000400000 */
[C---:B------:R-:W-:Y:S01]  /*69ce0*/  FMUL R17, R8.reuse, R17 ;  /* 0x0000001108117220 */ /* 0x040fe20000400000 */
[----:B------:R0:W-:Y:S01]  /*69cf0*/  STL [R1+0xe8], R5 ;  /* 0x0000e80501007387 */ /* 0x0001e20000100800 */
[----:B------:R1:W-:Y:S02]  /*69d00*/  STL [R1+0xe4], R9 ;  /* 0x0000e40901007387 */ /* 0x0003e40000100800 */
[C---:B------:R-:W-:Y:S02]  /*69d10*/  FMUL R11, R8.reuse, R15 ;  /* 0x0000000f080b7220 */ /* 0x040fe40000400000 */
[----:B------:R-:W-:Y:S01]  /*69d20*/  STL [R1+0xe0], R6 ;  /* 0x0000e00601007387 */ /* 0x000fe20000100800 */
[----:B------:R-:W-:Y:S01]  /*69d30*/  MOV R28, c[0x0][0x1c8] ;  /* 0x00007200001c7a02 */ /* 0x000fe20000000f00 */
[----:B0-----:R-:W-:-:S05]  /*69d40*/  FMUL R5, R8, R22 ;  /* 0x0000001608057220 */ /* 0x001fca0000400000 */
[----:B------:R-:W-:Y:S01]  /*69d50*/  STL [R1+0xdc], R5 ;  /* 0x0000dc0501007387 */ /* 0x000fe20000100800 */
[----:B------:R-:W-:Y:S02]  /*69d60*/  STL.64 [R1+0x2318], R16 ;  /* 0x0023181001007387 */ /* 0x000fe40000100a00 */
[----:B------:R-:W-:Y:S02]  /*69d70*/  IMAD R13, R28, 0x194, RZ ;  /* 0x000001941c0d7824 */ /* 0x000fe400078e02ff */
[----:B------:R-:W-:-:S05]  /*69d80*/  FMUL R10, R8, R18 ;  /* 0x00000012080a7220 */ /* 0x000fca0000400000 */
[----:B------:R-:W-:Y:S01]  /*69d90*/  STL.64 [R1+0x2320], R10 ;  /* 0x0023200a01007387 */ /* 0x000fe20000100a00 */
[----:B-1----:R-:W-:-:S05]  /*69da0*/  FMUL R9, R8, R23 ;  /* 0x0000001708097220 */ /* 0x002fca0000400000 */
[----:B------:R-:W-:Y:S01]  /*69db0*/  STL [R1+0x2334], R9 ;  /* 0x0023340901007387 */ /* 0x000fe20000100800 */
[----:B------:R-:W-:-:S05]  /*69dc0*/  FMUL R18, R8, R26 ;  /* 0x0000001a08127220 */ /* 0x000fca0000400000 */
[----:B------:R-:W-:Y:S01]  /*69dd0*/  STL [R1+0x2338], R18 ;  /* 0x0023381201007387 */ /* 0x000fe20000100800 */
[----:B------:R-:W-:-:S05]  /*69de0*/  FMUL R19, R8, R27 ;  /* 0x0000001b08137220 */ /* 0x000fca0000400000 */
[----:B------:R-:W-:Y:S01]  /*69df0*/  STL [R1+0x233c], R19 ;  /* 0x00233c1301007387 */ /* 0x000fe20000100800 */
[----:B------:R-:W4:Y:S02]  /*69e00*/  LDL.LU R21, [R1+0x91c] ;  /* 0x00091c0001157983 */ /* 0x000f240000300800 */
[----:B------:R-:W4:Y:S02]  /*69e10*/  LDL.LU R22, [R1+0x920] ;  /* 0x0009200001167983 */ /* 0x000f240000300800 */
[----:B------:R-:W4:Y:S01]  /*69e20*/  LDL.LU R15, [R1+0x924] ;  /* 0x00092400010f7983 */ /* 0x000f220000300800 */
[----:B------:R-:W4:Y:S01]  /*69e30*/  LDL.LU R23, [R1+0x928] ;  /* 0x0009280001177983 */ /* 0x000f220000300800 */
[----:B---3--:R-:W-:Y:S02]  /*69e40*/  FMUL R8, R8, R0 ;  /* 0x0000000008087220 */ /* 0x008fe40000400000 */
[----:B------:R-:W-:-:S03]  /*69e50*/  IMAD R0, R28, 0x196, RZ ;  /* 0x000001961c007824 */ /* 0x000fc600078e02ff */
[----:B------:R-:W-:Y:S02]  /*69e60*/  STL [R1+0x2340], R8 ;  /* 0x0023400801007387 */ /* 0x000fe40000100800 */
[----:B------:R-:W-:Y:S02]  /*69e70*/  STL [R1+0x2384], R0 ;  /* 0x0023840001007387 */ /* 0x000fe40000100800 */
[----:B------:R-:W3:Y:S01]  /*69e80*/  LDL.LU R27, [R1+0x92c] ;  /* 0x00092c00011b7983 */ /* 0x000ee20000300800 */
[----:B-----5:R-:W-:-:S05]  /*69e90*/  LEA.HI.X.SX32 R25, R13, R3, 0x1, P5 ;  /* 0x000000030d197211 */ /* 0x020fca00028f0eff */
[----:B------:R0:W-:Y:S04]  /*69ea0*/  STL.64 [R1+0x9d8], R24 ;  /* 0x0009d81801007387 */ /* 0x0001e80000100a00 */
[----:B0-----:R-:W5:Y:S01]  /*69eb0*/  LDL.LU R24, [R1+0x930] ;  /* 0x0009300001187983 */ /* 0x001f620000300800 */
[----:B------:R-:W5:Y:S02]  /*69ec0*/  LDL.LU R25, [R1+0x934] ;  /* 0x0009340001197983 */ /* 0x000f640000300800 */
[----:B------:R-:W5:Y:S02]  /*69ed0*/  LDL.LU R0, [R1+0x938] ;  /* 0x0009380001007983 */ /* 0x000f640000300800 */
[----:B------:R-:W-:Y:S01]  /*69ee0*/  IMAD.MOV.U32 R7, RZ, RZ, c[0x0][0x1c8] ;  /* 0x00007200ff077624 */ /* 0x000fe200078e00ff */
[----:B------:R-:W5:Y:S01]  /*69ef0*/  LDL.LU R28, [R1+0x93c] ;  /* 0x00093c00011c7983 */ /* 0x000f620000300800 */
[----:B--2---:R0:W1:Y:S02]  /*69f00*/  MUFU.RCP R26, R12 ;  /* 0x0000000c001a7308 */ /* 0x0040640000001000 */
[----:B------:R-:W-:-:S05]  /*69f10*/  IMAD R7, R7, 0x32a, RZ ;  /* 0x0000032a07077824 */ /* 0x000fca00078e02ff */
[----:B------:R-:W-:Y:S01]  /*69f20*/  IADD3 R8, P5, R7, R2, RZ ;  /* 0x0000000207087210 */ /* 0x000fe20007fbe0ff */
[----:B----4-:R-:W-:-:S05]  /*69f30*/  FMUL R5, R4, R14 ;  /* 0x0000000e04057220 */ /* 0x010fca0000400000 */
[----:B------:R2:W-:Y:S01]  /*69f40*/  STL [R1+0x450], R5 ;  /* 0x0004500501007387 */ /* 0x0005e20000100800 */
        /* <DEDUP_REMOVED lines=12> */
[----:B--2---:R-:W2:Y:S02]  /*6a010*/  LDL.LU R5, [R1+0xe80] ;  /* 0x000e800001057983 */ /* 0x004ea40000300800 */
[----:B------:R-:W2:Y:S02]  /*6a020*/  LDL.LU R29, [R1+0xe84] ;  /* 0x000e8400011d7983 */ /* 0x000ea40000300800 */
[----:B------:R-:W2:Y:S02]  /*6a030*/  LDL.LU R20, [R1+0xe90] ;  /* 0x000e900001147983 */ /* 0x000ea40000300800 */
[----:B------:R-:W-:-:S02]  /*6a040*/  FMUL R21, R4, R21 ;  /* 0x0000001504157220 */ /* 0x000fc40000400000 */
[C---:B------:R-:W-:Y:S02]  /*6a050*/  FMUL R22, R4.reuse, R22 ;  /* 0x0000001604167220 */ /* 0x040fe40000400000 */
[C---:B------:R-:W-:Y:S02]  /*6a060*/  FMUL R15, R4.reuse, R15 ;  /* 0x0000000f040f7220 */ /* 0x040fe40000400000 */
[C---:B------:R-:W-:Y:S01]  /*6a070*/  FMUL R23, R4.reuse, R23 ;  /* 0x0000001704177220 */ /* 0x040fe20000400000 */
[----:B------:R0:W-:Y:S04]  /*6a080*/  STL [R1+0x44c], R21 ;  /* 0x00044c1501007387 */ /* 0x0001e80000100800 */
[----:B0-----:R-:W2:Y:S01]  /*6a090*/  LDL.LU R21, [R1+0xe94] ;  /* 0x000e940001157983 */ /* 0x001ea20000300800 */
[----:B------:R0:W-:Y:S03]  /*6a0a0*/  STL [R1+0x448], R22 ;  /* 0x0004481601007387 */ /* 0x0001e60000100800 */
[----:B0-----:R-:W2:Y:S01]  /*6a0b0*/  LDL.LU R22, [R1+0xea0] ;  /* 0x000ea00001167983 */ /* 0x001ea20000300800 */
[----:B------:R0:W-:Y:S03]  /*6a0c0*/  STL [R1+0x444], R15 ;  /* 0x0004440f01007387 */ /* 0x0001e60000100800 */
[----:B0-----:R-:W2:Y:S01]  /*6a0d0*/  LDL.LU R15, [R1+0xea4] ;  /* 0x000ea400010f7983 */ /* 0x001ea20000300800 */
[----:B------:R0:W-:Y:S03]  /*6a0e0*/  STL [R1+0x440], R23 ;  /* 0x0004401701007387 */ /* 0x0001e60000100800 */
[----:B0-----:R-:W2:Y:S01]  /*6a0f0*/  LDL.LU R23, [R1+0xeb0] ;  /* 0x000eb00001177983 */ /* 0x001ea20000300800 */
[----:B---3--:R-:W-:-:S05]  /*6a100*/  FMUL R27, R4, R27 ;  /* 0x0000001b041b7220 */ /* 0x008fca0000400000 */
[----:B------:R0:W-:Y:S04]  /*6a110*/  STL [R1+0x43c], R27 ;  /* 0x00043c1b01007387 */ /* 0x0001e80000100800 */
[----:B0-----:R-:W3:Y:S01]  /*6a120*/  LDL.LU R27, [R1+0xeb4] ;  /* 0x000eb400011b7983 */ /* 0x001ee20000300800 */
[C---:B-----5:R-:W-:Y:S02]  /*6a130*/  FMUL R24, R4.reuse, R24 ;  /* 0x0000001804187220 */ /* 0x060fe40000400000 */
[C---:B------:R-:W-:Y:S02]  /*6a140*/  FMUL R25, R4.reuse, R25 ;  /* 0x0000001904197220 */ /* 0x040fe40000400000 */
[C---:B------:R-:W-:Y:S01]  /*6a150*/  FMUL R0, R4.reuse, R0 ;  /* 0x0000000004007220 */ /* 0x040fe20000400000 */
[----:B------:R0:W-:Y:S04]  /*6a160*/  STL [R1+0x438], R24 ;  /* 0x0004381801007387 */ /* 0x0001e80000100800 */
[----:B0-----:R-:W5:Y:S01]  /*6a170*/  LDL.LU R24, [R1+0xec0] ;  /* 0x000ec00001187983 */ /* 0x001f620000300800 */
[----:B------:R0:W-:Y:S03]  /*6a180*/  STL [R1+0x434], R25 ;  /* 0x0004341901007387 */ /* 0x0001e60000100800 */
[----:B0-----:R-:W5:Y:S01]  /*6a190*/  LDL.LU R25, [R1+0xec4] ;  /* 0x000ec40001197983 */ /* 0x001f620000300800 */
[----:B------:R0:W-:Y:S03]  /*6a1a0*/  STL [R1+0x31c], R0 ;  /* 0x00031c0001007387 */ /* 0x0001e60000100800 */
[----:B0-----:R-:W5:Y:S01]  /*6a1b0*/  LDL.LU R0, [R1+0x2384] ;  /* 0x0023840001007983 */ /* 0x001f620000300800 */
[----:B------:R-:W-:-:S05]  /*6a1c0*/  FMUL R28, R4, R28 ;  /* 0x0000001c041c7220 */ /* 0x000fca0000400000 */
[----:B------:R-:W-:Y:S01]  /*6a1d0*/  STL [R1+0x318], R28 ;  /* 0x0003181c01007387 */ /* 0x000fe20000100800 */
[C---:B----4-:R-:W-:Y:S02]  /*6a1e0*/  FMUL R14, R4.reuse, R14 ;  /* 0x0000000e040e7220 */ /* 0x050fe40000400000 */
[C---:B------:R-:W-:Y:S02]  /*6a1f0*/  FMUL R12, R4.reuse, R12 ;  /* 0x0000000c040c7220 */ /* 0x040fe40000400000 */
[C---:B------:R-:W-:Y:S01]  /*6a200*/  FMUL R9, R4.reuse, R9 ;  /* 0x0000000904097220 */ /* 0x040fe20000400000 */
[----:B------:R-:W-:Y:S02]  /*6a210*/  STL [R1+0x314], R14 ;  /* 0x0003140e01007387 */ /* 0x000fe40000100800 */
[----:B------:R0:W-:Y:S02]  /*6a220*/  STL [R1+0x310], R12 ;  /* 0x0003100c01007387 */ /* 0x0001e40000100800 */
[----:B------:R4:W-:Y:S02]  /*6a230*/  STL [R1+0x30c], R9 ;  /* 0x00030c0901007387 */ /* 0x0009e40000100800 */
[----:B0-----:R-:W-:-:S02]  /*6a240*/  FMUL R12, R4, R7 ;  /* 0x00000007040c7220 */ /* 0x001fc40000400000 */
[C---:B----4-:R-:W-:Y:S02]  /*6a250*/  FMUL R9, R4.reuse, R13 ;  /* 0x0000000d04097220 */ /* 0x050fe40000400000 */
[C---:B------:R-:W-:Y:S01]  /*6a260*/  FMUL R7, R4.reuse, R19 ;  /* 0x0000001304077220 */ /* 0x040fe20000400000 */
[----:B------:R0:W-:Y:S02]  /*6a270*/  STL [R1+0x308], R12 ;  /* 0x0003080c01007387 */ /* 0x0001e40000100800 */
[----:B------:R4:W-:Y:S02]  /*6a280*/  STL [R1+0x304], R9 ;  /* 0x0003040901007387 */ /* 0x0009e40000100800 */
[----:B------:R1:W-:Y:S02]  /*6a290*/  STL [R1+0x300], R7 ;  /* 0x0003000701007387 */ /* 0x0003e40000100800 */
[C---:B0-----:R-:W-:Y:S02]  /*6a2a0*/  FMUL R12, R4.reuse, R18 ;  /* 0x00000012040c7220 */ /* 0x041fe40000400000 */
[----:B----4-:R-:W-:-:S02]  /*6a2b0*/  FMUL R9, R4, R10 ;  /* 0x0000000a04097220 */ /* 0x010fc40000400000 */
[C---:B-1----:R-:W-:Y:S02]  /*6a2c0*/  FMUL R7, R4.reuse, R11 ;  /* 0x0000000b04077220 */ /* 0x042fe40000400000 */
[C---:B------:R-:W-:Y:S01]  /*6a2d0*/  FMUL R10, R4.reuse, R16 ;  /* 0x00000010040a7220 */ /* 0x040fe20000400000 */
[----:B------:R-:W-:Y:S01]  /*6a2e0*/  STL [R1+0xc4], R12 ;  /* 0x0000c40c01007387 */ /* 0x000fe20000100800 */
[----:B------:R0:W-:Y:S02]  /*6a2f0*/  STL [R1+0xc0], R9 ;  /* 0x0000c00901007387 */ /* 0x0001e40000100800 */
[----:B------:R1:W-:Y:S02]  /*6a300*/  STL [R1+0xbc], R7 ;  /* 0x0000bc0701007387 */ /* 0x0003e40000100800 */
[C---:B--2---:R-:W-:Y:S01]  /*6a310*/  FMUL R20, R4.reuse, R20 ;  /* 0x0000001404147220 */ /* 0x044fe20000400000 */
[----:B------:R-:W-:Y:S01]  /*6a320*/  STL [R1+0xb8], R10 ;  /* 0x0000b80a01007387 */ /* 0x000fe20000100800 */
[----:B------:R-:W-:Y:S01]  /*6a330*/  MOV R28, c[0x0][0x1c8] ;  /* 0x00007200001c7a02 */ /* 0x000fe20000000f00 */
[----:B0-----:R-:W-:-:S02]  /*6a340*/  FMUL R9, R4, R17 ;  /* 0x0000001104097220 */ /* 0x001fc40000400000 */
[C---:B-1----:R-:W-:Y:S02]  /*6a350*/  FMUL R7, R4.reuse, R6 ;  /* 0x0000000604077220 */ /* 0x042fe40000400000 */
[C---:B------:R-:W-:Y:S02]  /*6a360*/  FMUL R6, R4.reuse, R5 ;  /* 0x0000000504067220 */ /* 0x040fe40000400000 */
[----:B------:R-:W-:Y:S01]  /*6a370*/  FMUL R5, R4, R29 ;  /* 0x0000001d04057220 */ /* 0x000fe20000400000 */
[----:B------:R0:W-:Y:S01]  /*6a380*/  STL [R1+0xb4], R9 ;  /* 0x0000b40901007387 */ /* 0x0001e20000100800 */
[----:B------:R1:W-:Y:S02]  /*6a390*/  STL [R1+0xb0], R7 ;  /* 0x0000b00701007387 */ /* 0x0003e40000100800 */
[----:B------:R2:W-:Y:S02]  /*6a3a0*/  STL [R1+0xac], R6 ;  /* 0x0000ac0601007387 */ /* 0x0005e40000100800 */
[----:B------:R-:W-:Y:S01]  /*6a3b0*/  STL [R1+0x2344], R20 ;  /* 0x0023441401007387 */ /* 0x000fe20000100800 */
[----:B------:R4:W-:Y:S01]  /*6a3c0*/  STL [R1+0xa8], R5 ;  /* 0x0000a80501007387 */ /* 0x0009e20000100800 */
[----:B------:R-:W-:-:S02]  /*6a3d0*/  IMAD R14, R28, 0x195, RZ ;  /* 0x000001951c0e7824 */ /* 0x000fc400078e02ff */
[C---:B------:R-:W-:Y:S02]  /*6a3e0*/  IMAD R17, R28.reuse, 0xcb, RZ ;  /* 0x000000cb1c117824 */ /* 0x040fe400078e02ff */
[----:B------:R-:W-:Y:S01]  /*6a3f0*/  IMAD R16, R28, 0x32c, RZ ;  /* 0x0000032c1c107824 */ /* 0x000fe200078e02ff */
[----:B0-----:R-:W-:Y:S01]  /*6a400*/  LEA.HI.X.SX32 R9, R14, R3, 0x1, P5 ;  /* 0x000000030e097211 */ /* 0x001fe200028f0eff */
[----:B-1----:R-:W-:-:S05]  /*6a410*/  FMUL R7, R4, R21 ;  /* 0x0000001504077220 */ /* 0x002fca0000400000 */
[----:B------:R-:W-:Y:S01]  /*6a420*/  STL [R1+0x2348], R7 ;  /* 0x0023480701007387 */ /* 0x000fe20000100800 */
[----:B------:R-:W-:-:S05]  /*6a430*/  FMUL R21, R4, R22 ;  /* 0x0000001604157220 */ /* 0x000fca0000400000 */
[----:B------:R-:W-:Y:S01]  /*6a440*/  STL [R1+0x234c], R21 ;  /* 0x00234c1501007387 */ /* 0x000fe20000100800 */
[----:B--2---:R-:W-:-:S05]  /*6a450*/  FMUL R6, R4, R15 ;  /* 0x0000000f04067220 */ /* 0x004fca0000400000 */
[----:B------:R-:W-:Y:S01]  /*6a460*/  STL [R1+0x2350], R6 ;  /* 0x0023500601007387 */ /* 0x000fe20000100800 */
[----:B----4-:R-:W-:-:S05]  /*6a470*/  FMUL R5, R4, R23 ;  /* 0x0000001704057220 */ /* 0x010fca0000400000 */
[----:B------:R-:W-:Y:S01]  /*6a480*/  STL [R1+0x2354], R5 ;  /* 0x0023540501007387 */ /* 0x000fe20000100800 */
[----:B---3--:R-:W-:-:S05]  /*6a490*/  FMUL R22, R4, R27 ;  /* 0x0000001b04167220 */ /* 0x008fca0000400000 */
[----:B------:R-:W-:Y:S01]  /*6a4a0*/  STL [R1+0x2358], R22 ;  /* 0x0023581601007387 */ /* 0x000fe20000100800 */
[----:B-----5:R-:W-:-:S05]  /*6a4b0*/  FMUL R23, R4, R24 ;  /* 0x0000001804177220 */ /* 0x020fca0000400000 */
[----:B------:R-:W-:Y:S01]  /*6a4c0*/  STL [R1+0x235c], R23 ;  /* 0x00235c1701007387 */ /* 0x000fe20000100800 */
[----:B------:R-:W-:-:S05]  /*6a4d0*/  FMUL R4, R4, R25 ;  /* 0x0000001904047220 */ /* 0x000fca0000400000 */
[----:B------:R-:W-:Y:S01]  /*6a4e0*/  STL [R1+0x2360], R4 ;  /* 0x0023600401007387 */ /* 0x000fe20000100800 */
[----:B------:R-:W-:Y:S02]  /*6a4f0*/  STL [R1+0x2364], R17 ;  /* 0x0023641101007387 */ /* 0x000fe40000100800 */
[----:B------:R-:W-:Y:S01]  /*6a500*/  STL [R1+0x2368], R16 ;  /* 0x0023681001007387 */ /* 0x000fe20000100800 */
[----:B------:R-:W-:-:S05]  /*6a510*/  IADD3 R10, P5, R0, R2, RZ ;  /* 0x00000002000a7210 */ /* 0x000fca0007fbe0ff */
[----:B------:R0:W-:Y:S04]  /*6a520*/  STL [R1+0x2374], R10 ;  /* 0x0023740a01007387 */ /* 0x0001e80000100800 */
[----:B0-----:R-:W2:Y:S01]  /*6a530*/  LDL.LU R10, [R1+0x95c] ;  /* 0x00095c00010a7983 */ /* 0x001ea20000300800 */
[----:B------:R-:W-:Y:S03]  /*6a540*/  STL.64 [R1+0x9d0], R8 ;  /* 0x0009d00801007387 */ /* 0x000fe60000100a00 */
[----:B--2---:R0:W-:Y:S04]  /*6a550*/  STL [R1+0x2378], R10 ;  /* 0x0023780a01007387 */ /* 0x0041e80000100800 */
[----:B0-----:R-:W2:Y:S04]  /*6a560*/  LDL.LU R10, [R1+0x954] ;  /* 0x00095400010a7983 */ /* 0x001ea80000300800 */
[----:B--2---:R0:W-:Y:S04]  /*6a570*/  STL [R1+0x237c], R10 ;  /* 0x00237c0a01007387 */ /* 0x0041e80000100800 */
[----:B0-----:R-:W2:Y:S04]  /*6a580*/  LDL.LU R10, [R1+0x94c] ;  /* 0x00094c00010a7983 */ /* 0x001ea80000300800 */
[----:B--2---:R0:W-:Y:S04]  /*6a590*/  STL [R1+0x2380], R10 ;  /* 0x0023800a01007387 */ /* 0x0041e80000100800 */
[----:B0-----:R-:W2:Y:S01]  /*6a5a0*/  LDL.LU R10, [R1+0x944] ;  /* 0x00094400010a7983 */ /* 0x001ea20000300800 */
[----:B------:R0:W-:Y:S03]  /*6a5b0*/  STL [R1+0x2370], R2 ;  /* 0x0023700201007387 */ /* 0x0001e60000100800 */
[----:B0-----:R-:W3:Y:S01]  /*6a5c0*/  LDL.LU R2, [R1+0x964] ;  /* 0x0009640001027983 */ /* 0x001ee20000300800 */
[----:B------:R0:W-:Y:S03]  /*6a5d0*/  STL [R1+0x236c], R3 ;  /* 0x00236c0301007387 */ /* 0x0001e60000100800 */
[----:B0-----:R-:W4:Y:S01]  /*6a5e0*/  LDL.LU R3, [R1+0x96c] ;  /* 0x00096c0001037983 */ /* 0x001f220000300800 */
[----:B------:R-:W5:Y:S02]  /*6a5f0*/  LDL.LU R16, [R1+0x994] ;  /* 0x0009940001107983 */ /* 0x000f640000300800 */
        /* <DEDUP_REMOVED lines=24> */
[----:B--2---:R-:W-:-:S05]  /*6a780*/  FMUL R10, R26, R10 ;  /* 0x0000000a1a0a7220 */ /* 0x004fca0000400000 */
[----:B------:R0:W-:Y:S04]  /*6a790*/  STL [R1+0x3f0], R10 ;  /* 0x0003f00a01007387 */ /* 0x0001e80000100800 */
[----:B0-----:R-:W2:Y:S02]  /*6a7a0*/  LDL.LU R10, [R1+0x2380] ;  /* 0x00238000010a7983 */ /* 0x001ea40000300800 */
[----:B--2---:R-:W-:-:S05]  /*6a7b0*/  FMUL R10, R26, R10 ;  /* 0x0000000a1a0a7220 */ /* 0x004fca0000400000 */
[----:B------:R0:W-:Y:S04]  /*6a7c0*/  STL [R1+0x3e8], R10 ;  /* 0x0003e80a01007387 */ /* 0x0001e80000100800 */
[----:B0-----:R-:W2:Y:S02]  /*6a7d0*/  LDL.LU R10, [R1+0x237c] ;  /* 0x00237c00010a7983 */ /* 0x001ea40000300800 */
        /* <DEDUP_REMOVED lines=11> */
[C---:B------:R-:W-:Y:S02]  /*6a890*/  FMUL R6, R26.reuse, R6 ;  /* 0x000000061a067220 */ /* 0x040fe40000400000 */
        /* <DEDUP_REMOVED lines=25> */
[----:B0-----:R-:W2:Y:S01]  /*6aa30*/  LDL.LU R22, [R1+0x2358] ;  /* 0x0023580001167983 */ /* 0x001ea20000300800 */
        /* <DEDUP_REMOVED lines=22> */
[----:B------:R-:W-:-:S02]  /*6aba0*/  FMUL R28, R26, R28 ;  /* 0x0000001c1a1c7220 */ /* 0x000fc40000400000 */
[C---:B------:R-:W-:Y:S02]  /*6abb0*/  FMUL R11, R26.reuse, R11 ;  /* 0x0000000b1a0b7220 */ /* 0x040fe40000400000 */
[C---:B------:R-:W-:Y:S02]  /*6abc0*/  FMUL R24, R26.reuse, R24 ;  /* 0x000000181a187220 */ /* 0x040fe40000400000 */
[C---:B------:R-:W-:Y:S02]  /*6abd0*/  FMUL R15, R26.reuse, R15 ;  /* 0x0000000f1a0f7220 */ /* 0x040fe40000400000 */
[C---:B------:R-:W-:Y:S01]  /*6abe0*/  FMUL R12, R26.reuse, R12 ;  /* 0x0000000c1a0c7220 */ /* 0x040fe20000400000 */
[----:B------:R0:W-:Y:S01]  /*6abf0*/  STL [R1+0x8c], R28 ;  /* 0x00008c1c01007387 */ /* 0x0001e20000100800 */
[C---:B------:R-:W-:Y:S02]  /*6ac00*/  FMUL R27, R26.reuse, R27 ;  /* 0x0000001b1a1b7220 */ /* 0x040fe40000400000 */
[----:B------:R-:W-:-:S02]  /*6ac10*/  FMUL R14, R26, R14 ;  /* 0x0000000e1a0e7220 */ /* 0x000fc40000400000 */
[C---:B------:R-:W-:Y:S02]  /*6ac20*/  FMUL R25, R26.reuse, R25 ;  /* 0x000000191a197220 */ /* 0x040fe40000400000 */
[----:B------:R-:W-:Y:S01]  /*6ac30*/  FMUL R13, R26, R13 ;  /* 0x0000000d1a0d7220 */ /* 0x000fe20000400000 */
[----:B------:R4:W-:Y:S01]  /*6ac40*/  STL [R1+0x88], R11 ;  /* 0x0000880b01007387 */ /* 0x0009e20000100800 */
[----:B0-----:R-:W-:Y:S02]  /*6ac50*/  MOV R28, c[0x0][0x1c8] ;  /* 0x00007200001c7a02 */ /* 0x001fe40000000f00 */
[----:B------:R-:W-:Y:S01]  /*6ac60*/  F2FP.PACK_AB R12, R12, R27 ;  /* 0x0000001b0c0c723e */ /* 0x000fe200000000ff */
[----:B--2---:R-:W-:Y:S02]  /*6ac70*/  FMUL R26, R26, R0 ;  /* 0x000000001a1a7220 */ /* 0x004fe40000400000 */
[----:B------:R-:W2:Y:S01]  /*6ac80*/  LDL.LU R0, [R1+0x2328] ;  /* 0x0023280001007983 */ /* 0x000ea20000300800 */
[----:B----4-:R-:W-:Y:S01]  /*6ac90*/  LEA.HI.X.SX32 R11, R17, R3, 0x1, P5 ;  /* 0x00000003110b7211 */ /* 0x010fe200028f0eff */
[----:B------:R-:W-:Y:S01]  /*6aca0*/  IMAD R17, R28, 0x196, RZ ;  /* 0x000001961c117824 */ /* 0x000fe200078e02ff */
[----:B---3--:R-:W-:Y:S01]  /*6acb0*/  IADD3 R16, P5, R16, R2, RZ ;  /* 0x0000000210107210 */ /* 0x008fe20007fbe0ff */
[----:B------:R-:W-:-:S03]  /*6acc0*/  IMAD R27, R28, 0x32e, RZ ;  /* 0x0000032e1c1b7824 */ /* 0x000fc600078e02ff */
[----:B------:R-:W-:Y:S01]  /*6acd0*/  LEA.HI.X.SX32 R17, R17, R3, 0x1, P5 ;  /* 0x0000000311117211 */ /* 0x000fe200028f0eff */
[----:B------:R0:W-:Y:S01]  /*6ace0*/  STL.64 [R1+0x9a8], R10 ;  /* 0x0009a80a01007387 */ /* 0x0001e20000100a00 */
[----:B------:R-:W-:Y:S01]  /*6acf0*/  F2FP.PACK_AB R13, R13, R26 ;  /* 0x0000001a0d0d723e */ /* 0x000fe200000000ff */
[----:B------:R-:W-:Y:S01]  /*6ad00*/  IMAD R26, R28, 0x197, RZ ;  /* 0x000001971c1a7824 */ /* 0x000fe200078e02ff */
[----:B------:R-:W-:Y:S01]  /*6ad10*/  F2FP.PACK_AB R14, R14, R25 ;  /* 0x000000190e0e723e */ /* 0x000fe200000000ff */
[----:B------:R-:W-:Y:S01]  /*6ad20*/  IMAD.SHL.U32 R25, R28, 0x2, RZ ;  /* 0x000000021c197824 */ /* 0x000fe200078e00ff */
[----:B0-----:R-:W3:Y:S01]  /*6ad30*/  LDL.LU.64 R10, [R1+0x2320] ;  /* 0x00232000010a7983 */ /* 0x001ee20000300a00 */
[----:B------:R0:W-:Y:S01]  /*6ad40*/  STL.64 [R1+0x9b8], R16 ;  /* 0x0009b81001007387 */ /* 0x0001e20000100a00 */
[----:B------:R-:W-:Y:S02]  /*6ad50*/  F2FP.PACK_AB R15, R24, R15 ;  /* 0x0000000f180f723e */ /* 0x000fe400000000ff */
[----:B0-----:R-:W-:-:S04]  /*6ad60*/  IADD3 R16, P5, R27, R2, RZ ;  /* 0x000000021b107210 */ /* 0x001fc80007fbe0ff */
[----:B------:R-:W-:-:S05]  /*6ad70*/  LEA.HI.X.SX32 R17, R26, R3, 0x1, P5 ;  /* 0x000000031a117211 */ /* 0x000fca00028f0eff */
[----:B------:R0:W-:Y:S02]  /*6ad80*/  STL.64 [R1+0x9b0], R16 ;  /* 0x0009b01001007387 */ /* 0x0001e40000100a00 */
[----:B0-----:R-:W-:-:S04]  /*6ad90*/  IADD3 R16, P5, R25, R2, RZ ;  /* 0x0000000219107210 */ /* 0x001fc80007fbe0ff */
[----:B------:R-:W-:-:S05]  /*6ada0*/  LEA.HI.X.SX32 R17, R28, R3, 0x1, P5 ;  /* 0x000000031c117211 */ /* 0x000fca00028f0eff */
[----:B------:R-:W-:Y:S01]  /*6adb0*/  STL.64 [R1+0x9a0], R16 ;  /* 0x0009a01001007387 */ /* 0x000fe20000100a00 */
[----:B------:R-:W-:Y:S02]  /*6adc0*/  F2FP.PACK_AB R6, R21, R6 ;  /* 0x000000061506723e */ /* 0x000fe400000000ff */
[----:B------:R-:W4:Y:S01]  /*6add0*/  LDL.LU R21, [R1] ;  /* 0x0000000001157983 */ /* 0x000f220000300800 */
[----:B------:R-:W-:Y:S02]  /*6ade0*/  F2FP.PACK_AB R5, R5, R22 ;  /* 0x000000160505723e */ /* 0x000fe400000000ff */
[----:B-----5:R-:W-:Y:S01]  /*6adf0*/  F2FP.PACK_AB R4, R23, R4 ;  /* 0x000000041704723e */ /* 0x020fe200000000ff */
[----:B--2---:R0:W-:Y:S02]  /*6ae00*/  STS.128 [R0], R12 ;  /* 0x0000000c00007388 */ /* 0x0041e40000000c00 */
[C---:B0-----:R-:W-:Y:S02]  /*6ae10*/  LEA R14, P5, R28.reuse, R2, 0x2 ;  /* 0x000000021c0e7211 */ /* 0x041fe400078a10ff */
[----:B------:R-:W-:-:S02]  /*6ae20*/  SHF.L.U32 R13, R28, 0x2, RZ ;  /* 0x000000021c0d7819 */ /* 0x000fc400000006ff */
[----:B------:R-:W-:Y:S01]  /*6ae30*/  LEA.HI.X.SX32 R15, R25, R3, 0x1, P5 ;  /* 0x00000003190f7211 */ /* 0x000fe200028f0eff */
[----:B------:R-:W-:-:S04]  /*6ae40*/  LEA R16, P5, R28, R2, 0x3 ;  /* 0x000000021c107211 */ /* 0x000fc800078a18ff */
[----:B------:R-:W-:Y:S01]  /*6ae50*/  LEA.HI.X.SX32 R17, R13, R3, 0x1, P5 ;  /* 0x000000030d117211 */ /* 0x000fe200028f0eff */
[----:B------:R0:W-:Y:S01]  /*6ae60*/  STL.64 [R1+0x998], R14 ;  /* 0x0009980e01007387 */ /* 0x0001e20000100a00 */
[----:B------:R-:W2:Y:S02]  /*6ae70*/  LDL.LU R25, [R1+0x8] ;  /* 0x0000080001197983 */ /* 0x000ea40000300800 */
[----:B------:R-:W2:Y:S01]  /*6ae80*/  LDL.LU R26, [R1+0x4] ;  /* 0x00000400011a7983 */ /* 0x000ea20000300800 */
[----:B------:R1:W-:Y:S01]  /*6ae90*/  STL.64 [R1+0x990], R16 ;  /* 0x0009901001007387 */ /* 0x0003e20000100a00 */
[----:B------:R-:W5:Y:S02]  /*6aea0*/  LDL.LU R22, [R1+0x10] ;  /* 0x0000100001167983 */ /* 0x000f640000300800 */
[----:B------:R-:W5:Y:S02]  /*6aeb0*/  LDL.LU R23, [R1+0xc] ;  /* 0x00000c0001177983 */ /* 0x000f640000300800 */
[----:B------:R-:W-:-:S02]  /*6aec0*/  IMAD R12, R28, 0xe, RZ ;  /* 0x0000000e1c0c7824 */ /* 0x000fc400078e02ff */
[----:B0-----:R-:W-:-:S03]  /*6aed0*/  IMAD R14, R28, 0x7, RZ ;  /* 0x000000071c0e7824 */ /* 0x001fc600078e02ff */
[----:B-1----:R-:W-:-:S04]  /*6aee0*/  IADD3 R16, P5, R12, R2, RZ ;  /* 0x000000020c107210 */ /* 0x002fc80007fbe0ff */
[----:B------:R-:W-:Y:S02]  /*6aef0*/  LEA.HI.X.SX32 R17, R14, R3, 0x1, P5 ;  /* 0x000000030e117211 */ /* 0x000fe400028f0eff */
[C---:B------:R-:W-:Y:S01]  /*6af00*/  SHF.L.U32 R15, R28.reuse, 0x3, RZ ;  /* 0x000000031c0f7819 */ /* 0x040fe200000006ff */
[----:B-----5:R-:W-:Y:S02]  /*6af10*/  STL.64 [R1+0x2310], R22 ;  /* 0x0023101601007387 */ /* 0x020fe40000100a00 */
[----:B------:R0:W-:Y:S02]  /*6af20*/  STL.64 [R1+0x988], R16 ;  /* 0x0009881001007387 */ /* 0x0001e40000100a00 */
[----:B0-----:R-:W-:-:S04]  /*6af30*/  LEA R16, P5, R28, R2, 0x4 ;  /* 0x000000021c107211 */ /* 0x001fc800078a20ff */
[----:B------:R-:W-:-:S05]  /*6af40*/  LEA.HI.X.SX32 R17, R15, R3, 0x1, P5 ;  /* 0x000000030f117211 */ /* 0x000fca00028f0eff */
[----:B------:R0:W-:Y:S04]  /*6af50*/  STL.64 [R1+0x980], R16 ;  /* 0x0009801001007387 */ /* 0x0001e80000100a00 */
[----:B0-----:R-:W3:Y:S01]  /*6af60*/  LDL.LU.64 R16, [R1+0x2318] ;  /* 0x0023180001107983 */ /* 0x001ee20000300a00 */
[----:B------:R-:W-:Y:S02]  /*6af70*/  IMAD R13, R28, 0x1a, RZ ;  /* 0x0000001a1c0d7824 */ /* 0x000fe400078e02ff */
[----:B------:R-:W5:Y:S02]  /*6af80*/  LDL.LU R24, [R1+0x18] ;  /* 0x0000180001187983 */ /* 0x000f640000300800 */
[----:B------:R-:W5:Y:S01]  /*6af90*/  LDL.LU R27, [R1+0x14] ;  /* 0x00001400011b7983 */ /* 0x000f620000300800 */
[----:B------:R-:W-:-:S05]  /*6afa0*/  IADD3 R22, P5, R13, R2, RZ ;  /* 0x000000020d167210 */ /* 0x000fca0007fbe0ff */
[----:B------:R0:W-:Y:S01]  /*6afb0*/  STL [R1+0x978], R22 ;  /* 0x0009781601007387 */ /* 0x0001e20000100800 */
[----:B------:R-:W-:Y:S01]  /*6afc0*/  F2FP.PACK_AB R9, R9, R18 ;  /* 0x000000120909723e */ /* 0x000fe200000000ff */
[C---:B------:R-:W-:Y:S02]  /*6afd0*/  IMAD R18, R28.reuse, 0xd, RZ ;  /* 0x0000000d1c127824 */ /* 0x040fe400078e02ff */
[----:B------:R-:W-:Y:S01]  /*6afe0*/  IMAD R14, R28, 0x1c, RZ ;  /* 0x0000001c1c0e7824 */ /* 0x000fe200078e02ff */
[----:B------:R-:W-:Y:S02]  /*6aff0*/  F2FP.PACK_AB R7, R20, R7 ;  /* 0x000000071407723e */ /* 0x000fe400000000ff */
[----:B------:R-:W-:Y:S01]  /*6b000*/  F2FP.PACK_AB R8, R19, R8 ;  /* 0x000000081308723e */ /* 0x000fe200000000ff */
[----:B------:R-:W-:Y:S01]  /*6b010*/  IMAD R15, R28, 0x1e, RZ ;  /* 0x0000001e1c0f7824 */ /* 0x000fe200078e02ff */
[----:B---3--:R-:W-:Y:S02]  /*6b020*/  F2FP.PACK_AB R10, R17, R10 ;  /* 0x0000000a110a723e */ /* 0x008fe400000000ff */
[----:B------:R-:W-:Y:S01]  /*6b030*/  F2FP.PACK_AB R11, R16, R11 ;  /* 0x0000000b100b723e */ /* 0x000fe200000000ff */
[----:B------:R-:W-:-:S02]  /*6b040*/  MOV R16, R22 ;  /* 0x0000001600107202 */ /* 0x000fc40000000f00 */
[----:B------:R-:W-:Y:S02]  /*6b050*/  IMAD.MOV.U32 R17, RZ, RZ, R23 ;  /* 0x000000ffff117224 */ /* 0x000fe400078e0017 */
[----:B0-----:R-:W3:Y:S01]  /*6b060*/  LDL.LU.64 R22, [R1+0x2310] ;  /* 0x0023100001167983 */ /* 0x001ee20000300a00 */
[-C--:B------:R-:W-:Y:S01]  /*6b070*/  LEA.HI.X.SX32 R17, R18, R3.reuse, 0x1, P5 ;  /* 0x0000000312117211 */ /* 0x080fe200028f0eff */
[-C--:B------:R-:W-:Y:S02]  /*6b080*/  IADD3 R16, P5, R14, R2.reuse, RZ ;  /* 0x000000020e107210 */ /* 0x080fe40007fbe0ff */
[----:B------:R-:W-:Y:S04]  /*6b090*/  STS.128 [R0+0x80], R4 ;  /* 0x0000800400007388 */ /* 0x000fe80000000c00 */
[----:B------:R0:W-:Y:S04]  /*6b0a0*/  STL [R1+0x97c], R17 ;  /* 0x00097c1101007387 */ /* 0x0001e80000100800 */
[----:B------:R1:W-:Y:S01]  /*6b0b0*/  STS.128 [R0+0x100], R8 ;  /* 0x0001000800007388 */ /* 0x0003e20000000c00 */
[----:B------:R-:W3:Y:S01]  /*6b0c0*/  LDL.LU R18, [R1+0x24] ;  /* 0x0000240001127983 */ /* 0x000ee20000300800 */
[----:B0-----:R-:W-:Y:S01]  /*6b0d0*/  LEA.HI.X.SX32 R17, R12, R3, 0x1, P5 ;  /* 0x000000030c117211 */ /* 0x001fe200028f0eff */
[----:B------:R-:W-:Y:S01]  /*6b0e0*/  IMAD R5, R28, 0xf, RZ ;  /* 0x0000000f1c057824 */ /* 0x000fe200078e02ff */
[----:B-1----:R-:W-:-:S02]  /*6b0f0*/  IADD3 R8, P5, R15, R2, RZ ;  /* 0x000000020f087210 */ /* 0x002fc40007fbe0ff */
[----:B----4-:R-:W-:Y:S02]  /*6b100*/  F2FP.PACK_AB R4, R21, R29 ;  /* 0x0000001d1504723e */ /* 0x010fe400000000ff */
[-C--:B------:R-:W-:Y:S01]  /*6b110*/  LEA.HI.X.SX32 R9, R5, R3.reuse, 0x1, P5 ;  /* 0x0000000305097211 */ /* 0x080fe200028f0eff */
[----:B------:R-:W-:Y:S01]  /*6b120*/  STL.64 [R1+0x970], R16 ;  /* 0x0009701001007387 */ /* 0x000fe20000100a00 */
[----:B------:R-:W4:Y:S01]  /*6b130*/  LDL.LU R29, [R1+0x28] ;  /* 0x00002800011d7983 */ /* 0x000f220000300800 */
[C---:B------:R-:W-:Y:S02]  /*6b140*/  SHF.L.U32 R7, R28.reuse, 0x4, RZ ;  /* 0x000000041c077819 */ /* 0x040fe400000006ff */
[C---:B------:R-:W-:Y:S01]  /*6b150*/  LEA R10, P5, R28.reuse, R2, 0x5 ;  /* 0x000000021c0a7211 */ /* 0x040fe200078a28ff */
[----:B------:R0:W-:Y:S01]  /*6b160*/  STL.64 [R1+0x968], R8 ;  /* 0x0009680801007387 */ /* 0x0001e20000100a00 */
[----:B--2---:R-:W-:Y:S01]  /*6b170*/  F2FP.PACK_AB R5, R25, R26 ;  /* 0x0000001a1905723e */ /* 0x004fe200000000ff */
[----:B------:R-:W-:Y:S01]  /*6b180*/  IMAD R12, R28, 0x34, RZ ;  /* 0x000000341c0c7824 */ /* 0x000fe200078e02ff */
[----:B------:R-:W-:Y:S01]  /*6b190*/  LEA.HI.X.SX32 R11, R7, R3, 0x1, P5 ;  /* 0x00000003070b7211 */ /* 0x000fe200028f0eff */
[----:B0-----:R-:W2:Y:S01]  /*6b1a0*/  LDL.LU R9, [R1+0x40] ;  /* 0x0000400001097983 */ /* 0x001ea20000300800 */
[----:B------:R-:W2:Y:S02]  /*6b1b0*/  LDL.LU R19, [R1+0x3c] ;  /* 0x00003c0001137983 */ /* 0x000ea40000300800 */
[----:B------:R-:W2:Y:S02]  /*6b1c0*/  LDL.LU R20, [R1+0x38] ;  /* 0x0000380001147983 */ /* 0x000ea40000300800 */
[----:B------:R-:W2:Y:S01]  /*6b1d0*/  LDL.LU R21, [R1+0x34] ;  /* 0x0000340001157983 */ /* 0x000ea20000300800 */
[----:B------:R-:W2:Y:S01]  /*6b1e0*/  LDL.LU R25, [R1+0x50] ;  /* 0x0000500001197983 */ /* 0x000ea20000300800 */
[----:B------:R-:W2:Y:S01]  /*6b1f0*/  LDL.LU R26, [R1+0x4c] ;  /* 0x00004c00011a7983 */ /* 0x000ea20000300800 */
[----:B-----5:R-:W-:-:S02]  /*6b200*/  F2FP.PACK_AB R7, R24, R27 ;  /* 0x0000001b1807723e */ /* 0x020fc400000000ff */
[----:B---3--:R-:W-:Y:S02]  /*6b210*/  F2FP.PACK_AB R6, R22, R23 ;  /* 0x000000171606723e */ /* 0x008fe400000000ff */
[----:B------:R-:W3:Y:S01]  /*6b220*/  LDL.LU R22, [R1+0x48] ;  /* 0x0000480001167983 */ /* 0x000ee20000300800 */
[----:B------:R-:W3:Y:S02]  /*6b230*/  LDL.LU R23, [R1+0x44] ;  /* 0x0000440001177983 */ /* 0x000ee40000300800 */
[----:B------:R0:W-:Y:S02]  /*6b240*/  STL.64 [R1+0x960], R10 ;  /* 0x0009600a01007387 */ /* 0x0001e40000100a00 */
[----:B------:R-:W5:Y:S01]  /*6b250*/  LDL.LU R24, [R1+0x58] ;  /* 0x0000580001187983 */ /* 0x000f620000300800 */
[----:B------:R-:W5:Y:S01]  /*6b260*/  LDL.LU R27, [R1+0x54] ;  /* 0x00005400011b7983 */ /* 0x000f620000300800 */
[----:B0-----:R-:W-:-:S04]  /*6b270*/  IADD3 R10, P5, R12, R2, RZ ;  /* 0x000000020c0a7210 */ /* 0x001fc80007fbe0ff */
[----:B------:R-:W-:Y:S02]  /*6b280*/  LEA.HI.X.SX32 R11, R13, R3, 0x1, P5 ;  /* 0x000000030d0b7211 */ /* 0x000fe400028f0eff */
[----:B------:R-:W3:Y:S03]  /*6b290*/  LDL.LU R13, [R1+0x1c] ;  /* 0x00001c00010d7983 */ /* 0x000ee60000300800 */
[----:B------:R0:W-:Y:S02]  /*6b2a0*/  STL.64 [R1+0x958], R10 ;  /* 0x0009580a01007387 */ /* 0x0001e40000100a00 */
[----:B0-----:R-:W3:Y:S04]  /*6b2b0*/  LDL.LU R11, [R1+0x20] ;  /* 0x00002000010b7983 */ /* 0x001ee80000300800 */
[----:B------:R0:W-:Y:S04]  /*6b2c0*/  STS.128 [R0+0x180], R4 ;  /* 0x0001800400007388 */ /* 0x0001e80000000c00 */
[----:B0-----:R-:W4:Y:S01]  /*6b2d0*/  LDL.LU R6, [R1+0x30] ;  /* 0x0000300001067983 */ /* 0x001f220000300800 */
[----:B------:R-:W4:Y:S02]  /*6b2e0*/  LDL.LU R7, [R1+0x2c] ;  /* 0x00002c0001077983 */ /* 0x000f240000300800 */
[----:B------:R-:W-:-:S02]  /*6b2f0*/  IMAD R16, R28, 0x36, RZ ;  /* 0x000000361c107824 */ /* 0x000fc400078e02ff */
[----:B------:R-:W-:-:S03]  /*6b300*/  IMAD R8, R28, 0x1b, RZ ;  /* 0x0000001b1c087824 */ /* 0x000fc600078e02ff */
[----:B------:R-:W-:Y:S01]  /*6b310*/  IADD3 R10, P5, R16, R2, RZ ;  /* 0x00000002100a7210 */ /* 0x000fe20007fbe0ff */
[C---:B------:R-:W-:Y:S01]  /*6b320*/  IMAD R17, R28.reuse, 0x38, RZ ;  /* 0x000000381c117824 */ /* 0x040fe200078e02ff */
[----:B--2---:R-:W-:Y:S01]  /*6b330*/  F2FP.PACK_AB R9, R9, R19 ;  /* 0x000000130909723e */ /* 0x004fe200000000ff */
[----:B------:R-:W-:Y:S01]  /*6b340*/  SHF.L.U32 R19, R28, 0x5, RZ ;  /* 0x000000051c137819 */ /* 0x000fe200000006ff */
[----:B---3--:R-:W-:Y:S01]  /*6b350*/  F2FP.PACK_AB R4, R11, R13 ;  /* 0x0000000d0b04723e */ /* 0x008fe200000000ff */
[----:B------:R-:W-:-:S05]  /*6b360*/  LEA.HI.X.SX32 R11, R8, R3, 0x1, P5 ;  /* 0x00000003080b7211 */ /* 0x000fca00028f0eff */
[----:B------:R0:W-:Y:S01]  /*6b370*/  STL.64 [R1+0x950], R10 ;  /* 0x0009500a01007387 */ /* 0x0001e20000100a00 */
[----:B------:R-:W-:Y:S02]  /*6b380*/  IMAD R13, R28, 0x3a, RZ ;  /* 0x0000003a1c0d7824 */ /* 0x000fe400078e02ff */
[----:B------:R-:W-:Y:S01]  /*6b390*/  STL.64 [R1+0x2308], R16 ;  /* 0x0023081001007387 */ /* 0x000fe20000100a00 */
[----:B0-----:R-:W-:-:S04]  /*6b3a0*/  IADD3 R10, P5, R17, R2, RZ ;  /* 0x00000002110a7210 */ /* 0x001fc80007fbe0ff */
[----:B------:R-:W-:Y:S02]  /*6b3b0*/  LEA.HI.X.SX32 R11, R14, R3, 0x1, P5 ;  /* 0x000000030e0b7211 */ /* 0x000fe400028f0eff */
[----:B----4-:R-:W-:Y:S01]  /*6b3c0*/  F2FP.PACK_AB R8, R6, R18 ;  /* 0x000000120608723e */ /* 0x010fe200000000ff */
[C---:B------:R-:W-:Y:S02]  /*6b3d0*/  IMAD R6, R28.reuse, 0x1d, RZ ;  /* 0x0000001d1c067824 */ /* 0x040fe400078e02ff */
[C---:B------:R-:W-:Y:S01]  /*6b3e0*/  IMAD R18, R28.reuse, 0x3c, RZ ;  /* 0x0000003c1c127824 */ /* 0x040fe200078e02ff */
[----:B------:R0:W-:Y:S01]  /*6b3f0*/  STL.64 [R1+0x948], R10 ;  /* 0x0009480a01007387 */ /* 0x0001e20000100a00 */
[----:B------:R-:W-:Y:S01]  /*6b400*/  IMAD R14, R28, 0x3e, RZ ;  /* 0x0000003e1c0e7824 */ /* 0x000fe200078e02ff */
[----:B0-----:R-:W-:-:S04]  /*6b410*/  IADD3 R10, P5, R13, R2, RZ ;  /* 0x000000020d0a7210 */ /* 0x001fc80007fbe0ff */
[----:B------:R-:W-:Y:S01]  /*6b420*/  LEA.HI.X.SX32 R11, R6, R3, 0x1, P5 ;  /* 0x00000003060b7211 */ /* 0x000fe200028f0eff */
[----:B------:R-:W-:-:S04]  /*6b430*/  IADD3 R16, P5, R18, R2, RZ ;  /* 0x0000000212107210 */ /* 0x000fc80007fbe0ff */
[----:B------:R-:W-:Y:S01]  /*6b440*/  LEA.HI.X.SX32 R17, R15, R3, 0x1, P5 ;  /* 0x000000030f117211 */ /* 0x000fe200028f0eff */
[----:B------:R0:W-:Y:S01]  /*6b450*/  STL.64 [R1+0x940], R10 ;  /* 0x0009400a01007387 */ /* 0x0001e20000100a00 */
[----:B------:R-:W-:Y:S01]  /*6b460*/  F2FP.PACK_AB R5, R7, R29 ;  /* 0x0000001d0705723e */ /* 0x000fe200000000ff */
[----:B------:R-:W-:Y:S01]  /*6b470*/  F2FP.PACK_AB R7, R22, R23 ;  /* 0x000000171607723e */ /* 0x000fe200000000ff */
[----:B0-----:R-:W-:Y:S01]  /*6b480*/  F2FP.PACK_AB R10, R25, R26 ;  /* 0x0000001a190a723e */ /* 0x001fe200000000ff */
[----:B------:R-:W-:Y:S01]  /*6b490*/  IMAD R11, R28, 0x1f, RZ ;  /* 0x0000001f1c0b7824 */ /* 0x000fe200078e02ff */
[----:B------:R-:W2:Y:S01]  /*6b4a0*/  LDL.LU R26, [R1+0x5c] ;  /* 0x00005c00011a7983 */ /* 0x000ea20000300800 */
[----:B------:R0:W-:Y:S02]  /*6b4b0*/  STL.64 [R1+0x938], R16 ;  /* 0x0009381001007387 */ /* 0x0001e40000100a00 */
[----:B------:R-:W3:Y:S01]  /*6b4c0*/  LDL.LU R22, [R1+0x68] ;  /* 0x0000680001167983 */ /* 0x000ee20000300800 */
[----:B0-----:R-:W-:-:S04]  /*6b4d0*/  IADD3 R16, P5, R14, R2, RZ ;  /* 0x000000020e107210 */ /* 0x001fc80007fbe0ff */
[----:B------:R-:W-:-:S05]  /*6b4e0*/  LEA.HI.X.SX32 R17, R11, R3, 0x1, P5 ;  /* 0x000000030b117211 */ /* 0x000fca00028f0eff */
[----:B------:R0:W-:Y:S01]  /*6b4f0*/  STL.64 [R1+0x930], R16 ;  /* 0x0009301001007387 */ /* 0x0001e20000100a00 */
[----:B------:R-:W4:Y:S02]  /*6b500*/  LDL.LU R23, [R1+0x7c] ;  /* 0x00007c0001177983 */ /* 0x000f240000300800 */
[----:B------:R-:W-:Y:S02]  /*6b510*/  IMAD R15, R28, 0x66, RZ ;  /* 0x000000661c0f7824 */ /* 0x000fe400078e02ff */
[----:B------:R-:W2:Y:S01]  /*6b520*/  LDL.LU R29, [R1+0xd0] ;  /* 0x0000d000011d7983 */ /* 0x000ea20000300800 */
[----:B-----5:R-:W-:Y:S01]  /*6b530*/  F2FP.PACK_AB R11, R24, R27 ;  /* 0x0000001b180b723e */ /* 0x020fe200000000ff */
[----:B------:R-:W5:Y:S01]  /*6b540*/  LDL.LU R25, [R1+0xcc] ;  /* 0x0000cc0001197983 */ /* 0x000f620000300800 */
[----:B------:R-:W2:Y:S02]  /*6b550*/  LDL.LU R24, [R1+0x84] ;  /* 0x0000840001187983 */ /* 0x000ea40000300800 */
[----:B------:R-:W2:Y:S01]  /*6b560*/  LDL.LU R27, [R1+0x80] ;  /* 0x00008000011b7983 */ /* 0x000ea20000300800 */
[----:B0-----:R-:W-:-:S04]  /*6b570*/  LEA R16, P5, R28, R2, 0x6 ;  /* 0x000000021c107211 */ /* 0x001fc800078a30ff */
[----:B------:R-:W-:-:S05]  /*6b580*/  LEA.HI.X.SX32 R17, R19, R3, 0x1, P5 ;  /* 0x0000000313117211 */ /* 0x000fca00028f0eff */
[----:B------:R-:W-:Y:S01]  /*6b590*/  STL.64 [R1+0x928], R16 ;  /* 0x0009281001007387 */ /* 0x000fe20000100a00 */
[----:B------:R0:W-:Y:S03]  /*6b5a0*/  STL.64 [R1+0x22f8], R14 ;  /* 0x0022f80e01007387 */ /* 0x0001e60000100a00 */
[----:B0-----:R-:W2:Y:S01]  /*6b5b0*/  LDL.LU R14, [R1+0x60] ;  /* 0x00006000010e7983 */ /* 0x001ea20000300800 */
[----:B------:R-:W-:Y:S01]  /*6b5c0*/  F2FP.PACK_AB R6, R20, R21 ;  /* 0x000000151406723e */ /* 0x000fe200000000ff */
[----:B------:R-:W-:Y:S01]  /*6b5d0*/  IMAD R21, R28, 0x33, RZ ;  /* 0x000000331c157824 */ /* 0x000fe200078e02ff */
[----:B------:R-:W-:Y:S01]  /*6b5e0*/  IADD3 R16, P5, R15, R2, RZ ;  /* 0x000000020f107210 */ /* 0x000fe20007fbe0ff */
[----:B------:R-:W-:Y:S04]  /*6b5f0*/  STS.128 [R0+0x280], R8 ;  /* 0x0002800800007388 */ /* 0x000fe80000000c00 */
[----:B------:R0:W-:Y:S01]  /*6b600*/  STS.128 [R0+0x200], R4 ;  /* 0x0002000400007388 */ /* 0x0001e20000000c00 */
[----:B------:R-:W-:-:S03]  /*6b610*/  LEA.HI.X.SX32 R17, R21, R3, 0x1, P5 ;  /* 0x0000000315117211 */ /* 0x000fc600028f0eff */
[----:B0-----:R-:W3:Y:S01]  /*6b620*/  LDL.LU R5, [R1+0x6c] ;  /* 0x00006c0001057983 */ /* 0x001ee20000300800 */
[----:B------:R-:W4:Y:S02]  /*6b630*/  LDL.LU R7, [R1+0xc8] ;  /* 0x0000c80001077983 */ /* 0x000f240000300800 */
[----:B------:R-:W3:Y:S02]  /*6b640*/  LDL.LU R8, [R1+0x70] ;  /* 0x0000700001087983 */ /* 0x000ee40000300800 */
[----:B------:R-:W3:Y:S01]  /*6b650*/  LDL.LU R9, [R1+0x64] ;  /* 0x0000640001097983 */ /* 0x000ee20000300800 */
[----:B------:R-:W3:Y:S01]  /*6b660*/  LDL.LU R10, [R1+0x78] ;  /* 0x00007800010a7983 */ /* 0x000ee20000300800 */
[----:B------:R-:W3:Y:S02]  /*6b670*/  LDL.LU R11, [R1+0x74] ;  /* 0x00007400010b7983 */ /* 0x000ee40000300800 */
[----:B------:R0:W-:Y:S01]  /*6b680*/  STL.64 [R1+0x920], R16 ;  /* 0x0009201001007387 */ /* 0x0001e20000100a00 */
[----:B--2---:R-:W-:-:S02]  /*6b690*/  F2FP.PACK_AB R4, R14, R26 ;  /* 0x0000001a0e04723e */ /* 0x004fc400000000ff */
[----:B------:R-:W2:Y:S01]  /*6b6a0*/  LDL.LU R14, [R1+0xd8] ;  /* 0x0000d800010e7983 */ /* 0x000ea20000300800 */
[----:B------:R-:W-:-:S05]  /*6b6b0*/  IMAD R20, R28, 0x68, RZ ;  /* 0x000000681c147824 */ /* 0x000fca00078e02ff */
[----:B0-----:R-:W-:Y:S01]  /*6b6c0*/  IADD3 R16, P5, R20, R2, RZ ;  /* 0x0000000214107210 */ /* 0x001fe20007fbe0ff */
[----:B------:R-:W-:-:S03]  /*6b6d0*/  IMAD R19, R28, 0x6a, RZ ;  /* 0x0000006a1c137824 */ /* 0x000fc600078e02ff */
[----:B------:R-:W-:Y:S01]  /*6b6e0*/  LEA.HI.X.SX32 R17, R12, R3, 0x1, P5 ;  /* 0x000000030c117211 */ /* 0x000fe200028f0eff */
[C---:B------:R-:W-:Y:S02]  /*6b6f0*/  IMAD R6, R28.reuse, 0x35, RZ ;  /* 0x000000351c067824 */ /* 0x040fe400078e02ff */
[----:B------:R-:W-:Y:S01]  /*6b700*/  IMAD R21, R28, 0x6c, RZ ;  /* 0x0000006c1c157824 */ /* 0x000fe200078e02ff */
[----:B--2---:R-:W-:Y:S01]  /*6b710*/  STL.64 [R1+0x2300], R14 ;  /* 0x0023000e01007387 */ /* 0x004fe20000100a00 */
[----:B------:R-:W2:Y:S02]  /*6b720*/  LDL.LU R26, [R1+0xd4] ;  /* 0x0000d400011a7983 */ /* 0x000ea40000300800 */
[----:B------:R0:W-:Y:S02]  /*6b730*/  STL.64 [R1+0x918], R16 ;  /* 0x0009181001007387 */ /* 0x0001e40000100a00 */
[----:B0-----:R-:W-:-:S04]  /*6b740*/  IADD3 R16, P5, R19, R2, RZ ;  /* 0x0000000213107210 */ /* 0x001fc80007fbe0ff */
[----:B------:R-:W-:-:S05]  /*6b750*/  LEA.HI.X.SX32 R17, R6, R3, 0x1, P5 ;  /* 0x0000000306117211 */ /* 0x000fca00028f0eff */
[----:B------:R0:W-:Y:S04]  /*6b760*/  STL.64 [R1+0x910], R16 ;  /* 0x0009101001007387 */ /* 0x0001e80000100a00 */
[----:B0-----:R-:W2:Y:S01]  /*6b770*/  LDL.LU.64 R16, [R1+0x2308] ;  /* 0x0023080001107983 */ /* 0x001ea20000300a00 */
[----:B------:R-:W-:Y:S01]  /*6b780*/  IADD3 R14, P5, R21, R2, RZ ;  /* 0x00000002150e7210 */ /* 0x000fe20007fbe0ff */
[----:B------:R0:W-:Y:S02]  /*6b790*/  STL.64 [R1+0x22e8], R20 ;  /* 0x0022e81401007387 */ /* 0x0001e40000100a00 */
[----:B------:R1:W-:Y:S02]  /*6b7a0*/  STL [R1+0x22f0], R21 ;  /* 0x0022f01501007387 */ /* 0x0003e40000100800 */
[----:B------:R3:W-:Y:S01]  /*6b7b0*/  STL [R1+0x908], R14 ;  /* 0x0009080e01007387 */ /* 0x0007e20000100800 */
[----:B0-----:R-:W-:Y:S01]  /*6b7c0*/  MOV R20, R14 ;  /* 0x0000000e00147202 */ /* 0x001fe20000000f00 */
[----:B-1----:R-:W-:-:S02]  /*6b7d0*/  IMAD.MOV.U32 R21, RZ, RZ, R15 ;  /* 0x000000ffff157224 */ /* 0x002fc400078e000f */
[----:B---3--:R-:W3:Y:S01]  /*6b7e0*/  LDL.LU.64 R14, [R1+0x2300] ;  /* 0x00230000010e7983 */ /* 0x008ee20000300a00 */
[----:B------:R-:W-:Y:S01]  /*6b7f0*/  F2FP.PACK_AB R5, R5, R22 ;  /* 0x000000160505723e */ /* 0x000fe200000000ff */
[----:B------:R-:W-:Y:S01]  /*6b800*/  IMAD R22, R28, 0x6e, RZ ;  /* 0x0000006e1c167824 */ /* 0x000fe200078e02ff */
[----:B------:R-:W-:Y:S01]  /*6b810*/  F2FP.PACK_AB R8, R8, R9 ;  /* 0x000000090808723e */ /* 0x000fe200000000ff */
[----:B----4-:R-:W-:Y:S02]  /*6b820*/  F2FP.PACK_AB R9, R7, R23 ;  /* 0x000000170709723e */ /* 0x010fe400000000ff */
[C---:B------:R-:W-:Y:S02]  /*6b830*/  IMAD R7, R28.reuse, 0x37, RZ ;  /* 0x000000371c077824 */ /* 0x040fe400078e02ff */
[----:B------:R-:W-:Y:S01]  /*6b840*/  IMAD R23, R28, 0x70, RZ ;  /* 0x000000701c177824 */ /* 0x000fe200078e02ff */
[----:B------:R-:W-:Y:S01]  /*6b850*/  F2FP.PACK_AB R6, R10, R11 ;  /* 0x0000000b0a06723e */ /* 0x000fe200000000ff */
[----:B-----5:R-:W-:-:S02]  /*6b860*/  F2FP.PACK_AB R10, R29, R25 ;  /* 0x000000191d0a723e */ /* 0x020fc400000000ff */
[----:B------:R-:W-:Y:S01]  /*6b870*/  IMAD R12, R28, 0x39, RZ ;  /* 0x000000391c0c7824 */ /* 0x000fe200078e02ff */
[----:B--2---:R-:W-:Y:S01]  /*6b880*/  LEA.HI.X.SX32 R21, R16, R3, 0x1, P5 ;  /* 0x0000000310157211 */ /* 0x004fe200028f0eff */
[----:B------:R-:W-:-:S04]  /*6b890*/  IADD3 R20, P5, R22, R2, RZ ;  /* 0x0000000216147210 */ /* 0x000fc80007fbe0ff */
[----:B------:R0:W-:Y:S01]  /*6b8a0*/  STL [R1+0x90c], R21 ;  /* 0x00090c1501007387 */ /* 0x0001e20000100800 */
[----:B------:R-:W2:Y:S02]  /*6b8b0*/  LDL.LU R29, [R1+0xfc] ;  /* 0x0000fc00011d7983 */ /* 0x000ea40000300800 */
[----:B------:R-:W4:Y:S01]  /*6b8c0*/  LDL.LU R25, [R1+0x13c] ;  /* 0x00013c0001197983 */ /* 0x000f220000300800 */
[----:B0-----:R-:W-:-:S05]  /*6b8d0*/  LEA.HI.X.SX32 R21, R7, R3, 0x1, P5 ;  /* 0x0000000307157211 */ /* 0x001fca00028f0eff */
[----:B------:R0:W-:Y:S01]  /*6b8e0*/  STL.64 [R1+0x900], R20 ;  /* 0x0009001401007387 */ /* 0x0001e20000100a00 */
[----:B------:R-:W-:Y:S02]  /*6b8f0*/  IMAD R16, R28, 0x72, RZ ;  /* 0x000000721c107824 */ /* 0x000fe400078e02ff */
[----:B------:R-:W-:Y:S01]  /*6b900*/  STL.64 [R1+0x22d8], R22 ;  /* 0x0022d81601007387 */ /* 0x000fe20000100a00 */
[----:B------:R-:W-:Y:S02]  /*6b910*/  F2FP.PACK_AB R7, R24, R27 ;  /* 0x0000001b1807723e */ /* 0x000fe400000000ff */
[----:B------:R-:W5:Y:S01]  /*6b920*/  LDL.LU R27, [R1+0x104] ;  /* 0x00010400011b7983 */ /* 0x000f620000300800 */
[----:B0-----:R-:W-:-:S04]  /*6b930*/  IADD3 R20, P5, R23, R2, RZ ;  /* 0x0000000217147210 */ /* 0x001fc80007fbe0ff */
[----:B------:R-:W-:Y:S01]  /*6b940*/  LEA.HI.X.SX32 R21, R17, R3, 0x1, P5 ;  /* 0x0000000311157211 */ /* 0x000fe200028f0eff */
[----:B------:R-:W-:-:S04]  /*6b950*/  IMAD R24, R28, 0x74, RZ ;  /* 0x000000741c187824 */ /* 0x000fc800078e02ff */
[----:B------:R0:W-:Y:S04]  /*6b960*/  STL.64 [R1+0x8f8], R20 ;  /* 0x0008f81401007387 */ /* 0x0001e80000100a00 */
[----:B------:R1:W-:Y:S01]  /*6b970*/  STS.128 [R0+0x300], R4 ;  /* 0x0003000400007388 */ /* 0x0003e20000000c00 */
[----:B---3--:R-:W-:Y:S02]  /*6b980*/  F2FP.PACK_AB R11, R14, R26 ;  /* 0x0000001a0e0b723e */ /* 0x008fe400000000ff */
[----:B0-----:R-:W-:-:S04]  /*6b990*/  IADD3 R20, P5, R16, R2, RZ ;  /* 0x0000000210147210 */ /* 0x001fc80007fbe0ff */
[----:B------:R-:W-:Y:S01]  /*6b9a0*/  LEA.HI.X.SX32 R21, R12, R3, 0x1, P5 ;  /* 0x000000030c157211 */ /* 0x000fe200028f0eff */
[----:B-1----:R-:W2:Y:S01]  /*6b9b0*/  LDL.LU R4, [R1+0x100] ;  /* 0x0001000001047983 */ /* 0x002ea20000300800 */
[----:B------:R-:W5:Y:S02]  /*6b9c0*/  LDL.LU R7, [R1+0x108] ;  /* 0x0001080001077983 */ /* 0x000f640000300800 */
[----:B------:R-:W3:Y:S02]  /*6b9d0*/  LDL.LU R6, [R1+0x114] ;  /* 0x0001140001067983 */ /* 0x000ee40000300800 */
[----:B------:R-:W3:Y:S01]  /*6b9e0*/  LDL.LU R22, [R1+0x150] ;  /* 0x0001500001167983 */ /* 0x000ee20000300800 */
[----:B------:R-:W-:Y:S01]  /*6b9f0*/  IADD3 R14, P5, R24, R2, RZ ;  /* 0x00000002180e7210 */ /* 0x000fe20007fbe0ff */
[----:B------:R-:W3:Y:S01]  /*6ba00*/  LDL.LU R23, [R1+0x14c] ;  /* 0x00014c0001177983 */ /* 0x000ee20000300800 */
[----:B------:R0:W-:Y:S03]  /*6ba10*/  STL.64 [R1+0x8f0], R20 ;  /* 0x0008f01401007387 */ /* 0x0001e60000100a00 */
[----:B------:R1:W-:Y:S01]  /*6ba20*/  STS.128 [R0+0x380], R8 ;  /* 0x0003800800007388 */ /* 0x0003e20000000c00 */
[----:B------:R-:W-:-:S03]  /*6ba30*/  IMAD R17, R28, 0x76, RZ ;  /* 0x000000761c117824 */ /* 0x000fc600078e02ff */
[----:B0-----:R-:W3:Y:S01]  /*6ba40*/  LDL.LU R21, [R1+0x128] ;  /* 0x0001280001157983 */ /* 0x001ee20000300800 */
[----:B------:R-:W3:Y:S02]  /*6ba50*/  LDL.LU R20, [R1+0x124] ;  /* 0x0001240001147983 */ /* 0x000ee40000300800 */
[----:B------:R0:W-:Y:S01]  /*6ba60*/  STL [R1+0x8e8], R14 ;  /* 0x0008e80e01007387 */ /* 0x0001e20000100800 */
[----:B-1----:R-:W-:Y:S02]  /*6ba70*/  MOV R10, R14 ;  /* 0x0000000e000a7202 */ /* 0x002fe40000000f00 */
[----:B------:R-:W-:Y:S01]  /*6ba80*/  MOV R11, R15 ;  /* 0x0000000f000b7202 */ /* 0x000fe20000000f00 */
[-C--:B------:R-:W-:Y:S01]  /*6ba90*/  LEA.HI.X.SX32 R11, R13, R3.reuse, 0x1, P5 ;  /* 0x000000030d0b7211 */ /* 0x080fe200028f0eff */
[----:B0-----:R-:W3:Y:S01]  /*6baa0*/  LDL.LU.64 R14, [R1+0x22f8] ;  /* 0x0022f800010e7983 */ /* 0x001ee20000300a00 */
[----:B------:R-:W4:Y:S02]  /*6bab0*/  LDL.LU R8, [R1+0x140] ;  /* 0x0001400001087983 */ /* 0x000f240000300800 */
[----:B------:R-:W3:Y:S02]  /*6bac0*/  LDL.LU R9, [R1+0x144] ;  /* 0x0001440001097983 */ /* 0x000ee40000300800 */
[----:B------:R-:W3:Y:S01]  /*6bad0*/  LDL.LU R13, [R1+0x118] ;  /* 0x00011800010d7983 */ /* 0x000ee20000300800 */
[----:B------:R-:W-:Y:S01]  /*6bae0*/  STL [R1+0x8ec], R11 ;  /* 0x0008ec0b01007387 */ /* 0x000fe20000100800 */
[----:B------:R0:W-:Y:S03]  /*6baf0*/  STL.64 [R1+0x22c8], R16 ;  /* 0x0022c81001007387 */ /* 0x0001e60000100a00 */
[----:B0-----:R-:W3:Y:S01]  /*6bb00*/  LDL.LU R16, [R1+0x148] ;  /* 0x0001480001107983 */ /* 0x001ee20000300800 */
[C---:B------:R-:W-:Y:S01]  /*6bb10*/  IMAD R5, R28.reuse, 0x3b, RZ ;  /* 0x0000003b1c057824 */ /* 0x040fe200078e02ff */
[----:B------:R-:W-:Y:S01]  /*6bb20*/  IADD3 R10, P5, R17, R2, RZ ;  /* 0x00000002110a7210 */ /* 0x000fe20007fbe0ff */
[----:B------:R-:W-:Y:S01]  /*6bb30*/  IMAD R26, R28, 0x78, RZ ;  /* 0x000000781c1a7824 */ /* 0x000fe200078e02ff */
[----:B------:R-:W-:Y:S01]  /*6bb40*/  STL [R1+0x22d0], R17 ;  /* 0x0022d01101007387 */ /* 0x000fe20000100800 */
[----:B------:R-:W3:Y:S01]  /*6bb50*/  LDL.LU R12, [R1+0x158] ;  /* 0x00015800010c7983 */ /* 0x000ee20000300800 */
[----:B------:R-:W-:-:S02]  /*6bb60*/  LEA.HI.X.SX32 R11, R5, R3, 0x1, P5 ;  /* 0x00000003050b7211 */ /* 0x000fc400028f0eff */
[----:B--2---:R-:W-:Y:S02]  /*6bb70*/  F2FP.PACK_AB R4, R4, R29 ;  /* 0x0000001d0404723e */ /* 0x004fe400000000ff */
[----:B------:R-:W2:Y:S01]  /*6bb80*/  LDL.LU R29, [R1+0x154] ;  /* 0x00015400011d7983 */ /* 0x000ea20000300800 */
[----:B------:R0:W-:Y:S01]  /*6bb90*/  STL.64 [R1+0x8e0], R10 ;  /* 0x0008e00a01007387 */ /* 0x0001e20000100a00 */
[----:B-----5:R-:W-:Y:S01]  /*6bba0*/  F2FP.PACK_AB R5, R7, R27 ;  /* 0x0000001b0705723e */ /* 0x020fe200000000ff */
[----:B------:R-:W-:Y:S01]  /*6bbb0*/  IMAD R7, R28, 0x3d, RZ ;  /* 0x0000003d1c077824 */ /* 0x000fe200078e02ff */
[----:B0-----:R-:W-:-:S04]  /*6bbc0*/  IADD3 R10, P5, R26, R2, RZ ;  /* 0x000000021a0a7210 */ /* 0x001fc80007fbe0ff */
[----:B------:R-:W-:Y:S01]  /*6bbd0*/  LEA.HI.X.SX32 R11, R18, R3, 0x1, P5 ;  /* 0x00000003120b7211 */ /* 0x000fe200028f0eff */
[----:B------:R-:W-:-:S04]  /*6bbe0*/  IMAD R27, R28, 0x7c, RZ ;  /* 0x0000007c1c1b7824 */ /* 0x000fc800078e02ff */
[----:B------:R0:W-:Y:S01]  /*6bbf0*/  STL.64 [R1+0x8d8], R10 ;  /* 0x0008d80a01007387 */ /* 0x0001e20000100a00 */
[----:B----4-:R-:W-:Y:S01]  /*6bc00*/  F2FP.PACK_AB R8, R8, R25 ;  /* 0x000000190808723e */ /* 0x010fe200000000ff */
[----:B------:R-:W-:-:S05]  /*6bc10*/  IMAD R25, R28, 0x7a, RZ ;  /* 0x0000007a1c197824 */ /* 0x000fca00078e02ff */
[----:B0-----:R-:W-:Y:S01]  /*6bc20*/  IADD3 R10, P5, R25, R2, RZ ;  /* 0x00000002190a7210 */ /* 0x001fe20007fbe0ff */
[----:B------:R-:W-:Y:S01]  /*6bc30*/  IMAD R18, R28, 0x7e, RZ ;  /* 0x0000007e1c127824 */ /* 0x000fe200078e02ff */
[----:B------:R-:W-:Y:S02]  /*6bc40*/  STL.64 [R1+0x22b8], R24 ;  /* 0x0022b81801007387 */ /* 0x000fe40000100a00 */
[----:B------:R-:W-:Y:S01]  /*6bc50*/  LEA.HI.X.SX32 R11, R7, R3, 0x1, P5 ;  /* 0x00000003070b7211 */ /* 0x000fe200028f0eff */
[----:B------:R-:W-:Y:S01]  /*6bc60*/  STL [R1+0x22c0], R25 ;  /* 0x0022c01901007387 */ /* 0x000fe20000100800 */
[----:B---3--:R-:W-:Y:S02]  /*6bc70*/  F2FP.PACK_AB R6, R13, R6 ;  /* 0x000000060d06723e */ /* 0x008fe400000000ff */
[----:B------:R-:W-:Y:S01]  /*6bc80*/  F2FP.PACK_AB R9, R16, R9 ;  /* 0x000000091009723e */ /* 0x000fe200000000ff */
[----:B------:R-:W-:Y:S01]  /*6bc90*/  IADD3 R16, P5, R27, R2, RZ ;  /* 0x000000021b107210 */ /* 0x000fe20007fbe0ff */
[----:B------:R0:W-:Y:S01]  /*6bca0*/  STL.64 [R1+0x22b0], R26 ;  /* 0x0022b01a01007387 */ /* 0x0001e20000100a00 */
[----:B------:R-:W-:Y:S01]  /*6bcb0*/  F2FP.PACK_AB R7, R21, R20 ;  /* 0x000000141507723e */ /* 0x000fe200000000ff */
[----:B------:R-:W-:Y:S01]  /*6bcc0*/  IMAD R13, R28, 0x3f, RZ ;  /* 0x0000003f1c0d7824 */ /* 0x000fe200078e02ff */
[-C--:B------:R-:W-:Y:S01]  /*6bcd0*/  LEA.HI.X.SX32 R17, R14, R3.reuse, 0x1, P5 ;  /* 0x000000030e117211 */ /* 0x080fe200028f0eff */
[----:B------:R-:W-:Y:S01]  /*6bce0*/  IADD3 R20, P5, R18, R2, RZ ;  /* 0x0000000212147210 */ /* 0x000fe20007fbe0ff */
[----:B0-----:R-:W3:Y:S01]  /*6bcf0*/  LDL.LU R26, [R1+0x1a0] ;  /* 0x0001a000011a7983 */ /* 0x001ee20000300800 */
[----:B------:R0:W-:Y:S02]  /*6bd00*/  STL.64 [R1+0x8d0], R10 ;  /* 0x0008d00a01007387 */ /* 0x0001e40000100a00 */
[----:B------:R-:W3:Y:S02]  /*6bd10*/  LDL.LU R27, [R1+0x19c] ;  /* 0x00019c00011b7983 */ /* 0x000ee40000300800 */
[----:B------:R-:W4:Y:S01]  /*6bd20*/  LDL.LU R25, [R1+0x1b0] ;  /* 0x0001b00001197983 */ /* 0x000f220000300800 */
[----:B------:R-:W-:-:S02]  /*6bd30*/  LEA.HI.X.SX32 R21, R13, R3, 0x1, P5 ;  /* 0x000000030d157211 */ /* 0x000fc400028f0eff */
[----:B0-----:R-:W-:Y:S02]  /*6bd40*/  F2FP.PACK_AB R10, R22, R23 ;  /* 0x00000017160a723e */ /* 0x001fe400000000ff */
[----:B------:R-:W4:Y:S01]  /*6bd50*/  LDL.LU R22, [R1+0x1ac] ;  /* 0x0001ac0001167983 */ /* 0x000f220000300800 */
[----:B------:R-:W5:Y:S02]  /*6bd60*/  LDL.LU R14, [R1+0x1a4] ;  /* 0x0001a400010e7983 */ /* 0x000f640000300800 */
[----:B------:R0:W-:Y:S02]  /*6bd70*/  STL.64 [R1+0x8c8], R16 ;  /* 0x0008c81001007387 */ /* 0x0001e40000100a00 */
[----:B0-----:R-:W2:Y:S01]  /*6bd80*/  LDL.LU R16, [R1+0x1b8] ;  /* 0x0001b80001107983 */ /* 0x001ea20000300800 */
[----:B------:R-:W2:Y:S02]  /*6bd90*/  LDL.LU R23, [R1+0x1b4] ;  /* 0x0001b40001177983 */ /* 0x000ea40000300800 */
[----:B------:R-:W-:Y:S02]  /*6bda0*/  STL.64 [R1+0x22e0], R18 ;  /* 0x0022e01201007387 */ /* 0x000fe40000100a00 */
[----:B------:R0:W-:Y:S02]  /*6bdb0*/  STL.64 [R1+0x8c0], R20 ;  /* 0x0008c01401007387 */ /* 0x0001e40000100a00 */
[----:B0-----:R-:W2:Y:S01]  /*6bdc0*/  LDL.LU R21, [R1+0x22f0] ;  /* 0x0022f00001157983 */ /* 0x001ea20000300800 */
[----:B------:R-:W-:Y:S01]  /*6bdd0*/  LEA R20, P5, R28, R2, 0x7 ;  /* 0x000000021c147211 */ /* 0x000fe200078a38ff */
[----:B------:R-:W5:Y:S02]  /*6bde0*/  LDL.LU R13, [R1+0x1a8] ;  /* 0x0001a800010d7983 */ /* 0x000f640000300800 */
[----:B------:R-:W3:Y:S01]  /*6bdf0*/  LDL.LU R24, [R1+0x1d4] ;  /* 0x0001d40001187983 */ /* 0x000ee20000300800 */
[----:B------:R-:W3:Y:S04]  /*6be00*/  LDL.LU R17, [R1+0x1d0] ;  /* 0x0001d00001117983 */ /* 0x000ee80000300800 */
[----:B------:R0:W-:Y:S01]  /*6be10*/  STS.128 [R0+0x400], R4 ;  /* 0x0004000400007388 */ /* 0x0001e20000000c00 */
[----:B------:R1:W-:Y:S02]  /*6be20*/  STL [R1+0x8b8], R20 ;  /* 0x0008b81401007387 */ /* 0x0003e40000100800 */
[----:B0-----:R-:W-:-:S02]  /*6be30*/  IMAD.MOV.U32 R6, RZ, RZ, R20 ;  /* 0x000000ffff067224 */ /* 0x001fc400078e0014 */
[----:B------:R-:W-:Y:S01]  /*6be40*/  IMAD R18, R28, 0xcc, RZ ;  /* 0x000000cc1c127824 */ /* 0x000fe200078e02ff */
[----:B--2---:R-:W-:Y:S02]  /*6be50*/  MOV R7, R21 ;  /* 0x0000001500077202 */ /* 0x004fe40000000f00 */
[----:B-1----:R-:W2:Y:S01]  /*6be60*/  LDL.LU.64 R20, [R1+0x22e8] ;  /* 0x0022e80001147983 */ /* 0x002ea20000300a00 */
[----:B------:R-:W-:Y:S01]  /*6be70*/  F2FP.PACK_AB R11, R12, R29 ;  /* 0x0000001d0c0b723e */ /* 0x000fe200000000ff */
[C---:B------:R-:W-:Y:S02]  /*6be80*/  SHF.L.U32 R12, R28.reuse, 0x6, RZ ;  /* 0x000000061c0c7819 */ /* 0x040fe400000006ff */
[----:B------:R-:W-:Y:S02]  /*6be90*/  IMAD R29, R28, 0xce, RZ ;  /* 0x000000ce1c1d7824 */ /* 0x000fe400078e02ff */
[----:B------:R-:W-:Y:S01]  /*6bea0*/  LEA.HI.X.SX32 R7, R12, R3, 0x1, P5 ;  /* 0x000000030c077211 */ /* 0x000fe200028f0eff */
[----:B------:R-:W-:-:S02]  /*6beb0*/  IADD3 R6, P5, R18, R2, RZ ;  /* 0x0000000212067210 */ /* 0x000fc40007fbe0ff */
[----:B------:R-:W-:Y:S02]  /*6bec0*/  IMAD R4, R28, 0x67, RZ ;  /* 0x000000671c047824 */ /* 0x000fe400078e02ff */
[----:B------:R0:W-:Y:S04]  /*6bed0*/  STL [R1+0x8bc], R7 ;  /* 0x0008bc0701007387 */ /* 0x0001e80000100800 */
[----:B------:R1:W-:Y:S01]  /*6bee0*/  STS.128 [R0+0x480], R8 ;  /* 0x0004800800007388 */ /* 0x0003e20000000c00 */
[----:B---3--:R-:W-:Y:S01]  /*6bef0*/  F2FP.PACK_AB R12, R26, R27 ;  /* 0x0000001b1a0c723e */ /* 0x008fe200000000ff */
[----:B------:R-:W-:Y:S01]  /*6bf00*/  IMAD R5, R28, 0xd0, RZ ;  /* 0x000000d01c057824 */ /* 0x000fe200078e02ff */
[----:B0-----:R-:W-:Y:S01]  /*6bf10*/  LEA.HI.X.SX32 R7, R15, R3, 0x1, P5 ;  /* 0x000000030f077211 */ /* 0x001fe200028f0eff */
[----:B------:R-:W-:-:S04]  /*6bf20*/  IADD3 R18, P5, R29, R2, RZ ;  /* 0x000000021d127210 */ /* 0x000fc80007fbe0ff */
[----:B------:R-:W-:Y:S01]  /*6bf30*/  LEA.HI.X.SX32 R19, R4, R3, 0x1, P5 ;  /* 0x0000000304137211 */ /* 0x000fe200028f0eff */
[----:B-1----:R-:W3:Y:S01]  /*6bf40*/  LDL.LU R8, [R1+0x1d8] ;  /* 0x0001d80001087983 */ /* 0x002ee20000300800 */
[----:B------:R0:W-:Y:S03]  /*6bf50*/  STL.64 [R1+0x8b0], R6 ;  /* 0x0008b00601007387 */ /* 0x0001e60000100a00 */
[----:B0-----:R-:W3:Y:S01]  /*6bf60*/  LDL.LU R6, [R1+0x1e4] ;  /* 0x0001e40001067983 */ /* 0x001ee20000300800 */
[----:B------:R-:W3:Y:S02]  /*6bf70*/  LDL.LU R7, [R1+0x1e0] ;  /* 0x0001e00001077983 */ /* 0x000ee40000300800 */
[----:B------:R-:W3:Y:S02]  /*6bf80*/  LDL.LU R26, [R1+0x1ec] ;  /* 0x0001ec00011a7983 */ /* 0x000ee40000300800 */
[----:B------:R-:W3:Y:S01]  /*6bf90*/  LDL.LU R27, [R1+0x1e8] ;  /* 0x0001e800011b7983 */ /* 0x000ee20000300800 */
[----:B------:R-:W3:Y:S01]  /*6bfa0*/  LDL.LU R11, [R1+0x1f0] ;  /* 0x0001f000010b7983 */ /* 0x000ee20000300800 */
[----:B------:R0:W-:Y:S01]  /*6bfb0*/  STL.64 [R1+0x8a8], R18 ;  /* 0x0008a81201007387 */ /* 0x0001e20000100a00 */
[----:B-----5:R-:W-:Y:S01]  /*6bfc0*/  F2FP.PACK_AB R13, R13, R14 ;  /* 0x0000000e0d0d723e */ /* 0x020fe200000000ff */
[----:B------:R-:W5:Y:S01]  /*6bfd0*/  LDL.LU R9, [R1+0x1f8] ;  /* 0x0001f80001097983 */ /* 0x000f620000300800 */
[----:B----4-:R-:W-:-:S02]  /*6bfe0*/  F2FP.PACK_AB R14, R25, R22 ;  /* 0x00000016190e723e */ /* 0x010fc400000000ff */
[----:B------:R-:W-:Y:S01]  /*6bff0*/  F2FP.PACK_AB R15, R16, R23 ;  /* 0x00000017100f723e */ /* 0x000fe200000000ff */
[----:B------:R-:W4:Y:S01]  /*6c000*/  LDL.LU R10, [R1+0x200] ;  /* 0x00020000010a7983 */ /* 0x000f220000300800 */
[----:B0-----:R-:W-:-:S03]  /*6c010*/  IADD3 R18, P5, R5, R2, RZ ;  /* 0x0000000205127210 */ /* 0x001fc60007fbe0ff */
[----:B------:R-:W-:Y:S01]  /*6c020*/  STS.128 [R0+0x500], R12 ;  /* 0x0005000c00007388 */ /* 0x000fe20000000c00 */
[C---:B------:R-:W-:Y:S02]  /*6c030*/  IMAD R22, R28.reuse, 0xd2, RZ ;  /* 0x000000d21c167824 */ /* 0x040fe400078e02ff */
[----:B------:R-:W-:Y:S01]  /*6c040*/  IMAD R5, R28, 0x69, RZ ;  /* 0x000000691c057824 */ /* 0x000fe200078e02ff */
[----:B------:R-:W-:Y:S02]  /*6c050*/  F2FP.PACK_AB R4, R24, R17 ;  /* 0x000000111804723e */ /* 0x000fe400000000ff */
[----:B--2---:R-:W-:-:S05]  /*6c060*/  LEA.HI.X.SX32 R19, R20, R3, 0x1, P5 ;  /* 0x0000000314137211 */ /* 0x004fca00028f0eff */
[----:B------:R0:W-:Y:S04]  /*6c070*/  STL.64 [R1+0x8a0], R18 ;  /* 0x0008a01201007387 */ /* 0x0001e80000100a00 */
[----:B0-----:R-:W2:Y:S01]  /*6c080*/  LDL.LU.64 R18, [R1+0x22e0] ;  /* 0x0022e00001127983 */ /* 0x001ea20000300a00 */
[----:B------:R-:W4:Y:S02]  /*6c090*/  LDL.LU R12, [R1+0x1dc] ;  /* 0x0001dc00010c7983 */ /* 0x000f240000300800 */
[----:B------:R-:W5:Y:S01]  /*6c0a0*/  LDL.LU R13, [R1+0x1f4] ;  /* 0x0001f400010d7983 */ /* 0x000f620000300800 */
[----:B------:R-:W-:Y:S01]  /*6c0b0*/  IADD3 R22, P5, R22, R2, RZ ;  /* 0x0000000216167210 */ /* 0x000fe20007fbe0ff */
[----:B------:R-:W5:Y:S01]  /*6c0c0*/  LDL.LU R14, [R1+0x1fc] ;  /* 0x0001fc00010e7983 */ /* 0x000f620000300800 */
[----:B------:R-:W5:Y:S02]  /*6c0d0*/  LDL.LU R15, [R1+0x204] ;  /* 0x00020400010f7983 */ /* 0x000f640000300800 */
[----:B------:R-:W5:Y:S01]  /*6c0e0*/  LDL.LU R25, [R1+0x214] ;  /* 0x0002140001197983 */ /* 0x000f620000300800 */
[----:B------:R-:W-:Y:S01]  /*6c0f0*/  LEA.HI.X.SX32 R23, R5, R3, 0x1, P5 ;  /* 0x0000000305177211 */ /* 0x000fe200028f0eff */
[----:B------:R-:W5:Y:S04]  /*6c100*/  LDL.LU R24, [R1+0x20c] ;  /* 0x00020c0001187983 */ /* 0x000f680000300800 */
[----:B------:R0:W-:Y:S04]  /*6c110*/  STL.64 [R1+0x898], R22 ;  /* 0x0008981601007387 */ /* 0x0001e80000100a00 */
[----:B0-----:R-:W5:Y:S01]  /*6c120*/  LDL.LU.64 R22, [R1+0x22d8] ;  /* 0x0022d80001167983 */ /* 0x001f620000300a00 */
[----:B------:R-:W-:-:S05]  /*6c130*/  IMAD R16, R28, 0xd4, RZ ;  /* 0x000000d41c107824 */ /* 0x000fca00078e02ff */
[----:B------:R-:W-:Y:S01]  /*6c140*/  IADD3 R16, P5, R16, R2, RZ ;  /* 0x0000000210107210 */ /* 0x000fe20007fbe0ff */
[----:B------:R-:W-:Y:S01]  /*6c150*/  IMAD R20, R28, 0xd6, RZ ;  /* 0x000000d61c147824 */ /* 0x000fe200078e02ff */
[----:B---3--:R-:W-:Y:S01]  /*6c160*/  F2FP.PACK_AB R6, R6, R7 ;  /* 0x000000070606723e */ /* 0x008fe200000000ff */
[----:B------:R-:W-:Y:S01]  /*6c170*/  F2FP.PACK_AB R7, R26, R27 ;  /* 0x0000001b1a07723e */ /* 0x000fe200000000ff */
[----:B--2---:R-:W-:Y:S02]  /*6c180*/  LEA.HI.X.SX32 R17, R19, R3, 0x1, P5 ;  /* 0x0000000313117211 */ /* 0x004fe400028f0eff */
[----:B----4-:R-:W-:Y:S01]  /*6c190*/  F2FP.PACK_AB R5, R12, R8 ;  /* 0x000000080c05723e */ /* 0x010fe200000000ff */
[C---:B------:R-:W-:Y:S02]  /*6c1a0*/  IMAD R8, R28.reuse, 0x6b, RZ ;  /* 0x0000006b1c087824 */ /* 0x040fe400078e02ff */
[----:B------:R0:W-:Y:S01]  /*6c1b0*/  STL.64 [R1+0x890], R16 ;  /* 0x0008901001007387 */ /* 0x0001e20000100a00 */
[----:B------:R-:W-:-:S02]  /*6c1c0*/  IMAD R12, R28, 0xd8, RZ ;  /* 0x000000d81c0c7824 */ /* 0x000fc400078e02ff */
[----:B------:R-:W2:Y:S02]  /*6c1d0*/  LDL.LU R26, [R1+0x62c] ;  /* 0x00062c00011a7983 */ /* 0x000ea40000300800 */
[----:B------:R-:W2:Y:S01]  /*6c1e0*/  LDL.LU R27, [R1+0x21c] ;  /* 0x00021c00011b7983 */ /* 0x000ea20000300800 */
[----:B0-----:R-:W-:-:S04]  /*6c1f0*/  IADD3 R16, P5, R20, R2, RZ ;  /* 0x0000000214107210 */ /* 0x001fc80007fbe0ff */
[----:B------:R-:W-:-:S05]  /*6c200*/  LEA.HI.X.SX32 R17, R8, R3, 0x1, P5 ;  /* 0x0000000308117211 */ /* 0x000fca00028f0eff */
[----:B------:R0:W-:Y:S01]  /*6c210*/  STL.64 [R1+0x888], R16 ;  /* 0x0008881001007387 */ /* 0x0001e20000100a00 */
[C---:B------:R-:W-:Y:S01]  /*6c220*/  IMAD R19, R28.reuse, 0xda, RZ ;  /* 0x000000da1c137824 */ /* 0x040fe200078e02ff */
[----:B-----5:R-:W-:Y:S01]  /*6c230*/  F2FP.PACK_AB R8, R13, R11 ;  /* 0x0000000b0d08723e */ /* 0x020fe200000000ff */
[----:B------:R-:W-:Y:S01]  /*6c240*/  IMAD R11, R28, 0x6d, RZ ;  /* 0x0000006d1c0b7824 */ /* 0x000fe200078e02ff */
[----:B0-----:R-:W-:-:S04]  /*6c250*/  IADD3 R16, P5, R12, R2, RZ ;  /* 0x000000020c107210 */ /* 0x001fc80007fbe0ff */
[----:B------:R-:W-:-:S05]  /*6c260*/  LEA.HI.X.SX32 R17, R21, R3, 0x1, P5 ;  /* 0x0000000315117211 */ /* 0x000fca00028f0eff */
[----:B------:R0:W-:Y:S01]  /*6c270*/  STL.64 [R1+0x880], R16 ;  /* 0x0008801001007387 */ /* 0x0001e20000100a00 */
[----:B------:R-:W-:Y:S02]  /*6c280*/  IMAD R12, R28, 0xdc, RZ ;  /* 0x000000dc1c0c7824 */ /* 0x000fe400078e02ff */
[----:B------:R1:W-:Y:S01]  /*6c290*/  STL.64 [R1+0x22a8], R18 ;  /* 0x0022a81201007387 */ /* 0x0003e20000100a00 */
[----:B------:R-:W-:Y:S02]  /*6c2a0*/  F2FP.PACK_AB R9, R14, R9 ;  /* 0x000000090e09723e */ /* 0x000fe400000000ff */
[----:B0-----:R-:W-:Y:S01]  /*6c2b0*/  IADD3 R16, P5, R19, R2, RZ ;  /* 0x0000000213107210 */ /* 0x001fe20007fbe0ff */
[----:B-1----:R-:W3:Y:S01]  /*6c2c0*/  LDL.LU R18, [R1+0x63c] ;  /* 0x00063c0001127983 */ /* 0x002ee20000300800 */
[----:B------:R-:W3:Y:S02]  /*6c2d0*/  LDL.LU R13, [R1+0x638] ;  /* 0x00063800010d7983 */ /* 0x000ee40000300800 */
[----:B------:R-:W-:Y:S01]  /*6c2e0*/  LEA.HI.X.SX32 R17, R11, R3, 0x1, P5 ;  /* 0x000000030b117211 */ /* 0x000fe200028f0eff */
[----:B------:R-:W4:Y:S04]  /*6c2f0*/  LDL.LU R14, [R1+0x648] ;  /* 0x00064800010e7983 */ /* 0x000f280000300800 */
[----:B------:R0:W-:Y:S01]  /*6c300*/  STL.64 [R1+0x878], R16 ;  /* 0x0008781001007387 */ /* 0x0001e20000100a00 */
[----:B------:R-:W-:Y:S01]  /*6c310*/  F2FP.PACK_AB R10, R15, R10 ;  /* 0x0000000a0f0a723e */ /* 0x000fe200000000ff */
[----:B------:R-:W5:Y:S02]  /*6c320*/  LDL.LU R19, [R1+0x680] ;  /* 0x0006800001137983 */ /* 0x000f640000300800 */
[----:B------:R-:W5:Y:S01]  /*6c330*/  LDL.LU R15, [R1+0x674] ;  /* 0x00067400010f7983 */ /* 0x000f620000300800 */
[----:B0-----:R-:W-:-:S04]  /*6c340*/  IADD3 R16, P5, R12, R2, RZ ;  /* 0x000000020c107210 */ /* 0x001fc80007fbe0ff */
[----:B------:R-:W-:-:S05]  /*6c350*/  LEA.HI.X.SX32 R17, R22, R3, 0x1, P5 ;  /* 0x0000000316117211 */ /* 0x000fca00028f0eff */
[----:B------:R0:W-:Y:S04]  /*6c360*/  STL.64 [R1+0x870], R16 ;  /* 0x0008701001007387 */ /* 0x0001e80000100a00 */
[----:B0-----:R-:W2:Y:S01]  /*6c370*/  LDL.LU R17, [R1+0x22d0] ;  /* 0x0022d00001117983 */ /* 0x001ea20000300800 */
[----:B------:R-:W-:-:S05]  /*6c380*/  IMAD R21, R28, 0xde, RZ ;  /* 0x000000de1c157824 */ /* 0x000fca00078e02ff */
[----:B------:R-:W-:Y:S01]  /*6c390*/  IADD3 R16, P5, R21, R2, RZ ;  /* 0x0000000215107210 */ /* 0x000fe20007fbe0ff */
[----:B------:R0:W-:Y:S04]  /*6c3a0*/  STL.64 [R1+0x2270], R20 ;  /* 0x0022701401007387 */ /* 0x0001e80000100a00 */
[----:B------:R1:W-:Y:S01]  /*6c3b0*/  STL [R1+0x868], R16 ;  /* 0x0008681001007387 */ /* 0x0003e20000100800 */
[----:B0-----:R-:W-:Y:S01]  /*6c3c0*/  MOV R20, R16 ;  /* 0x0000001000147202 */ /* 0x001fe20000000f00 */
[C---:B------:R-:W-:Y:S01]  /*6c3d0*/  IMAD R12, R28.reuse, 0x6f, RZ ;  /* 0x0000006f1c0c7824 */ /* 0x040fe200078e02ff */
[----:B------:R-:W-:Y:S01]  /*6c3e0*/  F2FP.PACK_AB R11, R25, R24 ;  /* 0x00000018190b723e */ /* 0x000fe200000000ff */
[----:B------:R-:W-:Y:S01]  /*6c3f0*/  IMAD R24, R28, 0xe0, RZ ;  /* 0x000000e01c187824 */ /* 0x000fe200078e02ff */
[----:B------:R0:W-:Y:S01]  /*6c400*/  STS.128 [R0+0x580], R4 ;  /* 0x0005800400007388 */ /* 0x0001e20000000c00 */
[----:B--2---:R-:W-:-:S03]  /*6c410*/  MOV R21, R17 ;  /* 0x0000001100157202 */ /* 0x004fc60000000f00 */
[----:B-1----:R-:W2:Y:S01]  /*6c420*/  LDL.LU.64 R16, [R1+0x22c8] ;  /* 0x0022c80001107983 */ /* 0x002ea20000300a00 */
[-C--:B------:R-:W-:Y:S01]  /*6c430*/  LEA.HI.X.SX32 R21, R12, R3.reuse, 0x1, P5 ;  /* 0x000000030c157211 */ /* 0x080fe200028f0eff */
[-C--:B------:R-:W-:Y:S02]  /*6c440*/  IADD3 R24, P5, R24, R2.reuse, RZ ;  /* 0x0000000218187210 */ /* 0x080fe40007fbe0ff */
[----:B0-----:R-:W4:Y:S01]  /*6c450*/  LDL.LU R7, [R1+0x64c] ;  /* 0x00064c0001077983 */ /* 0x001f220000300800 */
[----:B------:R0:W-:Y:S01]  /*6c460*/  STS.128 [R0+0x600], R8 ;  /* 0x0006000800007388 */ /* 0x0001e20000000c00 */
[----:B------:R-:W-:Y:S01]  /*6c470*/  IMAD R22, R28, 0xe2, RZ ;  /* 0x000000e21c167824 */ /* 0x000fe200078e02ff */
[----:B------:R-:W-:Y:S02]  /*6c480*/  LEA.HI.X.SX32 R25, R23, R3, 0x1, P5 ;  /* 0x0000000317197211 */ /* 0x000fe400028f0eff */
[----:B------:R-:W-:Y:S01]  /*6c490*/  F2FP.PACK_AB R12, R26, R27 ;  /* 0x0000001b1a0c723e */ /* 0x000fe200000000ff */
[C---:B------:R-:W-:Y:S01]  /*6c4a0*/  IMAD R4, R28.reuse, 0x71, RZ ;  /* 0x000000711c047824 */ /* 0x040fe200078e02ff */
[----:B0-----:R-:W4:Y:S01]  /*6c4b0*/  LDL.LU R11, [R1+0x710] ;  /* 0x00071000010b7983 */ /* 0x001f220000300800 */
[----:B------:R0:W-:Y:S02]  /*6c4c0*/  STL [R1+0x86c], R21 ;  /* 0x00086c1501007387 */ /* 0x0001e40000100800 */
[----:B------:R-:W5:Y:S02]  /*6c4d0*/  LDL.LU R6, [R1+0x70c] ;  /* 0x00070c0001067983 */ /* 0x000f640000300800 */
[----:B------:R-:W5:Y:S01]  /*6c4e0*/  LDL.LU R9, [R1+0x6ec] ;  /* 0x0006ec0001097983 */ /* 0x000f620000300800 */
[----:B------:R-:W5:Y:S01]  /*6c4f0*/  LDL.LU R20, [R1+0x6e8] ;  /* 0x0006e80001147983 */ /* 0x000f620000300800 */
[----:B------:R-:W5:Y:S02]  /*6c500*/  LDL.LU R26, [R1+0x718] ;  /* 0x00071800011a7983 */ /* 0x000f640000300800 */
[----:B------:R-:W5:Y:S02]  /*6c510*/  LDL.LU R27, [R1+0x714] ;  /* 0x00071400011b7983 */ /* 0x000f640000300800 */
[----:B------:R1:W-:Y:S02]  /*6c520*/  STL.64 [R1+0x860], R24 ;  /* 0x0008601801007387 */ /* 0x0003e40000100a00 */
[----:B------:R-:W-:Y:S01]  /*6c530*/  IMAD R5, R28, 0xe4, RZ ;  /* 0x000000e41c057824 */ /* 0x000fe200078e02ff */
[----:B---3--:R-:W-:Y:S01]  /*6c540*/  F2FP.PACK_AB R13, R18, R13 ;  /* 0x0000000d120d723e */ /* 0x008fe200000000ff */
[----:B0-----:R-:W3:Y:S01]  /*6c550*/  LDL.LU R21, [R1+0x6f4] ;  /* 0x0006f40001157983 */ /* 0x001ee20000300800 */
[----:B------:R-:W3:Y:S01]  /*6c560*/  LDL.LU R18, [R1+0x6f0] ;  /* 0x0006f00001127983 */ /* 0x000ee20000300800 */
[----:B-1----:R-:W-:-:S04]  /*6c570*/  IADD3 R24, P5, R22, R2, RZ ;  /* 0x0000000216187210 */ /* 0x002fc80007fbe0ff */
[----:B------:R-:W-:Y:S02]  /*6c580*/  LEA.HI.X.SX32 R25, R4, R3, 0x1, P5 ;  /* 0x0000000304197211 */ /* 0x000fe400028f0eff */
[----:B------:R-:W3:Y:S03]  /*6c590*/  LDL.LU R4, [R1+0x6e0] ;  /* 0x0006e00001047983 */ /* 0x000ee60000300800 */
[----:B------:R0:W-:Y:S02]  /*6c5a0*/  STL.64 [R1+0x858], R24 ;  /* 0x0008581801007387 */ /* 0x0001e40000100a00 */
[----:B0-----:R-:W-:-:S04]  /*6c5b0*/  IADD3 R24, P5, R5, R2, RZ ;  /* 0x0000000205187210 */ /* 0x001fc80007fbe0ff */
[----:B--2---:R-:W-:-:S05]  /*6c5c0*/  LEA.HI.X.SX32 R25, R16, R3, 0x1, P5 ;  /* 0x0000000310197211 */ /* 0x004fca00028f0eff */
[----:B------:R0:W-:Y:S04]  /*6c5d0*/  STL.64 [R1+0x850], R24 ;  /* 0x0008501801007387 */ /* 0x0001e80000100a00 */
[----:B0-----:R-:W2:Y:S01]  /*6c5e0*/  LDL.LU R25, [R1+0x22c0] ;  /* 0x0022c00001197983 */ /* 0x001ea20000300800 */
[----:B------:R-:W-:Y:S02]  /*6c5f0*/  IMAD R23, R28, 0xe6, RZ ;  /* 0x000000e61c177824 */ /* 0x000fe400078e02ff */
[----:B------:R-:W3:Y:S01]  /*6c600*/  LDL.LU R16, [R1+0x6e4] ;  /* 0x0006e40001107983 */ /* 0x000ee20000300800 */
[----:B----4-:R-:W-:Y:S01]  /*6c610*/  F2FP.PACK_AB R14, R7, R14 ;  /* 0x0000000e070e723e */ /* 0x010fe200000000ff */
[----:B------:R-:W4:Y:S01]  /*6c620*/  LDL.LU R10, [R1+0x71c] ;  /* 0x00071c00010a7983 */ /* 0x000f220000300800 */
[----:B-----5:R-:W-:-:S02]  /*6c630*/  F2FP.PACK_AB R15, R19, R15 ;  /* 0x0000000f130f723e */ /* 0x020fc400000000ff */
[----:B------:R-:W-:Y:S01]  /*6c640*/  IADD3 R24, P5, R23, R2, RZ ;  /* 0x0000000217187210 */ /* 0x000fe20007fbe0ff */
[----:B------:R-:W5:Y:S04]  /*6c650*/  LDL.LU R7, [R1+0x6fc] ;  /* 0x0006fc0001077983 */ /* 0x000f680000300800 */
[----:B------:R-:W5:Y:S01]  /*6c660*/  LDL.LU R19, [R1+0x6f8] ;  /* 0x0006f80001137983 */ /* 0x000f620000300800 */
[----:B------:R2:W-:Y:S03]  /*6c670*/  STL [R1+0x848], R24 ;  /* 0x0008481801007387 */ /* 0x0005e60000100800 */
[----:B--2---:R-:W2:Y:S01]  /*6c680*/  LDL.LU.64 R24, [R1+0x22b8] ;  /* 0x0022b80001187983 */ /* 0x004ea20000300a00 */
[----:B------:R0:W-:Y:S03]  /*6c690*/  STL.64 [R1+0x2240], R22 ;  /* 0x0022401601007387 */ /* 0x0001e60000100a00 */
[----:B0-----:R-:W2:Y:S01]  /*6c6a0*/  LDL.64 R22, [R1+0x848] ;  /* 0x0008480001167983 */ /* 0x001ea20000100a00 */
[----:B------:R-:W-:-:S02]  /*6c6b0*/  IMAD R5, R28, 0x73, RZ ;  /* 0x000000731c057824 */ /* 0x000fc400078e02ff */
[----:B------:R-:W-:Y:S01]  /*6c6c0*/  IMAD R8, R28, 0xe8, RZ ;  /* 0x000000e81c087824 */ /* 0x000fe200078e02ff */
[----:B------:R0:W-:Y:S01]  /*6c6d0*/  STS.128 [R0+0x680], R12 ;  /* 0x0006800c00007388 */ /* 0x0001e20000000c00 */
[----:B---3--:R-:W-:Y:S01]  /*6c6e0*/  F2FP.PACK_AB R4, R16, R4 ;  /* 0x000000041004723e */ /* 0x008fe200000000ff */
[----:B------:R-:W-:Y:S02]  /*6c6f0*/  IMAD R16, R28, 0xea, RZ ;  /* 0x000000ea1c107824 */ /* 0x000fe400078e02ff */
[----:B0-----:R-:W3:Y:S01]  /*6c700*/  LDL.LU R12, [R1+0x724] ;  /* 0x00072400010c7983 */ /* 0x001ee20000300800 */
[----:B--2---:R-:W-:Y:S01]  /*6c710*/  LEA.HI.X.SX32 R23, R5, R3, 0x1, P5 ;  /* 0x0000000305177211 */ /* 0x004fe200028f0eff */
[----:B------:R-:W-:-:S04]  /*6c720*/  IADD3 R14, P5, R8, R2, RZ ;  /* 0x00000002080e7210 */ /* 0x000fc80007fbe0ff */
[----:B------:R-:W-:Y:S02]  /*6c730*/  LEA.HI.X.SX32 R15, R24, R3, 0x1, P5 ;  /* 0x00000003180f7211 */ /* 0x000fe400028f0eff */
[----:B------:R-:W-:Y:S01]  /*6c740*/  F2FP.PACK_AB R8, R11, R6 ;  /* 0x000000060b08723e */ /* 0x000fe200000000ff */
[----:B------:R-:W-:Y:S01]  /*6c750*/  STL [R1+0x84c], R23 ;  /* 0x00084c1701007387 */ /* 0x000fe20000100800 */
[----:B------:R-:W-:Y:S02]  /*6c760*/  IMAD R6, R28, 0x75, RZ ;  /* 0x000000751c067824 */ /* 0x000fe400078e02ff */
[----:B------:R0:W-:Y:S02]  /*6c770*/  STL.64 [R1+0x840], R14 ;  /* 0x0008400e01007387 */ /* 0x0001e40000100a00 */
[----:B------:R-:W2:Y:S01]  /*6c780*/  LDL.LU R13, [R1+0x88] ;  /* 0x00008800010d7983 */ /* 0x000ea20000300800 */
[----:B0-----:R-:W-:-:S04]  /*6c790*/  IADD3 R14, P5, R16, R2, RZ ;  /* 0x00000002100e7210 */ /* 0x001fc80007fbe0ff */
[----:B------:R-:W-:-:S05]  /*6c7a0*/  LEA.HI.X.SX32 R15, R6, R3, 0x1, P5 ;  /* 0x00000003060f7211 */ /* 0x000fca00028f0eff */
[----:B------:R0:W-:Y:S04]  /*6c7b0*/  STL.64 [R1+0x838], R14 ;  /* 0x0008380e01007387 */ /* 0x0001e80000100a00 */
[----:B0-----:R-:W2:Y:S01]  /*6c7c0*/  LDL.LU R14, [R1+0x94] ;  /* 0x00009400010e7983 */ /* 0x001ea20000300800 */
[----:B------:R-:W2:Y:S02]  /*6c7d0*/  LDL.LU R15, [R1+0x90] ;  /* 0x00009000010f7983 */ /* 0x000ea40000300800 */
[----:B------:R-:W-:Y:S01]  /*6c7e0*/  IMAD R11, R28, 0xec, RZ ;  /* 0x000000ec1c0b7824 */ /* 0x000fe200078e02ff */
[----:B------:R-:W-:Y:S01]  /*6c7f0*/  F2FP.PACK_AB R5, R9, R20 ;  /* 0x000000140905723e */ /* 0x000fe200000000ff */
[----:B------:R-:W-:-:S03]  /*6c800*/  F2FP.PACK_AB R9, R26, R27 ;  /* 0x0000001b1a09723e */ /* 0x000fc600000000ff */
[----:B------:R-:W-:Y:S01]  /*6c810*/  IADD3 R26, P5, R11, R2, RZ ;  /* 0x000000020b1a7210 */ /* 0x000fe20007fbe0ff */
[C---:B------:R-:W-:Y:S01]  /*6c820*/  IMAD R24, R28.reuse, 0xee, RZ ;  /* 0x000000ee1c187824 */ /* 0x040fe200078e02ff */
[----:B------:R-:W-:Y:S02]  /*6c830*/  F2FP.PACK_AB R6, R21, R18 ;  /* 0x000000121506723e */ /* 0x000fe400000000ff */
[----:B------:R-:W-:Y:S01]  /*6c840*/  LEA.HI.X.SX32 R27, R17, R3, 0x1, P5 ;  /* 0x00000003111b7211 */ /* 0x000fe200028f0eff */
[----:B------:R-:W-:Y:S01]  /*6c850*/  IMAD R11, R28, 0x77, RZ ;  /* 0x000000771c0b7824 */ /* 0x000fe200078e02ff */
[----:B--2---:R0:W-:Y:S04]  /*6c860*/  STL.64 [R1+0x22a0], R14 ;  /* 0x0022a00e01007387 */ /* 0x0041e80000100a00 */
[----:B0-----:R-:W3:Y:S01]  /*6c870*/  LDL.LU R14, [R1+0x728] ;  /* 0x00072800010e7983 */ /* 0x001ee20000300800 */
[----:B------:R-:W2:Y:S02]  /*6c880*/  LDL.LU R22, [R1+0x9c] ;  /* 0x00009c0001167983 */ /* 0x000ea40000300800 */
[----:B------:R-:W2:Y:S02]  /*6c890*/  LDL.LU R23, [R1+0x98] ;  /* 0x0000980001177983 */ /* 0x000ea40000300800 */
[----:B------:R-:W2:Y:S01]  /*6c8a0*/  LDL.LU R20, [R1+0xa4] ;  /* 0x0000a40001147983 */ /* 0x000ea20000300800 */
[----:B------:R-:W2:Y:S01]  /*6c8b0*/  LDL.LU R21, [R1+0xa0] ;  /* 0x0000a00001157983 */ /* 0x000ea20000300800 */
[----:B------:R-:W4:Y:S02]  /*6c8c0*/  LDL.LU R17, [R1+0x720] ;  /* 0x0007200001117983 */ /* 0x000f240000300800 */
[----:B------:R0:W-:Y:S02]  /*6c8d0*/  STL.64 [R1+0x830], R26 ;  /* 0x0008301a01007387 */ /* 0x0001e40000100a00 */
[----:B0-----:R-:W-:-:S04]  /*6c8e0*/  IADD3 R26, P5, R24, R2, RZ ;  /* 0x00000002181a7210 */ /* 0x001fc80007fbe0ff */
[----:B------:R-:W-:-:S05]  /*6c8f0*/  LEA.HI.X.SX32 R27, R11, R3, 0x1, P5 ;  /* 0x000000030b1b7211 */ /* 0x000fca00028f0eff */
[----:B------:R0:W-:Y:S04]  /*6c900*/  STL.64 [R1+0x828], R26 ;  /* 0x0008281a01007387 */ /* 0x0001e80000100a00 */
[----:B0-----:R-:W2:Y:S01]  /*6c910*/  LDL.LU.64 R26, [R1+0x22b0] ;  /* 0x0022b000011a7983 */ /* 0x001ea20000300a00 */
[----:B------:R-:W-:Y:S01]  /*6c920*/  IMAD R18, R28, 0xf0, RZ ;  /* 0x000000f01c127824 */ /* 0x000fe200078e02ff */
[----:B-----5:R-:W-:-:S04]  /*6c930*/  F2FP.PACK_AB R7, R7, R19 ;  /* 0x000000130707723e */ /* 0x020fc800000000ff */
[----:B------:R-:W-:-:S04]  /*6c940*/  IADD3 R18, P5, R18, R2, RZ ;  /* 0x0000000212127210 */ /* 0x000fc80007fbe0ff */
[----:B--2---:R-:W-:-:S05]  /*6c950*/  LEA.HI.X.SX32 R19, R26, R3, 0x1, P5 ;  /* 0x000000031a137211 */ /* 0x004fca00028f0eff */
[----:B------:R0:W-:Y:S04]  /*6c960*/  STL.64 [R1+0x820], R18 ;  /* 0x0008201201007387 */ /* 0x0001e80000100a00 */
[----:B0-----:R-:W2:Y:S01]  /*6c970*/  LDL.LU.64 R18, [R1+0x22a8] ;  /* 0x0022a80001127983 */ /* 0x001ea20000300a00 */
[----:B----4-:R-:W-:Y:S01]  /*6c980*/  F2FP.PACK_AB R10, R17, R10 ;  /* 0x0000000a110a723e */ /* 0x010fe200000000ff */
[----:B------:R-:W-:Y:S01]  /*6c990*/  IMAD R17, R28, 0xf2, RZ ;  /* 0x000000f21c117824 */ /* 0x000fe200078e02ff */
[----:B---3--:R-:W-:-:S04]  /*6c9a0*/  F2FP.PACK_AB R11, R14, R12 ;  /* 0x0000000c0e0b723e */ /* 0x008fc800000000ff */
[----:B------:R-:W-:Y:S01]  /*6c9b0*/  IADD3 R14, P5, R17, R2, RZ ;  /* 0x00000002110e7210 */ /* 0x000fe20007fbe0ff */
[----:B------:R0:W-:Y:S04]  /*6c9c0*/  STL.64 [R1+0x2220], R16 ;  /* 0x0022201001007387 */ /* 0x0001e80000100a00 */
[----:B0-----:R-:W3:Y:S01]  /*6c9d0*/  LDL.LU R16, [R1+0x8c] ;  /* 0x00008c0001107983 */ /* 0x001ee20000300800 */
[----:B------:R-:W-:Y:S02]  /*6c9e0*/  STL [R1+0x2260], R17 ;  /* 0x0022601101007387 */ /* 0x000fe40000100800 */
[----:B------:R-:W-:Y:S02]  /*6c9f0*/  STL [R1+0x818], R14 ;  /* 0x0008180e01007387 */ /* 0x000fe40000100800 */
[----:B------:R-:W-:Y:S01]  /*6ca00*/  IMAD R12, R28, 0x79, RZ ;  /* 0x000000791c0c7824 */ /* 0x000fe200078e02ff */
[----:B--2---:R0:W-:Y:S02]  /*6ca10*/  STL.64 [R1+0x2278], R18 ;  /* 0x0022781201007387 */ /* 0x0041e40000100a00 */
[----:B0-----:R-:W-:Y:S01]  /*6ca20*/  IMAD.MOV.U32 R18, RZ, RZ, R14 ;  /* 0x000000ffff127224 */ /* 0x001fe200078e000e */
[----:B------:R-:W-:-:S02]  /*6ca30*/  MOV R19, R15 ;  /* 0x0000000f00137202 */ /* 0x000fc40000000f00 */
[----:B------:R-:W2:Y:S01]  /*6ca40*/  LDL.LU.64 R14, [R1+0x22a0] ;  /* 0x0022a000010e7983 */ /* 0x000ea20000300a00 */
[----:B------:R-:W-:-:S03]  /*6ca50*/  IMAD R17, R28, 0xf4, RZ ;  /* 0x000000f41c117824 */ /* 0x000fc600078e02ff */
[----:B------:R0:W-:Y:S01]  /*6ca60*/  STS.128 [R0+0x780], R8 ;  /* 0x0007800800007388 */ /* 0x0001e20000000c00 */
[----:B------:R-:W-:Y:S01]  /*6ca70*/  LEA.HI.X.SX32 R19, R12, R3, 0x1, P5 ;  /* 0x000000030c137211 */ /* 0x000fe200028f0eff */
[----:B------:R-:W-:Y:S02]  /*6ca80*/  IMAD R26, R28, 0xf6, RZ ;  /* 0x000000f61c1a7824 */ /* 0x000fe400078e02ff */
[----:B------:R1:W-:Y:S04]  /*6ca90*/  STS.128 [R0+0x700], R4 ;  /* 0x0007000400007388 */ /* 0x0003e80000000c00 */
[----:B------:R-:W-:Y:S01]  /*6caa0*/  STL [R1+0x81c], R19 ;  /* 0x00081c1301007387 */ /* 0x000fe20000100800 */
[----:B------:R-:W-:Y:S01]  /*6cab0*/  BAR.SYNC.DEFER_BLOCKING 0x0 ;  /* 0x0000000000007b1d */ /* 0x000fe20000010000 */
[----:B0-----:R-:W-:-:S04]  /*6cac0*/  IADD3 R10, P5, R17, R2, RZ ;  /* 0x00000002110a7210 */ /* 0x001fc80007fbe0ff */
[----:B------:R-:W-:Y:S01]  /*6cad0*/  LEA.HI.X.SX32 R11, R25, R3, 0x1, P5 ;  /* 0x00000003190b7211 */ /* 0x000fe200028f0eff */
[----:B-1----:R-:W-:-:S04]  /*6cae0*/  IMAD R7, R28, 0x7b, RZ ;  /* 0x0000007b1c077824 */ /* 0x002fc800078e02ff */
[----:B------:R0:W-:Y:S01]  /*6caf0*/  STL.64 [R1+0x810], R10 ;  /* 0x0008100a01007387 */ /* 0x0001e20000100a00 */
[----:B------:R-:W-:Y:S01]  /*6cb00*/  IMAD R8, R28, 0xf8, RZ ;  /* 0x000000f81c087824 */ /* 0x000fe200078e02ff */
[----:B0-----:R-:W-:-:S04]  /*6cb10*/  IADD3 R10, P5, R26, R2, RZ ;  /* 0x000000021a0a7210 */ /* 0x001fc80007fbe0ff */
[----:B------:R-:W-:Y:S02]  /*6cb20*/  LEA.HI.X.SX32 R11, R7, R3, 0x1, P5 ;  /* 0x00000003070b7211 */ /* 0x000fe400028f0eff */
[----:B------:R-:W-:Y:S01]  /*6cb30*/  F2FP.PACK_AB R6, R22, R23 ;  /* 0x000000171606723e */ /* 0x000fe200000000ff */
[----:B------:R-:W-:Y:S02]  /*6cb40*/  F2FP.PACK_AB R7, R20, R21 ;  /* 0x000000151407723e */ /* 0x000fe400000000ff */
[----:B------:R0:W-:Y:S01]  /*6cb50*/  STL.64 [R1+0x808], R10 ;  /* 0x0008080a01007387 */ /* 0x0001e20000100a00 */
[----:B---3--:R-:W-:Y:S02]  /*6cb60*/  F2FP.PACK_AB R4, R16, R13 ;  /* 0x0000000d1004723e */ /* 0x008fe400000000ff */
[----:B------:R-:W-:Y:S01]  /*6cb70*/  STL.64 [R1+0x2288], R6 ;  /* 0x0022880601007387 */ /* 0x000fe20000100a00 */
[----:B0-----:R-:W-:-:S04]  /*6cb80*/  IADD3 R10, P5, R8, R2, RZ ;  /* 0x00000002080a7210 */ /* 0x001fc80007fbe0ff */
[----:B------:R-:W-:Y:S02]  /*6cb90*/  LEA.HI.X.SX32 R11, R27, R3, 0x1, P5 ;  /* 0x000000031b0b7211 */ /* 0x000fe400028f0eff */
[----:B--2---:R-:W-:-:S05]  /*6cba0*/  F2FP.PACK_AB R5, R14, R15 ;  /* 0x0000000f0e05723e */ /* 0x004fca00000000ff */
[----:B------:R-:W-:Y:S01]  /*6cbb0*/  STL.64 [R1+0x2280], R4 ;  /* 0x0022800401007387 */ /* 0x000fe20000100a00 */
[----:B------:R-:W2:Y:S02]  /*6cbc0*/  LDL.LU R12, [R1+0xac] ;  /* 0x0000ac00010c7983 */ /* 0x000ea40000300800 */
[----:B------:R0:W-:Y:S02]  /*6cbd0*/  STL.64 [R1+0x800], R10 ;  /* 0x0008000a01007387 */ /* 0x0001e40000100a00 */
[----:B0-----:R-:W3:Y:S01]  /*6cbe0*/  LDL.LU R10, [R1+0xa8] ;  /* 0x0000a800010a7983 */ /* 0x001ee20000300800 */
[----:B------:R-:W3:Y:S03]  /*6cbf0*/  LDL.LU R11, [R1+0xb4] ;  /* 0x0000b400010b7983 */ /* 0x000ee60000300800 */
[----:B------:R-:W0:Y:S01]  /*6cc00*/  S2R R20, SR_TID.X ;  /* 0x0000000000147919 */ /* 0x000e220000002100 */
[----:B------:R-:W-:-:S02]  /*6cc10*/  IMAD R8, R28, 0x7d, RZ ;  /* 0x0000007d1c087824 */ /* 0x000fc400078e02ff */
[----:B------:R-:W-:Y:S01]  /*6cc20*/  IMAD R9, R28, 0xfc, RZ ;  /* 0x000000fc1c097824 */ /* 0x000fe200078e02ff */
[C---:B0-----:R-:W-:Y:S01]  /*6cc30*/  LOP3.LUT R21, R20.reuse, 0x7f, RZ, 0xc0, !PT ;  /* 0x0000007f14157812 */ /* 0x041fe200078ec0ff */
[----:B------:R-:W-:-:S04]  /*6cc40*/  SHF.L.U32 R20, R20, 0xc, RZ ;  /* 0x0000000c14147819 */ /* 0x000fc800000006ff */
[----:B------:R-:W-:-:S04]  /*6cc50*/  LOP3.LUT R20, R20, 0x6000, RZ, 0xc0, !PT ;  /* 0x0000600014147812 */ /* 0x000fc800078ec0ff */
[----:B------:R-:W-:Y:S01]  /*6cc60*/  LEA R23, R21, R20, 0x4 ;  /* 0x0000001415177211 */ /* 0x000fe200078e20ff */
[----:B------:R-:W-:-:S03]  /*6cc70*/  IMAD R25, R28, 0xfa, RZ ;  /* 0x000000fa1c197824 */ /* 0x000fc600078e02ff */
[C---:B------:R-:W-:Y:S01]  /*6cc80*/  LOP3.LUT R5, R23.reuse, 0x20, RZ, 0x3c, !PT ;  /* 0x0000002017057812 */ /* 0x040fe200078e3cff */
[----:B---3--:R-:W-:Y:S01]  /*6cc90*/  STL.64 [R1+0x2298], R10 ;  /* 0x0022980a01007387 */ /* 0x008fe20000100a00 */
[----:B------:R-:W-:Y:S02]  /*6cca0*/  STL.64 [R1+0x2290], R8 ;  /* 0x0022900801007387 */ /* 0x000fe40000100a00 */
[----:B------:R-:W0:Y:S04]  /*6ccb0*/  LDS.128 R8, [R23] ;  /* 0x0000000017087984 */ /* 0x000e280000000c00 */
[----:B------:R-:W2:Y:S01]  /*6ccc0*/  LDL.LU R13, [R1+0xb0] ;  /* 0x0000b000010d7983 */ /* 0x000ea20000300800 */
[----:B------:R-:W-:Y:S04]  /*6ccd0*/  STL.64 [R1+0x2218], R24 ;  /* 0x0022181801007387 */ /* 0x000fe80000100a00 */
[----:B0-----:R-:W-:Y:S01]  /*6cce0*/  STL.64 [R1+0x2c0], R8 ;  /* 0x0002c00801007387 */ /* 0x001fe20000100a00 */
[----:B------:R-:W-:Y:S02]  /*6ccf0*/  STL.64 [R1+0x2c8], R10 ;  /* 0x0002c80a01007387 */ /* 0x000fe40000100a00 */
[----:B------:R-:W0:Y:S02]  /*6cd00*/  LDS.128 R8, [R23+0x800] ;  /* 0x0008000017087984 */ /* 0x000e240000000c00 */
[----:B0-----:R-:W-:Y:S02]  /*6cd10*/  STL.64 [R1+0x2b0], R8 ;  /* 0x0002b00801007387 */ /* 0x001fe40000100a00 */
[----:B------:R-:W-:Y:S02]  /*6cd20*/  STL.64 [R1+0x2b8], R10 ;  /* 0x0002b80a01007387 */ /* 0x000fe40000100a00 */
[----:B------:R-:W0:Y:S04]  /*6cd30*/  LDS.128 R8, [R23+0x1000] ;  /* 0x0010000017087984 */ /* 0x000e280000000c00 */
[----:B------:R-:W4:Y:S01]  /*6cd40*/  LDL.LU R14, [R1+0xbc] ;  /* 0x0000bc00010e7983 */ /* 0x000f220000300800 */
[----:B------:R-:W4:Y:S04]  /*6cd50*/  LDL.LU R15, [R1+0xb8] ;  /* 0x0000b800010f7983 */ /* 0x000f280000300800 */
[----:B0-----:R-:W-:Y:S01]  /*6cd60*/  STL.64 [R1+0x2a0], R8 ;  /* 0x0002a00801007387 */ /* 0x001fe20000100a00 */
[----:B------:R-:W-:Y:S02]  /*6cd70*/  STL.64 [R1+0x2a8], R10 ;  /* 0x0002a80a01007387 */ /* 0x000fe40000100a00 */
[----:B------:R-:W0:Y:S02]  /*6cd80*/  LDS.128 R8, [R23+0x1800] ;  /* 0x0018000017087984 */ /* 0x000e240000000c00 */
[----:B0-----:R-:W-:Y:S02]  /*6cd90*/  STL.64 [R1+0x290], R8 ;  /* 0x0002900801007387 */ /* 0x001fe40000100a00 */
[----:B------:R-:W-:Y:S02]  /*6cda0*/  STL.64 [R1+0x298], R10 ;  /* 0x0002980a01007387 */ /* 0x000fe40000100a00 */
[----:B------:R-:W0:Y:S02]  /*6cdb0*/  LDS.128 R8, [R5] ;  /* 0x0000000005087984 */ /* 0x000e240000000c00 */
[----:B0-----:R-:W-:Y:S02]  /*6cdc0*/  STL.64 [R1+0x280], R8 ;  /* 0x0002800801007387 */ /* 0x001fe40000100a00 */
[----:B------:R-:W-:Y:S02]  /*6cdd0*/  STL.64 [R1+0x288], R10 ;  /* 0x0002880a01007387 */ /* 0x000fe40000100a00 */
[----:B------:R-:W0:Y:S02]  /*6cde0*/  LDS.128 R8, [R5+0x800] ;  /* 0x0008000005087984 */ /* 0x000e240000000c00 */
[----:B0-----:R-:W-:Y:S02]  /*6cdf0*/  STL.64 [R1+0x270], R8 ;  /* 0x0002700801007387 */ /* 0x001fe40000100a00 */
[----:B------:R-:W-:Y:S02]  /*6ce00*/  STL.64 [R1+0x278], R10 ;  /* 0x0002780a01007387 */ /* 0x000fe40000100a00 */
[----:B------:R-:W0:Y:S01]  /*6ce10*/  LDS.128 R8, [R5+0x1000] ;  /* 0x0010000005087984 */ /* 0x000e220000000c00 */
[C---:B------:R-:W-:Y:S01]  /*6ce20*/  LOP3.LUT R4, R23.reuse, 0x40, RZ, 0x3c, !PT ;  /* 0x0000004017047812 */ /* 0x040fe200078e3cff */
[----:B0-----:R-:W-:Y:S02]  /*6ce30*/  STL.64 [R1+0x260], R8 ;  /* 0x0002600801007387 */ /* 0x001fe40000100a00 */
[----:B------:R-:W-:Y:S02]  /*6ce40*/  STL.64 [R1+0x268], R10 ;  /* 0x0002680a01007387 */ /* 0x000fe40000100a00 */
[----:B------:R-:W0:Y:S01]  /*6ce50*/  LDS.128 R8, [R5+0x1800] ;  /* 0x0018000005087984 */ /* 0x000e220000000c00 */
[----:B------:R-:W-:Y:S01]  /*6ce60*/  LOP3.LUT R16, R23, 0x60, RZ, 0x3c, !PT ;  /* 0x0000006017107812 */ /* 0x000fe200078e3cff */
[----:B------:R-:W5:Y:S02]  /*6ce70*/  LDL.LU R22, [R1+0xc4] ;  /* 0x0000c40001167983 */ /* 0x000f640000300800 */
[----:B------:R-:W5:Y:S02]  /*6ce80*/  LDL.LU R23, [R1+0xc0] ;  /* 0x0000c00001177983 */ /* 0x000f640000300800 */
[----:B0-----:R-:W-:Y:S01]  /*6ce90*/  STL.64 [R1+0x250], R8 ;  /* 0x0002500801007387 */ /* 0x001fe20000100a00 */
[----:B------:R-:W-:Y:S02]  /*6cea0*/  STL.64 [R1+0x258], R10 ;  /* 0x0002580a01007387 */ /* 0x000fe40000100a00 */
[----:B------:R-:W0:Y:S02]  /*6ceb0*/  LDS.128 R8, [R4] ;  /* 0x0000000004087984 */ /* 0x000e240000000c00 */
[----:B0-----:R-:W-:Y:S02]  /*6cec0*/  STL.64 [R1+0x240], R8 ;  /* 0x0002400801007387 */ /* 0x001fe40000100a00 */
[----:B------:R-:W-:Y:S02]  /*6ced0*/  STL.64 [R1+0x248], R10 ;  /* 0x0002480a01007387 */ /* 0x000fe40000100a00 */
[----:B------:R-:W0:Y:S02]  /*6cee0*/  LDS.128 R8, [R4+0x800] ;  /* 0x0008000004087984 */ /* 0x000e240000000c00 */
[----:B0-----:R-:W-:Y:S02]  /*6cef0*/  STL.64 [R1+0x230], R8 ;  /* 0x0002300801007387 */ /* 0x001fe40000100a00 */
[----:B------:R-:W-:Y:S02]  /*6cf00*/  STL.64 [R1+0x238], R10 ;  /* 0x0002380a01007387 */ /* 0x000fe40000100a00 */
[----:B------:R-:W0:Y:S02]  /*6cf10*/  LDS.128 R8, [R4+0x1000] ;  /* 0x0010000004087984 */ /* 0x000e240000000c00 */
[----:B------:R-:W1:Y:S04]  /*6cf20*/  LDS.128 R4, [R4+0x1800] ;  /* 0x0018000004047984 */ /* 0x000e680000000c00 */
[----:B0-----:R-:W-:Y:S01]  /*6cf30*/  STL.64 [R1+0x220], R8 ;  /* 0x0002200801007387 */ /* 0x001fe20000100a00 */
[----:B------:R0:W-:Y:S03]  /*6cf40*/  STL.64 [R1+0x228], R10 ;  /* 0x0002280a01007387 */ /* 0x0001e60000100a00 */
[----:B0-----:R-:W2:Y:S01]  /*6cf50*/  LDL.LU.64 R10, [R1+0x2298] ;  /* 0x00229800010a7983 */ /* 0x001ea20000300a00 */
[----:B------:R-:W2:Y:S02]  /*6cf60*/  LDL.LU.64 R8, [R1+0x2290] ;  /* 0x0022900001087983 */ /* 0x000ea40000300a00 */
[----:B-1----:R-:W-:Y:S02]  /*6cf70*/  STL.64 [R1+0x210], R4 ;  /* 0x0002100401007387 */ /* 0x002fe40000100a00 */
[----:B------:R-:W-:Y:S02]  /*6cf80*/  STL.64 [R1+0x218], R6 ;  /* 0x0002180601007387 */ /* 0x000fe40000100a00 */
[----:B------:R-:W0:Y:S04]  /*6cf90*/  LDS.128 R4, [R16] ;  /* 0x0000000010047984 */ /* 0x000e280000000c00 */
[----:B0-----:R-:W-:Y:S01]  /*6cfa0*/  STL.64 [R1+0x200], R4 ;  /* 0x0002000401007387 */ /* 0x001fe20000100a00 */
        /* <DEDUP_REMOVED lines=8> */
[----:B------:R-:W-:Y:S06]  /*6d030*/  BAR.SYNC.DEFER_BLOCKING 0x0 ;  /* 0x0000000000007b1d */ /* 0x000fec0000010000 */
[----:B0-----:R-:W3:Y:S01]  /*6d040*/  LDL.LU.64 R6, [R1+0x2288] ;  /* 0x0022880001067983 */ /* 0x001ee20000300a00 */
[----:B------:R-:W3:Y:S02]  /*6d050*/  LDL.LU.64 R4, [R1+0x2280] ;  /* 0x0022800001047983 */ /* 0x000ee40000300a00 */
[----:B-1----:R-:W-:Y:S02]  /*6d060*/  STL.64 [R1+0x1d0], R16 ;  /* 0x0001d01001007387 */ /* 0x002fe40000100a00 */
[----:B------:R0:W-:Y:S02]  /*6d070*/  STL.64 [R1+0x1d8], R18 ;  /* 0x0001d81201007387 */ /* 0x0001e40000100a00 */
[----:B0-----:R-:W3:Y:S01]  /*6d080*/  LDL.LU.64 R18, [R1+0x2278] ;  /* 0x0022780001127983 */ /* 0x001ee20000300a00 */
[----:B------:R-:W3:Y:S02]  /*6d090*/  LDL.LU R17, [R1+0xe0] ;  /* 0x0000e00001117983 */ /* 0x000ee40000300800 */
[----:B------:R-:W3:Y:S01]  /*6d0a0*/  LDL.LU R16, [R1+0xdc] ;  /* 0x0000dc0001107983 */ /* 0x000ee20000300800 */
[----:B------:R-:W-:Y:S01]  /*6d0b0*/  IADD3 R20, P5, R25, R2, RZ ;  /* 0x0000000219147210 */ /* 0x000fe20007fbe0ff */
[----:B------:R-:W-:Y:S01]  /*6d0c0*/  IMAD R27, R28, 0xfe, RZ ;  /* 0x000000fe1c1b7824 */ /* 0x000fe200078e02ff */
[----:B----4-:R-:W-:Y:S01]  /*6d0d0*/  F2FP.PACK_AB R14, R14, R15 ;  /* 0x0000000f0e0e723e */ /* 0x010fe200000000ff */
[----:B-----5:R-:W-:Y:S01]  /*6d0e0*/  F2FP.PACK_AB R15, R22, R23 ;  /* 0x00000017160f723e */ /* 0x020fe200000000ff */
[----:B--2---:R-:W-:-:S05]  /*6d0f0*/  LEA.HI.X.SX32 R21, R8, R3, 0x1, P5 ;  /* 0x0000000308157211 */ /* 0x004fca00028f0eff */
[----:B------:R0:W-:Y:S01]  /*6d100*/  STL.64 [R1+0x7f8], R20 ;  /* 0x0007f81401007387 */ /* 0x0001e20000100a00 */
[----:B------:R-:W2:Y:S01]  /*6d110*/  LDL.LU R8, [R1+0x110] ;  /* 0x0001100001087983 */ /* 0x000ea20000300800 */
[----:B------:R-:W-:Y:S02]  /*6d120*/  F2FP.PACK_AB R12, R12, R10 ;  /* 0x0000000a0c0c723e */ /* 0x000fe400000000ff */
[----:B------:R-:W-:Y:S02]  /*6d130*/  F2FP.PACK_AB R13, R11, R13 ;  /* 0x0000000d0b0d723e */ /* 0x000fe400000000ff */
[-C--:B0-----:R-:W-:Y:S01]  /*6d140*/  IADD3 R20, P5, R9, R2.reuse, RZ ;  /* 0x0000000209147210 */ /* 0x081fe20007fbe0ff */
[----:B---3--:R0:W-:Y:S04]  /*6d150*/  STS.128 [R0], R4 ;  /* 0x0000000400007388 */ /* 0x0081e80000000c00 */
[----:B0-----:R-:W2:Y:S01]  /*6d160*/  LDL.LU R6, [R1+0x10c] ;  /* 0x00010c0001067983 */ /* 0x001ea20000300800 */
[----:B------:R-:W3:Y:S02]  /*6d170*/  LDL.LU R24, [R1+0xe8] ;  /* 0x0000e80001187983 */ /* 0x000ee40000300800 */
[----:B------:R-:W3:Y:S01]  /*6d180*/  LDL.LU R25, [R1+0xe4] ;  /* 0x0000e40001197983 */ /* 0x000ee20000300800 */
[----:B------:R-:W-:Y:S01]  /*6d190*/  LEA.HI.X.SX32 R21, R18, R3, 0x1, P5 ;  /* 0x0000000312157211 */ /* 0x000fe200028f0eff */
[----:B------:R-:W4:Y:S01]  /*6d1a0*/  LDL.LU R9, [R1+0x120] ;  /* 0x0001200001097983 */ /* 0x000f220000300800 */
[----:B------:R-:W4:Y:S02]  /*6d1b0*/  LDL.LU R10, [R1+0x11c] ;  /* 0x00011c00010a7983 */ /* 0x000f240000300800 */
[----:B------:R-:W5:Y:S01]  /*6d1c0*/  LDL.LU R11, [R1+0xec] ;  /* 0x0000ec00010b7983 */ /* 0x000f620000300800 */
[----:B------:R-:W-:Y:S01]  /*6d1d0*/  STL.64 [R1+0x7f0], R20 ;  /* 0x0007f01401007387 */ /* 0x000fe20000100a00 */
[----:B------:R0:W-:Y:S03]  /*6d1e0*/  STL.64 [R1+0x21f8], R26 ;  /* 0x0021f81a01007387 */ /* 0x0001e60000100a00 */
[----:B0-----:R-:W5:Y:S01]  /*6d1f0*/  LDL.LU R26, [R1+0xf0] ;  /* 0x0000f000011a7983 */ /* 0x001f620000300800 */
[----:B------:R-:W5:Y:S02]  /*6d200*/  LDL.LU R22, [R1+0x130] ;  /* 0x0001300001167983 */ /* 0x000f640000300800 */
[----:B------:R-:W5:Y:S02]  /*6d210*/  LDL.LU R23, [R1+0x12c] ;  /* 0x00012c0001177983 */ /* 0x000f640000300800 */
[----:B------:R-:W-:Y:S01]  /*6d220*/  IMAD R4, R28, 0x7f, RZ ;  /* 0x0000007f1c047824 */ /* 0x000fe200078e02ff */
[----:B------:R-:W-:-:S02]  /*6d230*/  IADD3 R20, P5, R27, R2, RZ ;  /* 0x000000021b147210 */ /* 0x000fc40007fbe0ff */
[----:B------:R-:W5:Y:S01]  /*6d240*/  LDL.LU R27, [R1+0xf8] ;  /* 0x0000f800011b7983 */ /* 0x000f620000300800 */
[----:B------:R-:W5:Y:S01]  /*6d250*/  LDL.LU R7, [R1+0xf4] ;  /* 0x0000f40001077983 */ /* 0x000f620000300800 */
[----:B------:R-:W-:Y:S01]  /*6d260*/  LEA.HI.X.SX32 R21, R4, R3, 0x1, P5 ;  /* 0x0000000304157211 */ /* 0x000fe200028f0eff */
[C---:B------:R-:W-:Y:S02]  /*6d270*/  IMAD.SHL.U32 R5, R28.reuse, 0x80, RZ ;  /* 0x000000801c057824 */ /* 0x040fe400078e00ff */
[C---:B------:R-:W-:Y:S01]  /*6d280*/  IMAD R18, R28.reuse, 0x198, RZ ;  /* 0x000001981c127824 */ /* 0x040fe200078e02ff */
[----:B------:R-:W-:Y:S01]  /*6d290*/  F2FP.PACK_AB R4, R17, R16 ;  /* 0x000000101104723e */ /* 0x000fe200000000ff */
[----:B------:R0:W-:Y:S01]  /*6d2a0*/  STL.64 [R1+0x7e8], R20 ;  /* 0x0007e81401007387 */ /* 0x0001e20000100a00 */
[----:B------:R-:W5:Y:S02]  /*6d2b0*/  LDL.LU R17, [R1+0x138] ;  /* 0x0001380001117983 */ /* 0x000f640000300800 */
[----:B------:R-:W5:Y:S01]  /*6d2c0*/  LDL.LU R16, [R1+0x134] ;  /* 0x0001340001107983 */ /* 0x000f620000300800 */
[----:B------:R1:W-:Y:S01]  /*6d2d0*/  STS.128 [R0+0x80], R12 ;  /* 0x0000800c00007388 */ /* 0x0003e20000000c00 */
[----:B0-----:R-:W-:-:S04]  /*6d2e0*/  LEA R20, P5, R28, R2, 0x8 ;  /* 0x000000021c147211 */ /* 0x001fc800078a40ff */
[-C--:B------:R-:W-:Y:S01]  /*6d2f0*/  LEA.HI.X.SX32 R21, R5, R3.reuse, 0x1, P5 ;  /* 0x0000000305157211 */ /* 0x080fe200028f0eff */
[----:B------:R-:W-:Y:S01]  /*6d300*/  IMAD R5, R28, 0xcc, RZ ;  /* 0x000000cc1c057824 */ /* 0x000fe200078e02ff */
[-C--:B-1----:R-:W-:Y:S01]  /*6d310*/  IADD3 R14, P5, R18, R2.reuse, RZ ;  /* 0x00000002120e7210 */ /* 0x082fe20007fbe0ff */
[C---:B------:R-:W-:Y:S02]  /*6d320*/  IMAD R13, R28.reuse, 0x19a, RZ ;  /* 0x0000019a1c0d7824 */ /* 0x040fe400078e02ff */
[----:B------:R0:W-:Y:S01]  /*6d330*/  STL.64 [R1+0x7e0], R20 ;  /* 0x0007e01401007387 */ /* 0x0001e20000100a00 */
[----:B------:R-:W-:Y:S01]  /*6d340*/  LEA.HI.X.SX32 R15, R5, R3, 0x1, P5 ;  /* 0x00000003050f7211 */ /* 0x000fe200028f0eff */
[----:B------:R-:W-:Y:S02]  /*6d350*/  IMAD R12, R28, 0x19c, RZ ;  /* 0x0000019c1c0c7824 */ /* 0x000fe400078e02ff */
[----:B0-----:R-:W5:Y:S01]  /*6d360*/  LDL.LU.64 R20, [R1+0x2270] ;  /* 0x0022700001147983 */ /* 0x001f620000300a00 */
[----:B------:R-:W-:Y:S02]  /*6d370*/  STL.64 [R1+0x2268], R18 ;  /* 0x0022681201007387 */ /* 0x000fe40000100a00 */
[----:B------:R0:W-:Y:S02]  /*6d380*/  STL.64 [R1+0x7d8], R14 ;  /* 0x0007d80e01007387 */ /* 0x0001e40000100a00 */
[----:B0-----:R-:W-:-:S02]  /*6d390*/  IADD3 R14, P5, R13, R2, RZ ;  /* 0x000000020d0e7210 */ /* 0x001fc40007fbe0ff */
[----:B--2---:R-:W-:Y:S01]  /*6d3a0*/  F2FP.PACK_AB R8, R8, R6 ;  /* 0x000000060808723e */ /* 0x004fe200000000ff */
[----:B------:R-:W-:Y:S01]  /*6d3b0*/  IMAD R6, R28, 0xcd, RZ ;  /* 0x000000cd1c067824 */ /* 0x000fe200078e02ff */
[----:B---3--:R-:W-:Y:S02]  /*6d3c0*/  F2FP.PACK_AB R5, R24, R25 ;  /* 0x000000191805723e */ /* 0x008fe400000000ff */
[----:B------:R-:W2:Y:S01]  /*6d3d0*/  LDL.LU R24, [R1+0x164] ;  /* 0x0001640001187983 */ /* 0x000ea20000300800 */
[----:B------:R-:W2:Y:S01]  /*6d3e0*/  LDL.LU R25, [R1+0x15c] ;  /* 0x00015c0001197983 */ /* 0x000ea20000300800 */
[----:B------:R-:W-:-:S05]  /*6d3f0*/  LEA.HI.X.SX32 R15, R6, R3, 0x1, P5 ;  /* 0x00000003060f7211 */ /* 0x000fca00028f0eff */
[----:B------:R0:W-:Y:S01]  /*6d400*/  STL.64 [R1+0x7d0], R14 ;  /* 0x0007d00e01007387 */ /* 0x0001e20000100a00 */
[----:B----4-:R-:W-:Y:S01]  /*6d410*/  F2FP.PACK_AB R9, R9, R10 ;  /* 0x0000000a0909723e */ /* 0x010fe200000000ff */
[----:B------:R-:W-:Y:S01]  /*6d420*/  IMAD R10, R28, 0x19e, RZ ;  /* 0x0000019e1c0a7824 */ /* 0x000fe200078e02ff */
[----:B0-----:R-:W-:-:S04]  /*6d430*/  IADD3 R14, P5, R12, R2, RZ ;  /* 0x000000020c0e7210 */ /* 0x001fc80007fbe0ff */
[----:B------:R-:W-:Y:S02]  /*6d440*/  LEA.HI.X.SX32 R15, R29, R3, 0x1, P5 ;  /* 0x000000031d0f7211 */ /* 0x000fe400028f0eff */
[----:B-----5:R-:W-:Y:S01]  /*6d450*/  F2FP.PACK_AB R6, R26, R11 ;  /* 0x0000000b1a06723e */ /* 0x020fe200000000ff */
[----:B------:R-:W-:Y:S01]  /*6d460*/  IADD3 R18, P5, R10, R2, RZ ;  /* 0x000000020a127210 */ /* 0x000fe20007fbe0ff */
[----:B------:R-:W-:Y:S01]  /*6d470*/  F2FP.PACK_AB R10, R22, R23 ;  /* 0x00000017160a723e */ /* 0x000fe200000000ff */
[----:B------:R0:W-:Y:S04]  /*6d480*/  STL.64 [R1+0x7c8], R14 ;  /* 0x0007c80e01007387 */ /* 0x0001e80000100a00 */
[----:B0-----:R-:W3:Y:S01]  /*6d490*/  LDL.LU R14, [R1+0x174] ;  /* 0x00017400010e7983 */ /* 0x001ee20000300800 */
[----:B------:R-:W3:Y:S02]  /*6d4a0*/  LDL.LU R26, [R1+0x16c] ;  /* 0x00016c00011a7983 */ /* 0x000ee40000300800 */
[----:B------:R-:W4:Y:S02]  /*6d4b0*/  LDL.LU R22, [R1+0x184] ;  /* 0x0001840001167983 */ /* 0x000f240000300800 */
[----:B------:R-:W4:Y:S02]  /*6d4c0*/  LDL.LU R23, [R1+0x17c] ;  /* 0x00017c0001177983 */ /* 0x000f240000300800 */
[----:B------:R-:W-:-:S02]  /*6d4d0*/  IMAD R11, R28, 0xcf, RZ ;  /* 0x000000cf1c0b7824 */ /* 0x000fc400078e02ff */
[----:B------:R-:W-:-:S03]  /*6d4e0*/  IMAD R12, R28, 0x1a0, RZ ;  /* 0x000001a01c0c7824 */ /* 0x000fc600078e02ff */
[----:B------:R-:W-:Y:S01]  /*6d4f0*/  LEA.HI.X.SX32 R19, R11, R3, 0x1, P5 ;  /* 0x000000030b137211 */ /* 0x000fe200028f0eff */
[----:B------:R-:W-:Y:S02]  /*6d500*/  F2FP.PACK_AB R11, R17, R16 ;  /* 0x00000010110b723e */ /* 0x000fe400000000ff */
[C---:B------:R-:W-:Y:S02]  /*6d510*/  IMAD R17, R28.reuse, 0xd0, RZ ;  /* 0x000000d01c117824 */ /* 0x040fe400078e02ff */
[----:B------:R0:W-:Y:S01]  /*6d520*/  STL.64 [R1+0x7c0], R18 ;  /* 0x0007c01201007387 */ /* 0x0001e20000100a00 */
[----:B------:R-:W-:Y:S01]  /*6d530*/  F2FP.PACK_AB R7, R27, R7 ;  /* 0x000000071b07723e */ /* 0x000fe200000000ff */
[----:B------:R-:W-:Y:S02]  /*6d540*/  IMAD R29, R28, 0x1a2, RZ ;  /* 0x000001a21c1d7824 */ /* 0x000fe400078e02ff */
[----:B------:R-:W5:Y:S01]  /*6d550*/  LDL.LU R15, [R1+0x18c] ;  /* 0x00018c00010f7983 */ /* 0x000f620000300800 */
[----:B------:R-:W5:Y:S01]  /*6d560*/  LDL.LU R27, [R1+0x1bc] ;  /* 0x0001bc00011b7983 */ /* 0x000f620000300800 */
[----:B0-----:R-:W-:-:S04]  /*6d570*/  IADD3 R18, P5, R12, R2, RZ ;  /* 0x000000020c127210 */ /* 0x001fc80007fbe0ff */
[----:B------:R-:W-:Y:S01]  /*6d580*/  LEA.HI.X.SX32 R19, R17, R3, 0x1, P5 ;  /* 0x0000000311137211 */ /* 0x000fe200028f0eff */
[C---:B------:R-:W-:Y:S01]  /*6d590*/  IMAD R12, R28.reuse, 0xd1, RZ ;  /* 0x000000d11c0c7824 */ /* 0x040fe200078e02ff */
[----:B------:R-:W-:Y:S04]  /*6d5a0*/  STS.128 [R0+0x100], R4 ;  /* 0x0001000400007388 */ /* 0x000fe80000000c00 */
[----:B------:R0:W-:Y:S01]  /*6d5b0*/  STL.64 [R1+0x7b8], R18 ;  /* 0x0007b81201007387 */ /* 0x0001e20000100a00 */
[----:B------:R-:W-:-:S03]  /*6d5c0*/  IMAD R16, R28, 0x1a4, RZ ;  /* 0x000001a41c107824 */ /* 0x000fc600078e02ff */
[----:B------:R1:W-:Y:S01]  /*6d5d0*/  STS.128 [R0+0x180], R8 ;  /* 0x0001800800007388 */ /* 0x0003e20000000c00 */
[----:B0-----:R-:W-:-:S03]  /*6d5e0*/  IADD3 R18, P5, R29, R2, RZ ;  /* 0x000000021d127210 */ /* 0x001fc60007fbe0ff */
[----:B------:R-:W5:Y:S01]  /*6d5f0*/  LDL.LU R5, [R1+0x194] ;  /* 0x0001940001057983 */ /* 0x000f620000300800 */
[----:B------:R-:W-:Y:S01]  /*6d600*/  LEA.HI.X.SX32 R19, R12, R3, 0x1, P5 ;  /* 0x000000030c137211 */ /* 0x000fe200028f0eff */
[----:B------:R-:W5:Y:S02]  /*6d610*/  LDL.LU R6, [R1+0x1c0] ;  /* 0x0001c00001067983 */ /* 0x000f640000300800 */
[----:B-1----:R-:W5:Y:S02]  /*6d620*/  LDL.LU R11, [R1+0x1c8] ;  /* 0x0001c800010b7983 */ /* 0x002f640000300800 */
[----:B------:R0:W-:Y:S01]  /*6d630*/  STL.64 [R1+0x7b0], R18 ;  /* 0x0007b01201007387 */ /* 0x0001e20000100a00 */
[----:B------:R-:W5:Y:S01]  /*6d640*/  LDL.LU R7, [R1+0x1c4] ;  /* 0x0001c40001077983 */ /* 0x000f620000300800 */
[----:B------:R-:W-:Y:S01]  /*6d650*/  IADD3 R16, P5, R16, R2, RZ ;  /* 0x0000000210107210 */ /* 0x000fe20007fbe0ff */
[----:B------:R-:W-:Y:S01]  /*6d660*/  IMAD R13, R28, 0x1a6, RZ ;  /* 0x000001a61c0d7824 */ /* 0x000fe200078e02ff */
[----:B--2---:R-:W-:Y:S01]  /*6d670*/  F2FP.PACK_AB R12, R24, R25 ;  /* 0x00000019180c723e */ /* 0x004fe200000000ff */
[----:B------:R-:W-:Y:S01]  /*6d680*/  IMAD R25, R28, 0xd2, RZ ;  /* 0x000000d21c197824 */ /* 0x000fe200078e02ff */
[----:B------:R-:W2:Y:S04]  /*6d690*/  LDL.LU R24, [R1+0x2d4] ;  /* 0x0002d40001187983 */ /* 0x000ea80000300800 */
[----:B------:R-:W-:-:S02]  /*6d6a0*/  LEA.HI.X.SX32 R17, R25, R3, 0x1, P5 ;  /* 0x0000000319117211 */ /* 0x000fc400028f0eff */
[----:B------:R-:W2:Y:S03]  /*6d6b0*/  LDL.LU R25, [R1+0x1cc] ;  /* 0x0001cc0001197983 */ /* 0x000ea60000300800 */
[----:B------:R1:W-:Y:S01]  /*6d6c0*/  STL.64 [R1+0x778], R16 ;  /* 0x0007781001007387 */ /* 0x0003e20000100a00 */
[----:B0-----:R-:W-:Y:S01]  /*6d6d0*/  IADD3 R18, P5, R13, R2, RZ ;  /* 0x000000020d127210 */ /* 0x001fe20007fbe0ff */
[----:B-1----:R-:W2:Y:S01]  /*6d6e0*/  LDL.LU R17, [R1+0x2dc] ;  /* 0x0002dc0001117983 */ /* 0x002ea20000300800 */
[----:B------:R-:W2:Y:S01]  /*6d6f0*/  LDL.LU R16, [R1+0x2d8] ;  /* 0x0002d80001107983 */ /* 0x000ea20000300800 */
[----:B---3--:R-:W-:Y:S02]  /*6d700*/  F2FP.PACK_AB R13, R14, R26 ;  /* 0x0000001a0e0d723e */ /* 0x008fe400000000ff */
[----:B----4-:R-:W-:Y:S01]  /*6d710*/  F2FP.PACK_AB R14, R22, R23 ;  /* 0x00000017160e723e */ /* 0x010fe200000000ff */
[----:B------:R-:W3:Y:S01]  /*6d720*/  LDL.LU R26, [R1+0x2e4] ;  /* 0x0002e400011a7983 */ /* 0x000ee20000300800 */
[----:B------:R-:W3:Y:S02]  /*6d730*/  LDL.LU R22, [R1+0x2e0] ;  /* 0x0002e00001167983 */ /* 0x000ee40000300800 */
[----:B------:R-:W-:-:S02]  /*6d740*/  IMAD R4, R28, 0xd3, RZ ;  /* 0x000000d31c047824 */ /* 0x000fc400078e02ff */
[----:B------:R-:W-:-:S03]  /*6d750*/  IMAD R8, R28, 0x1a8, RZ ;  /* 0x000001a81c087824 */ /* 0x000fc600078e02ff */
[----:B------:R-:W-:Y:S01]  /*6d760*/  LEA.HI.X.SX32 R19, R4, R3, 0x1, P5 ;  /* 0x0000000304137211 */ /* 0x000fe200028f0eff */
[----:B------:R-:W-:-:S04]  /*6d770*/  IMAD R23, R28, 0xd4, RZ ;  /* 0x000000d41c177824 */ /* 0x000fc800078e02ff */
[----:B------:R0:W-:Y:S01]  /*6d780*/  STL.64 [R1+0x770], R18 ;  /* 0x0007701201007387 */ /* 0x0001e20000100a00 */
[----:B------:R-:W-:Y:S01]  /*6d790*/  IMAD R9, R28, 0x1aa, RZ ;  /* 0x000001aa1c097824 */ /* 0x000fe200078e02ff */
[----:B0-----:R-:W-:-:S04]  /*6d7a0*/  IADD3 R18, P5, R8, R2, RZ ;  /* 0x0000000208127210 */ /* 0x001fc80007fbe0ff */
[----:B------:R-:W-:-:S05]  /*6d7b0*/  LEA.HI.X.SX32 R19, R23, R3, 0x1, P5 ;  /* 0x0000000317137211 */ /* 0x000fca00028f0eff */
[----:B------:R0:W-:Y:S01]  /*6d7c0*/  STL.64 [R1+0x768], R18 ;  /* 0x0007681201007387 */ /* 0x0001e20000100a00 */
[C---:B------:R-:W-:Y:S01]  /*6d7d0*/  IMAD R8, R28.reuse, 0x1ac, RZ ;  /* 0x000001ac1c087824 */ /* 0x040fe200078e02ff */
[----:B-----5:R-:W-:Y:S01]  /*6d7e0*/  F2FP.PACK_AB R15, R5, R15 ;  /* 0x0000000f050f723e */ /* 0x020fe200000000ff */
[----:B------:R-:W-:Y:S01]  /*6d7f0*/  IMAD R5, R28, 0xd5, RZ ;  /* 0x000000d51c057824 */ /* 0x000fe200078e02ff */
[----:B0-----:R-:W-:Y:S02]  /*6d800*/  IADD3 R18, P5, R9, R2, RZ ;  /* 0x0000000209127210 */ /* 0x001fe40007fbe0ff */
[----:B------:R-:W4:Y:S01]  /*6d810*/  LDL.LU R9, [R1+0x2e8] ;  /* 0x0002e80001097983 */ /* 0x000f220000300800 */
[----:B------:R-:W5:Y:S01]  /*6d820*/  LDL.LU R10, [R1+0x2f4] ;  /* 0x0002f400010a7983 */ /* 0x000f620000300800 */
[----:B------:R-:W-:Y:S01]  /*6d830*/  LEA.HI.X.SX32 R19, R5, R3, 0x1, P5 ;  /* 0x0000000305137211 */ /* 0x000fe200028f0eff */
[----:B------:R-:W5:Y:S01]  /*6d840*/  LDL.LU R23, [R1+0x2f0] ;  /* 0x0002f00001177983 */ /* 0x000f620000300800 */
[----:B------:R0:W-:Y:S01]  /*6d850*/  STS.128 [R0+0x200], R12 ;  /* 0x0002000c00007388 */ /* 0x0001e20000000c00 */
[----:B------:R-:W-:-:S02]  /*6d860*/  F2FP.PACK_AB R4, R6, R27 ;  /* 0x0000001b0604723e */ /* 0x000fc400000000ff */
[----:B------:R-:W-:Y:S01]  /*6d870*/  F2FP.PACK_AB R5, R11, R7 ;  /* 0x000000070b05723e */ /* 0x000fe200000000ff */
[----:B------:R-:W-:Y:S01]  /*6d880*/  IMAD R6, R28, 0x1ae, RZ ;  /* 0x000001ae1c067824 */ /* 0x000fe200078e02ff */
[----:B0-----:R-:W4:Y:S01]  /*6d890*/  LDL.LU R12, [R1+0x2ec] ;  /* 0x0002ec00010c7983 */ /* 0x001f220000300800 */
[----:B------:R0:W-:Y:S01]  /*6d8a0*/  STL.64 [R1+0x760], R18 ;  /* 0x0007601201007387 */ /* 0x0001e20000100a00 */
[----:B------:R-:W-:Y:S01]  /*6d8b0*/  IADD3 R14, P5, R8, R2, RZ ;  /* 0x00000002080e7210 */ /* 0x000fe20007fbe0ff */
[----:B------:R-:W-:-:S03]  /*6d8c0*/  IMAD R8, R28, 0xd7, RZ ;  /* 0x000000d71c087824 */ /* 0x000fc600078e02ff */
[----:B------:R-:W-:Y:S01]  /*6d8d0*/  LEA.HI.X.SX32 R15, R20, R3, 0x1, P5 ;  /* 0x00000003140f7211 */ /* 0x000fe200028f0eff */
[----:B0-----:R-:W4:Y:S01]  /*6d8e0*/  LDL.LU.64 R18, [R1+0x2268] ;  /* 0x0022680001127983 */ /* 0x001f220000300a00 */
[----:B------:R-:W4:Y:S02]  /*6d8f0*/  LDL.LU R13, [R1+0x2fc] ;  /* 0x0002fc00010d7983 */ /* 0x000f240000300800 */
[----:B------:R-:W4:Y:S02]  /*6d900*/  LDL.LU R27, [R1+0x2f8] ;  /* 0x0002f800011b7983 */ /* 0x000f240000300800 */
[----:B------:R0:W-:Y:S01]  /*6d910*/  STL.64 [R1+0x2258], R4 ;  /* 0x0022580401007387 */ /* 0x0001e20000100a00 */
[----:B------:R1:W-:Y:S01]  /*6d920*/  STL.64 [R1+0x738], R14 ;  /* 0x0007380e01007387 */ /* 0x0003e20000100a00 */
[----:B0-----:R-:W-:-:S04]  /*6d930*/  IADD3 R4, P5, R6, R2, RZ ;  /* 0x0000000206047210 */ /* 0x001fc80007fbe0ff */
[----:B------:R-:W-:Y:S02]  /*6d940*/  LEA.HI.X.SX32 R5, R8, R3, 0x1, P5 ;  /* 0x0000000308057211 */ /* 0x000fe400028f0eff */
[----:B--2---:R-:W-:Y:S02]  /*6d950*/  F2FP.PACK_AB R6, R24, R25 ;  /* 0x000000191806723e */ /* 0x004fe400000000ff */
[----:B------:R-:W2:Y:S01]  /*6d960*/  LDL.LU R24, [R1+0x324] ;  /* 0x0003240001187983 */ /* 0x000ea20000300800 */
[----:B------:R-:W2:Y:S02]  /*6d970*/  LDL.LU R25, [R1+0x320] ;  /* 0x0003200001197983 */ /* 0x000ea40000300800 */
[----:B-1----:R-:W2:Y:S02]  /*6d980*/  LDL.LU R14, [R1+0x32c] ;  /* 0x00032c00010e7983 */ /* 0x002ea40000300800 */
[----:B------:R0:W-:Y:S01]  /*6d990*/  STL.64 [R1+0x730], R4 ;  /* 0x0007300401007387 */ /* 0x0001e20000100a00 */
[----:B---3--:R-:W-:-:S02]  /*6d9a0*/  F2FP.PACK_AB R8, R26, R22 ;  /* 0x000000161a08723e */ /* 0x008fc400000000ff */
[----:B------:R-:W3:Y:S01]  /*6d9b0*/  LDL.LU R26, [R1+0x328] ;  /* 0x00032800011a7983 */ /* 0x000ee20000300800 */
[----:B------:R-:W2:Y:S02]  /*6d9c0*/  LDL.LU R15, [R1+0x334] ;  /* 0x00033400010f7983 */ /* 0x000ea40000300800 */
[C---:B------:R-:W-:Y:S01]  /*6d9d0*/  IMAD R11, R28.reuse, 0x1b0, RZ ;  /* 0x000001b01c0b7824 */ /* 0x040fe200078e02ff */
[----:B------:R-:W-:Y:S01]  /*6d9e0*/  F2FP.PACK_AB R7, R17, R16 ;  /* 0x000000101107723e */ /* 0x000fe200000000ff */
[----:B------:R-:W-:-:S03]  /*6d9f0*/  IMAD R22, R28, 0xd8, RZ ;  /* 0x000000d81c167824 */ /* 0x000fc600078e02ff */
[----:B------:R-:W-:Y:S01]  /*6da00*/  IADD3 R16, P5, R11, R2, RZ ;  /* 0x000000020b107210 */ /* 0x000fe20007fbe0ff */
[----:B------:R-:W-:-:S03]  /*6da10*/  IMAD R20, R28, 0x1b2, RZ ;  /* 0x000001b21c147824 */ /* 0x000fc600078e02ff */
[----:B------:R-:W-:Y:S01]  /*6da20*/  LEA.HI.X.SX32 R17, R22, R3, 0x1, P5 ;  /* 0x0000000316117211 */ /* 0x000fe200028f0eff */
[C---:B------:R-:W-:Y:S02]  /*6da30*/  IMAD R11, R28.reuse, 0xd9, RZ ;  /* 0x000000d91c0b7824 */ /* 0x040fe400078e02ff */
[----:B0-----:R-:W-:Y:S01]  /*6da40*/  IMAD R4, R28, 0x1b4, RZ ;  /* 0x000001b41c047824 */ /* 0x001fe200078e02ff */
[----:B-----5:R-:W-:Y:S01]  /*6da50*/  F2FP.PACK_AB R10, R10, R23 ;  /* 0x000000170a0a723e */ /* 0x020fe200000000ff */
[----:B--2---:R-:W-:Y:S01]  /*6da60*/  STL.64 [R1+0x2250], R14 ;  /* 0x0022500e01007387 */ /* 0x004fe20000100a00 */
[----:B------:R-:W2:Y:S02]  /*6da70*/  LDL.LU R22, [R1+0x330] ;  /* 0x0003300001167983 */ /* 0x000ea40000300800 */
[----:B------:R0:W-:Y:S02]  /*6da80*/  STL.64 [R1+0x728], R16 ;  /* 0x0007281001007387 */ /* 0x0001e40000100a00 */
[----:B0-----:R-:W-:-:S04]  /*6da90*/  IADD3 R16, P5, R20, R2, RZ ;  /* 0x0000000214107210 */ /* 0x001fc80007fbe0ff */
[----:B------:R-:W-:Y:S01]  /*6daa0*/  LEA.HI.X.SX32 R17, R11, R3, 0x1, P5 ;  /* 0x000000030b117211 */ /* 0x000fe200028f0eff */
[----:B------:R-:W-:-:S04]  /*6dab0*/  IADD3 R4, P5, R4, R2, RZ ;  /* 0x0000000204047210 */ /* 0x000fc80007fbe0ff */
[----:B----4-:R-:W-:Y:S01]  /*6dac0*/  LEA.HI.X.SX32 R5, R19, R3, 0x1, P5 ;  /* 0x0000000313057211 */ /* 0x010fe200028f0eff */
[----:B------:R0:W-:Y:S04]  /*6dad0*/  STL.64 [R1+0x720], R16 ;  /* 0x0007201001007387 */ /* 0x0001e80000100a00 */
[----:B0-----:R-:W4:Y:S01]  /*6dae0*/  LDL.LU R17, [R1+0x2260] ;  /* 0x0022600001117983 */ /* 0x001f220000300800 */
[----:B------:R-:W5:Y:S02]  /*6daf0*/  LDL.LU R16, [R1+0x33c] ;  /* 0x00033c0001107983 */ /* 0x000f640000300800 */
[----:B------:R-:W5:Y:S02]  /*6db00*/  LDL.LU R23, [R1+0x338] ;  /* 0x0003380001177983 */ /* 0x000f640000300800 */
[----:B------:R0:W-:Y:S02]  /*6db10*/  STL.64 [R1+0x718], R4 ;  /* 0x0007180401007387 */ /* 0x0001e40000100a00 */
[----:B0-----:R-:W2:Y:S01]  /*6db20*/  LDL.LU.64 R4, [R1+0x2258] ;  /* 0x0022580001047983 */ /* 0x001ea20000300a00 */
[----:B------:R-:W-:-:S05]  /*6db30*/  IMAD R14, R28, 0x1b6, RZ ;  /* 0x000001b61c0e7824 */ /* 0x000fca00078e02ff */
[----:B------:R-:W-:-:S05]  /*6db40*/  IADD3 R14, P5, R14, R2, RZ ;  /* 0x000000020e0e7210 */ /* 0x000fca0007fbe0ff */
[----:B------:R-:W-:Y:S01]  /*6db50*/  STL [R1+0x710], R14 ;  /* 0x0007100e01007387 */ /* 0x000fe20000100800 */
[----:B------:R-:W-:-:S03]  /*6db60*/  F2FP.PACK_AB R9, R12, R9 ;  /* 0x000000090c09723e */ /* 0x000fc600000000ff */
[----:B--2---:R0:W-:Y:S02]  /*6db70*/  STS.128 [R0+0x280], R4 ;  /* 0x0002800400007388 */ /* 0x0041e40000000c00 */
[----:B0-----:R-:W-:Y:S02]  /*6db80*/  MOV R6, R14 ;  /* 0x0000000e00067202 */ /* 0x001fe40000000f00 */
[----:B------:R-:W-:Y:S02]  /*6db90*/  MOV R7, R15 ;  /* 0x0000000f00077202 */ /* 0x000fe40000000f00 */
[----:B------:R-:W3:Y:S01]  /*6dba0*/  LDL.LU.64 R14, [R1+0x2250] ;  /* 0x00225000010e7983 */ /* 0x000ee20000300a00 */
[C---:B------:R-:W-:Y:S01]  /*6dbb0*/  IMAD R12, R28.reuse, 0xdb, RZ ;  /* 0x000000db1c0c7824 */ /* 0x040fe200078e02ff */
[----:B------:R-:W-:Y:S01]  /*6dbc0*/  F2FP.PACK_AB R11, R13, R27 ;  /* 0x0000001b0d0b723e */ /* 0x000fe200000000ff */
[----:B------:R-:W-:-:S03]  /*6dbd0*/  IMAD R13, R28, 0x1b8, RZ ;  /* 0x000001b81c0d7824 */ /* 0x000fc600078e02ff */
[----:B------:R-:W-:Y:S01]  /*6dbe0*/  LEA.HI.X.SX32 R7, R12, R3, 0x1, P5 ;  /* 0x000000030c077211 */ /* 0x000fe200028f0eff */
[----:B------:R-:W-:Y:S01]  /*6dbf0*/  F2FP.PACK_AB R12, R24, R25 ;  /* 0x00000019180c723e */ /* 0x000fe200000000ff */
[----:B------:R0:W-:Y:S01]  /*6dc00*/  STS.128 [R0+0x300], R8 ;  /* 0x0003000800007388 */ /* 0x0001e20000000c00 */
[C---:B------:R-:W-:Y:S02]  /*6dc10*/  IMAD R25, R28.reuse, 0xdc, RZ ;  /* 0x000000dc1c197824 */ /* 0x040fe400078e02ff */
[C---:B------:R-:W-:Y:S02]  /*6dc20*/  IMAD R19, R28.reuse, 0x1ba, RZ ;  /* 0x000001ba1c137824 */ /* 0x040fe400078e02ff */
[C---:B------:R-:W-:Y:S02]  /*6dc30*/  IMAD R4, R28.reuse, 0xdd, RZ ;  /* 0x000000dd1c047824 */ /* 0x040fe400078e02ff */
[----:B------:R-:W-:Y:S01]  /*6dc40*/  IMAD R5, R28, 0x1bc, RZ ;  /* 0x000001bc1c057824 */ /* 0x000fe200078e02ff */
[-C--:B0-----:R-:W-:Y:S01]  /*6dc50*/  IADD3 R8, P5, R13, R2.reuse, RZ ;  /* 0x000000020d087210 */ /* 0x081fe20007fbe0ff */
[----:B------:R-:W2:Y:S01]  /*6dc60*/  LDL.LU R11, [R1+0x360] ;  /* 0x00036000010b7983 */ /* 0x000ea20000300800 */
[----:B------:R-:W-:Y:S02]  /*6dc70*/  STL [R1+0x714], R7 ;  /* 0x0007140701007387 */ /* 0x000fe40000100800 */
[----:B------:R-:W2:Y:S01]  /*6dc80*/  LDL.LU R6, [R1+0x3a8] ;  /* 0x0003a80001067983 */ /* 0x000ea20000300800 */
[-C--:B------:R-:W-:Y:S01]  /*6dc90*/  LEA.HI.X.SX32 R9, R25, R3.reuse, 0x1, P5 ;  /* 0x0000000319097211 */ /* 0x080fe200028f0eff */
[----:B------:R-:W-:Y:S01]  /*6dca0*/  IADD3 R24, P5, R19, R2, RZ ;  /* 0x0000000213187210 */ /* 0x000fe20007fbe0ff */
[----:B------:R-:W2:Y:S01]  /*6dcb0*/  LDL.LU R27, [R1+0x3a0] ;  /* 0x0003a000011b7983 */ /* 0x000ea20000300800 */
[----:B------:R-:W-:Y:S02]  /*6dcc0*/  STL.64 [R1+0x21c8], R18 ;  /* 0x0021c81201007387 */ /* 0x000fe40000100a00 */
[----:B------:R0:W-:Y:S01]  /*6dcd0*/  STL.64 [R1+0x6d8], R8 ;  /* 0x0006d80801007387 */ /* 0x0001e20000100a00 */
[----:B------:R-:W-:-:S02]  /*6dce0*/  LEA.HI.X.SX32 R25, R4, R3, 0x1, P5 ;  /* 0x0000000304197211 */ /* 0x000fc400028f0eff */
[----:B---3--:R-:W-:-:S05]  /*6dcf0*/  F2FP.PACK_AB R13, R14, R26 ;  /* 0x0000001a0e0d723e */ /* 0x008fca00000000ff */
[----:B------:R1:W-:Y:S01]  /*6dd00*/  STL.64 [R1+0x2248], R12 ;  /* 0x0022480c01007387 */ /* 0x0003e20000100a00 */
[----:B0-----:R-:W3:Y:S02]  /*6dd10*/  LDL.LU R9, [R1+0x3b8] ;  /* 0x0003b80001097983 */ /* 0x001ee40000300800 */
[----:B------:R-:W3:Y:S02]  /*6dd20*/  LDL.LU R26, [R1+0x3b0] ;  /* 0x0003b000011a7983 */ /* 0x000ee40000300800 */
[----:B------:R-:W2:Y:S01]  /*6dd30*/  LDL.LU R4, [R1+0x364] ;  /* 0x0003640001047983 */ /* 0x000ea20000300800 */
[----:B------:R0:W-:Y:S01]  /*6dd40*/  STL.64 [R1+0x6d0], R24 ;  /* 0x0006d01801007387 */ /* 0x0001e20000100a00 */
[----:B------:R-:W-:Y:S02]  /*6dd50*/  F2FP.PACK_AB R14, R15, R22 ;  /* 0x000000160f0e723e */ /* 0x000fe400000000ff */
[----:B-1----:R-:W-:Y:S01]  /*6dd60*/  IADD3 R12, P5, R5, R2, RZ ;  /* 0x00000002050c7210 */ /* 0x002fe20007fbe0ff */
[----:B0-----:R-:W2:Y:S01]  /*6dd70*/  LDL.LU R24, [R1+0x37c] ;  /* 0x00037c0001187983 */ /* 0x001ea20000300800 */
[----:B------:R-:W2:Y:S02]  /*6dd80*/  LDL.LU R25, [R1+0x378] ;  /* 0x0003780001197983 */ /* 0x000ea40000300800 */
[----:B------:R-:W-:Y:S01]  /*6dd90*/  LEA.HI.X.SX32 R13, R21, R3, 0x1, P5 ;  /* 0x00000003150d7211 */ /* 0x000fe200028f0eff */
[----:B------:R-:W2:Y:S01]  /*6dda0*/  LDL.LU R18, [R1+0x700] ;  /* 0x0007000001127983 */ /* 0x000ea20000300800 */
[----:B------:R-:W2:Y:S01]  /*6ddb0*/  LDL.LU R10, [R1+0x3c0] ;  /* 0x0003c000010a7983 */ /* 0x000ea20000300800 */
[----:B-----5:R-:W-:Y:S01]  /*6ddc0*/  F2FP.PACK_AB R15, R16, R23 ;  /* 0x00000017100f723e */ /* 0x020fe200000000ff */
[----:B------:R-:W5:Y:S02]  /*6ddd0*/  LDL.LU R7, [R1+0x38c] ;  /* 0x00038c0001077983 */ /* 0x000f640000300800 */
[----:B------:R-:W5:Y:S01]  /*6dde0*/  LDL.LU R16, [R1+0x388] ;  /* 0x0003880001107983 */ /* 0x000f620000300800 */
[----:B------:R0:W-:Y:S04]  /*6ddf0*/  STL.64 [R1+0x6c8], R12 ;  /* 0x0006c80c01007387 */ /* 0x0001e80000100a00 */
[----:B0-----:R-:W2:Y:S01]  /*6de00*/  LDL.LU.64 R12, [R1+0x2248] ;  /* 0x00224800010c7983 */ /* 0x001ea20000300a00 */
[----:B------:R-:W-:-:S02]  /*6de10*/  IMAD R22, R28, 0x1be, RZ ;  /* 0x000001be1c167824 */ /* 0x000fc400078e02ff */
[----:B------:R-:W-:-:S03]  /*6de20*/  IMAD R5, R28, 0xdf, RZ ;  /* 0x000000df1c057824 */ /* 0x000fc600078e02ff */
[----:B------:R-:W-:-:S04]  /*6de30*/  IADD3 R22, P5, R22, R2, RZ ;  /* 0x0000000216167210 */ /* 0x000fc80007fbe0ff */
[-C--:B------:R-:W-:Y:S01]  /*6de40*/  LEA.HI.X.SX32 R23, R5, R3.reuse, 0x1, P5 ;  /* 0x0000000305177211 */ /* 0x080fe200028f0eff */
[C---:B------:R-:W-:Y:S01]  /*6de50*/  IMAD R8, R28.reuse, 0x1c0, RZ ;  /* 0x000001c01c087824 */ /* 0x040fe200078e02ff */
[----:B--2---:R0:W-:Y:S04]  /*6de60*/  STS.128 [R0+0x380], R12 ;  /* 0x0003800c00007388 */ /* 0x0041e80000000c00 */
[----:B0-----:R-:W2:Y:S01]  /*6de70*/  LDL.LU R13, [R1+0x368] ;  /* 0x00036800010d7983 */ /* 0x001ea20000300800 */
[----:B------:R0:W-:Y:S03]  /*6de80*/  STL.64 [R1+0x6c0], R22 ;  /* 0x0006c01601007387 */ /* 0x0001e60000100a00 */
[----:B0-----:R-:W2:Y:S01]  /*6de90*/  LDL.LU.64 R22, [R1+0x2240] ;  /* 0x0022400001167983 */ /* 0x001ea20000300a00 */
[----:B------:R-:W2:Y:S02]  /*6dea0*/  LDL.LU R5, [R1+0x36c] ;  /* 0x00036c0001057983 */ /* 0x000ea40000300800 */
[----:B------:R-:W-:Y:S01]  /*6deb0*/  IMAD R15, R28, 0xe0, RZ ;  /* 0x000000e01c0f7824 */ /* 0x000fe200078e02ff */
[----:B------:R-:W-:Y:S01]  /*6dec0*/  IADD3 R14, P5, R8, R2, RZ ;  /* 0x00000002080e7210 */ /* 0x000fe20007fbe0ff */
[----:B------:R-:W-:Y:S01]  /*6ded0*/  IMAD R21, R28, 0x1c2, RZ ;  /* 0x000001c21c157824 */ /* 0x000fe200078e02ff */
[----:B------:R-:W4:Y:S02]  /*6dee0*/  LDL.LU R12, [R1+0x708] ;  /* 0x00070800010c7983 */ /* 0x000f240000300800 */
[----:B------:R-:W-:-:S02]  /*6def0*/  LEA.HI.X.SX32 R15, R15, R3, 0x1, P5 ;  /* 0x000000030f0f7211 */ /* 0x000fc400028f0eff */
[----:B------:R-:W-:Y:S01]  /*6df00*/  F2FP.PACK_AB R8, R6, R27 ;  /* 0x0000001b0608723e */ /* 0x000fe200000000ff */
[----:B------:R-:W-:Y:S01]  /*6df10*/  IMAD R6, R28, 0xe1, RZ ;  /* 0x000000e11c067824 */ /* 0x000fe200078e02ff */
[----:B------:R-:W4:Y:S01]  /*6df20*/  LDL.LU R27, [R1+0x704] ;  /* 0x00070400011b7983 */ /* 0x000f220000300800 */
[----:B------:R0:W-:Y:S01]  /*6df30*/  STL.64 [R1+0x698], R14 ;  /* 0x0006980e01007387 */ /* 0x0001e20000100a00 */
[----:B------:R-:W-:Y:S01]  /*6df40*/  F2FP.PACK_AB R4, R4, R11 ;  /* 0x0000000b0404723e */ /* 0x000fe200000000ff */
[----:B------:R-:W-:Y:S01]  /*6df50*/  IMAD R11, R28, 0x1c4, RZ ;  /* 0x000001c41c0b7824 */ /* 0x000fe200078e02ff */
[----:B------:R1:W-:Y:S01]  /*6df60*/  STL.64 [R1+0x21e0], R20 ;  /* 0x0021e01401007387 */ /* 0x0003e20000100a00 */
[----:B---3--:R-:W-:Y:S02]  /*6df70*/  F2FP.PACK_AB R9, R9, R26 ;  /* 0x0000001a0909723e */ /* 0x008fe400000000ff */
[----:B0-----:R-:W-:-:S04]  /*6df80*/  IADD3 R14, P5, R21, R2, RZ ;  /* 0x00000002150e7210 */ /* 0x001fc80007fbe0ff */
[----:B------:R-:W-:Y:S02]  /*6df90*/  LEA.HI.X.SX32 R15, R6, R3, 0x1, P5 ;  /* 0x00000003060f7211 */ /* 0x000fe400028f0eff */
[----:B--2---:R-:W-:-:S05]  /*6dfa0*/  F2FP.PACK_AB R5, R5, R13 ;  /* 0x0000000d0505723e */ /* 0x004fca00000000ff */
[----:B------:R-:W-:Y:S01]  /*6dfb0*/  STL.64 [R1+0x2238], R4 ;  /* 0x0022380401007387 */ /* 0x000fe20000100a00 */
[----:B-1----:R-:W2:Y:S02]  /*6dfc0*/  LDL.LU R21, [R1+0x744] ;  /* 0x0007440001157983 */ /* 0x002ea40000300800 */
[----:B------:R-:W2:Y:S02]  /*6dfd0*/  LDL.LU R26, [R1+0x740] ;  /* 0x00074000011a7983 */ /* 0x000ea40000300800 */
[----:B------:R0:W-:Y:S02]  /*6dfe0*/  STL.64 [R1+0x690], R14 ;  /* 0x0006900e01007387 */ /* 0x0001e40000100a00 */
[----:B0-----:R-:W-:-:S04]  /*6dff0*/  IADD3 R14, P5, R11, R2, RZ ;  /* 0x000000020b0e7210 */ /* 0x001fc80007fbe0ff */
[----:B------:R-:W-:-:S05]  /*6e000*/  LEA.HI.X.SX32 R15, R22, R3, 0x1, P5 ;  /* 0x00000003160f7211 */ /* 0x000fca00028f0eff */
[----:B------:R0:W-:Y:S01]  /*6e010*/  STL.64 [R1+0x688], R14 ;  /* 0x0006880e01007387 */ /* 0x0001e20000100a00 */
[----:B------:R-:W3:Y:S03]  /*6e020*/  LDL.LU R13, [R1+0x74c] ;  /* 0x00074c00010d7983 */ /* 0x000ee60000300800 */
[----:B0-----:R-:W2:Y:S01]  /*6e030*/  LDL.LU R14, [R1+0x748] ;  /* 0x00074800010e7983 */ /* 0x001ea20000300800 */
[----:B------:R-:W2:Y:S02]  /*6e040*/  LDL.LU R15, [R1+0x754] ;  /* 0x00075400010f7983 */ /* 0x000ea40000300800 */
[----:B------:R-:W-:Y:S01]  /*6e050*/  IMAD R5, R28, 0x1c6, RZ ;  /* 0x000001c61c057824 */ /* 0x000fe200078e02ff */
[----:B------:R-:W-:Y:S01]  /*6e060*/  F2FP.PACK_AB R6, R24, R25 ;  /* 0x000000191806723e */ /* 0x000fe200000000ff */
[----:B------:R-:W-:-:S03]  /*6e070*/  IMAD R11, R28, 0xe3, RZ ;  /* 0x000000e31c0b7824 */ /* 0x000fc600078e02ff */
[----:B------:R-:W-:Y:S01]  /*6e080*/  IADD3 R24, P5, R5, R2, RZ ;  /* 0x0000000205187210 */ /* 0x000fe20007fbe0ff */
[----:B------:R-:W-:Y:S01]  /*6e090*/  IMAD R4, R28, 0x1c8, RZ ;  /* 0x000001c81c047824 */ /* 0x000fe200078e02ff */
[----:B-----5:R-:W-:Y:S02]  /*6e0a0*/  F2FP.PACK_AB R7, R7, R16 ;  /* 0x000000100707723e */ /* 0x020fe400000000ff */
[-C--:B------:R-:W-:Y:S02]  /*6e0b0*/  LEA.HI.X.SX32 R25, R11, R3.reuse, 0x1, P5 ;  /* 0x000000030b197211 */ /* 0x080fe400028f0eff */
[----:B------:R-:W-:Y:S02]  /*6e0c0*/  F2FP.PACK_AB R10, R18, R10 ;  /* 0x0000000a120a723e */ /* 0x000fe400000000ff */
[----:B------:R-:W-:Y:S01]  /*6e0d0*/  IADD3 R4, P5, R4, R2, RZ ;  /* 0x0000000204047210 */ /* 0x000fe20007fbe0ff */
[----:B--2---:R-:W-:Y:S01]  /*6e0e0*/  STL.64 [R1+0x2230], R14 ;  /* 0x0022300e01007387 */ /* 0x004fe20000100a00 */
[----:B------:R-:W2:Y:S02]  /*6e0f0*/  LDL.LU R16, [R1+0x750] ;  /* 0x0007500001107983 */ /* 0x000ea40000300800 */
[----:B------:R-:W5:Y:S02]  /*6e100*/  LDL.LU R18, [R1+0x75c] ;  /* 0x00075c0001127983 */ /* 0x000f640000300800 */
[----:B------:R0:W-:Y:S02]  /*6e110*/  STL.64 [R1+0x680], R24 ;  /* 0x0006801801007387 */ /* 0x0001e40000100a00 */
[----:B0-----:R-:W-:Y:S01]  /*6e120*/  IMAD R25, R28, 0xe4, RZ ;  /* 0x000000e41c197824 */ /* 0x001fe200078e02ff */
[----:B------:R-:W5:Y:S04]  /*6e130*/  LDL.LU R24, [R1+0x758] ;  /* 0x0007580001187983 */ /* 0x000f680000300800 */
[----:B------:R-:W-:-:S05]  /*6e140*/  LEA.HI.X.SX32 R5, R25, R3, 0x1, P5 ;  /* 0x0000000319057211 */ /* 0x000fca00028f0eff */
[----:B------:R0:W-:Y:S04]  /*6e150*/  STL.64 [R1+0x678], R4 ;  /* 0x0006780401007387 */ /* 0x0001e80000100a00 */
[----:B0-----:R-:W2:Y:S01]  /*6e160*/  LDL.LU.64 R4, [R1+0x2238] ;  /* 0x0022380001047983 */ /* 0x001ea20000300a00 */
[----:B------:R-:W-:Y:S01]  /*6e170*/  IMAD R22, R28, 0x1ca, RZ ;  /* 0x000001ca1c167824 */ /* 0x000fe200078e02ff */
[----:B----4-:R-:W-:Y:S01]  /*6e180*/  F2FP.PACK_AB R11, R12, R27 ;  /* 0x0000001b0c0b723e */ /* 0x010fe200000000ff */
[----:B------:R-:W-:-:S03]  /*6e190*/  IMAD R12, R28, 0xe5, RZ ;  /* 0x000000e51c0c7824 */ /* 0x000fc600078e02ff */
[----:B------:R-:W-:Y:S01]  /*6e1a0*/  IADD3 R14, P5, R22, R2, RZ ;  /* 0x00000002160e7210 */ /* 0x000fe20007fbe0ff */
[----:B------:R-:W-:Y:S04]  /*6e1b0*/  STS.128 [R0+0x480], R8 ;  /* 0x0004800800007388 */ /* 0x000fe80000000c00 */
[----:B------:R-:W-:Y:S04]  /*6e1c0*/  STL [R1+0x670], R14 ;  /* 0x0006700e01007387 */ /* 0x000fe80000100800 */
[----:B--2---:R0:W-:Y:S02]  /*6e1d0*/  STS.128 [R0+0x400], R4 ;  /* 0x0004000400007388 */ /* 0x0041e40000000c00 */
[----:B0-----:R-:W-:Y:S01]  /*6e1e0*/  IMAD.MOV.U32 R5, RZ, RZ, R15 ;  /* 0x000000ffff057224 */ /* 0x001fe200078e000f */
[----:B------:R-:W-:-:S02]  /*6e1f0*/  LEA.HI.X.SX32 R5, R12, R3, 0x1, P5 ;  /* 0x000000030c057211 */ /* 0x000fc400028f0eff */
[----:B------:R-:W-:Y:S02]  /*6e200*/  MOV R4, R14 ;  /* 0x0000000e00047202 */ /* 0x000fe40000000f00 */
[----:B------:R-:W3:Y:S01]  /*6e210*/  LDL.LU.64 R14, [R1+0x2230] ;  /* 0x00223000010e7983 */ /* 0x000ee20000300a00 */
[----:B------:R-:W2:Y:S02]  /*6e220*/  LDL.LU R27, [R1+0x784] ;  /* 0x00078400011b7983 */ /* 0x000ea40000300800 */
[----:B------:R-:W2:Y:S02]  /*6e230*/  LDL.LU R25, [R1+0x780] ;  /* 0x0007800001197983 */ /* 0x000ea40000300800 */
[----:B------:R0:W-:Y:S01]  /*6e240*/  STL [R1+0x674], R5 ;  /* 0x0006740501007387 */ /* 0x0001e20000100800 */
[----:B------:R-:W-:Y:S01]  /*6e250*/  F2FP.PACK_AB R12, R21, R26 ;  /* 0x0000001a150c723e */ /* 0x000fe200000000ff */
[----:B------:R-:W4:Y:S01]  /*6e260*/  LDL.LU R8, [R1+0x78c] ;  /* 0x00078c0001087983 */ /* 0x000f220000300800 */
[----:B------:R-:W2:Y:S02]  /*6e270*/  LDL.LU R21, [R1+0x788] ;  /* 0x0007880001157983 */ /* 0x000ea40000300800 */
[----:B------:R-:W-:-:S02]  /*6e280*/  IMAD R7, R28, 0x1cc, RZ ;  /* 0x000001cc1c077824 */ /* 0x000fc400078e02ff */
[----:B------:R-:W-:-:S03]  /*6e290*/  IMAD R20, R28, 0x1ce, RZ ;  /* 0x000001ce1c147824 */ /* 0x000fc600078e02ff */
[----:B------:R-:W-:Y:S01]  /*6e2a0*/  IADD3 R6, P5, R7, R2, RZ ;  /* 0x0000000207067210 */ /* 0x000fe20007fbe0ff */
[----:B------:R-:W-:-:S03]  /*6e2b0*/  IMAD R4, R28, 0xe7, RZ ;  /* 0x000000e71c047824 */ /* 0x000fc600078e02ff */
[-C--:B------:R-:W-:Y:S01]  /*6e2c0*/  LEA.HI.X.SX32 R7, R23, R3.reuse, 0x1, P5 ;  /* 0x0000000317077211 */ /* 0x080fe200028f0eff */
[----:B------:R-:W-:Y:S02]  /*6e2d0*/  IADD3 R10, P5, R20, R2, RZ ;  /* 0x00000002140a7210 */ /* 0x000fe40007fbe0ff */
[----:B0-----:R-:W-:Y:S02]  /*6e2e0*/  IMAD R5, R28, 0x1d0, RZ ;  /* 0x000001d01c057824 */ /* 0x001fe400078e02ff */
[----:B------:R-:W-:-:S03]  /*6e2f0*/  LEA.HI.X.SX32 R11, R4, R3, 0x1, P5 ;  /* 0x00000003040b7211 */ /* 0x000fc600028f0eff */
[----:B------:R-:W-:Y:S01]  /*6e300*/  IADD3 R20, P5, R5, R2, RZ ;  /* 0x0000000205147210 */ /* 0x000fe20007fbe0ff */
[----:B--2---:R-:W-:Y:S01]  /*6e310*/  STL [R1+0x2228], R21 ;  /* 0x0022281501007387 */ /* 0x004fe20000100800 */
[----:B------:R-:W2:Y:S02]  /*6e320*/  LDL.LU R23, [R1+0x794] ;  /* 0x0007940001177983 */ /* 0x000ea40000300800 */
[----:B------:R0:W-:Y:S01]  /*6e330*/  STL.64 [R1+0x638], R6 ;  /* 0x0006380601007387 */ /* 0x0001e20000100a00 */
[----:B---3--:R-:W-:Y:S01]  /*6e340*/  F2FP.PACK_AB R13, R13, R14 ;  /* 0x0000000e0d0d723e */ /* 0x008fe200000000ff */
[----:B------:R-:W-:Y:S02]  /*6e350*/  F2FP.PACK_AB R14, R15, R16 ;  /* 0x000000100f0e723e */ /* 0x000fe400000000ff */
[----:B------:R-:W-:Y:S01]  /*6e360*/  IMAD R16, R28, 0x1d2, RZ ;  /* 0x000001d21c107824 */ /* 0x000fe200078e02ff */
[----:B0-----:R-:W2:Y:S01]  /*6e370*/  LDL.LU R6, [R1+0x790] ;  /* 0x0007900001067983 */ /* 0x001ea20000300800 */
[----:B------:R-:W3:Y:S02]  /*6e380*/  LDL.LU R7, [R1+0x79c] ;  /* 0x00079c0001077983 */ /* 0x000ee40000300800 */
[----:B------:R-:W3:Y:S02]  /*6e390*/  LDL.LU R26, [R1+0x798] ;  /* 0x00079800011a7983 */ /* 0x000ee40000300800 */
[----:B------:R0:W-:Y:S01]  /*6e3a0*/  STL.64 [R1+0x630], R10 ;  /* 0x0006300a01007387 */ /* 0x0001e20000100a00 */
[----:B-----5:R-:W-:Y:S01]  /*6e3b0*/  F2FP.PACK_AB R15, R18, R24 ;  /* 0x00000018120f723e */ /* 0x020fe200000000ff */
[----:B0-----:R-:W-:Y:S01]  /*6e3c0*/  IMAD R10, R28, 0xe8, RZ ;  /* 0x000000e81c0a7824 */ /* 0x001fe200078e02ff */
[----:B------:R-:W5:Y:S01]  /*6e3d0*/  LDL.LU R11, [R1+0x7a0] ;  /* 0x0007a000010b7983 */ /* 0x000f620000300800 */
[----:B------:R-:W4:Y:S02]  /*6e3e0*/  LDL.LU R9, [R1+0x7ac] ;  /* 0x0007ac0001097983 */ /* 0x000f240000300800 */
[----:B------:R-:W4:Y:S01]  /*6e3f0*/  LDL.LU R18, [R1+0x7a8] ;  /* 0x0007a80001127983 */ /* 0x000f220000300800 */
[----:B------:R-:W-:Y:S01]  /*6e400*/  LEA.HI.X.SX32 R21, R10, R3, 0x1, P5 ;  /* 0x000000030a157211 */ /* 0x000fe200028f0eff */
[----:B------:R-:W-:Y:S01]  /*6e410*/  IADD3 R16, P5, R16, R2, RZ ;  /* 0x0000000210107210 */ /* 0x000fe20007fbe0ff */
[----:B------:R-:W-:Y:S04]  /*6e420*/  STS.128 [R0+0x500], R12 ;  /* 0x0005000c00007388 */ /* 0x000fe80000000c00 */
[----:B------:R0:W-:Y:S04]  /*6e430*/  STL.64 [R1+0x628], R20 ;  /* 0x0006281401007387 */ /* 0x0001e80000100a00 */
[----:B0-----:R-:W4:Y:S01]  /*6e440*/  LDL.LU R21, [R1+0x2228] ;  /* 0x0022280001157983 */ /* 0x001f220000300800 */
[----:B------:R-:W5:Y:S02]  /*6e450*/  LDL.LU R10, [R1+0xee8] ;  /* 0x000ee800010a7983 */ /* 0x000f640000300800 */
[----:B------:R0:W-:Y:S01]  /*6e460*/  STL [R1+0x620], R16 ;  /* 0x0006201001007387 */ /* 0x0001e20000100800 */
[----:B------:R-:W-:-:S02]  /*6e470*/  MOV R12, R16 ;  /* 0x00000010000c7202 */ /* 0x000fc40000000f00 */
[----:B------:R-:W-:Y:S02]  /*6e480*/  MOV R13, R17 ;  /* 0x00000011000d7202 */ /* 0x000fe40000000f00 */
[----:B0-----:R-:W5:Y:S01]  /*6e490*/  LDL.LU.64 R16, [R1+0x2220] ;  /* 0x0022200001107983 */ /* 0x001f620000300a00 */
[C---:B------:R-:W-:Y:S02]  /*6e4a0*/  IMAD R5, R28.reuse, 0xe9, RZ ;  /* 0x000000e91c057824 */ /* 0x040fe400078e02ff */
[C---:B------:R-:W-:Y:S02]  /*6e4b0*/  IMAD R24, R28.reuse, 0x1d4, RZ ;  /* 0x000001d41c187824 */ /* 0x040fe400078e02ff */
[----:B------:R-:W-:Y:S01]  /*6e4c0*/  IMAD R20, R28, 0x1d6, RZ ;  /* 0x000001d61c147824 */ /* 0x000fe200078e02ff */
[----:B------:R-:W-:Y:S01]  /*6e4d0*/  F2FP.PACK_AB R4, R27, R25 ;  /* 0x000000191b04723e */ /* 0x000fe200000000ff */
[----:B------:R-:W5:Y:S01]  /*6e4e0*/  LDL.LU R14, [R1+0x7a4] ;  /* 0x0007a400010e7983 */ /* 0x000f620000300800 */
[----:B------:R-:W-:Y:S01]  /*6e4f0*/  LEA.HI.X.SX32 R13, R5, R3, 0x1, P5 ;  /* 0x00000003050d7211 */ /* 0x000fe200028f0eff */
[----:B------:R-:W-:-:S02]  /*6e500*/  IADD3 R24, P5, R24, R2, RZ ;  /* 0x0000000218187210 */ /* 0x000fc40007fbe0ff */
[----:B------:R-:W5:Y:S02]  /*6e510*/  LDL.LU R15, [R1+0xf2c] ;  /* 0x000f2c00010f7983 */ /* 0x000f640000300800 */
[----:B------:R0:W-:Y:S01]  /*6e520*/  STL [R1+0x624], R13 ;  /* 0x0006240d01007387 */ /* 0x0001e20000100800 */
[----:B------:R-:W5:Y:S02]  /*6e530*/  LDL.LU R12, [R1+0x13d4] ;  /* 0x0013d400010c7983 */ /* 0x000f640000300800 */
[----:B------:R-:W5:Y:S02]  /*6e540*/  LDL.LU R27, [R1+0x13d0] ;  /* 0x0013d000011b7983 */ /* 0x000f640000300800 */
[C---:B0-----:R-:W-:Y:S01]  /*6e550*/  IMAD R13, R28.reuse, 0x1d8, RZ ;  /* 0x000001d81c0d7824 */ /* 0x041fe200078e02ff */
[----:B--2---:R-:W-:Y:S02]  /*6e560*/  F2FP.PACK_AB R6, R23, R6 ;  /* 0x000000061706723e */ /* 0x004fe400000000ff */
[----:B---3--:R-:W-:Y:S01]  /*6e570*/  F2FP.PACK_AB R7, R7, R26 ;  /* 0x0000001a0707723e */ /* 0x008fe200000000ff */
[----:B------:R-:W-:Y:S01]  /*6e580*/  IMAD R23, R28, 0xec, RZ ;  /* 0x000000ec1c177824 */ /* 0x000fe200078e02ff */
[----:B----4-:R-:W-:Y:S01]  /*6e590*/  F2FP.PACK_AB R5, R8, R21 ;  /* 0x000000150805723e */ /* 0x010fe200000000ff */
[----:B------:R-:W-:-:S04]  /*6e5a0*/  IMAD R8, R28, 0xeb, RZ ;  /* 0x000000eb1c087824 */ /* 0x000fc800078e02ff */
[----:B------:R-:W-:Y:S01]  /*6e5b0*/  STL.64 [R1+0x2210], R4 ;  /* 0x0022100401007387 */ /* 0x000fe20000100a00 */
[----:B-----5:R-:W-:Y:S01]  /*6e5c0*/  LEA.HI.X.SX32 R25, R16, R3, 0x1, P5 ;  /* 0x0000000310197211 */ /* 0x020fe200028f0eff */
[----:B------:R-:W-:-:S04]  /*6e5d0*/  IADD3 R20, P5, R20, R2, RZ ;  /* 0x0000000214147210 */ /* 0x000fc80007fbe0ff */
[----:B------:R-:W-:Y:S01]  /*6e5e0*/  LEA.HI.X.SX32 R21, R8, R3, 0x1, P5 ;  /* 0x0000000308157211 */ /* 0x000fe200028f0eff */
[----:B------:R0:W-:Y:S04]  /*6e5f0*/  STL.64 [R1+0x5f8], R24 ;  /* 0x0005f81801007387 */ /* 0x0001e80000100a00 */
[----:B0-----:R-:W2:Y:S01]  /*6e600*/  LDL.LU.64 R24, [R1+0x2218] ;  /* 0x0022180001187983 */ /* 0x001ea20000300a00 */
[----:B------:R-:W3:Y:S02]  /*6e610*/  LDL.LU R16, [R1+0x13e8] ;  /* 0x0013e80001107983 */ /* 0x000ee40000300800 */
[----:B------:R-:W3:Y:S02]  /*6e620*/  LDL.LU R26, [R1+0x13e4] ;  /* 0x0013e400011a7983 */ /* 0x000ee40000300800 */
[----:B------:R0:W-:Y:S02]  /*6e630*/  STL.64 [R1+0x5f0], R20 ;  /* 0x0005f01401007387 */ /* 0x0001e40000100a00 */
[----:B0-----:R-:W-:-:S04]  /*6e640*/  IADD3 R20, P5, R13, R2, RZ ;  /* 0x000000020d147210 */ /* 0x001fc80007fbe0ff */
[----:B------:R-:W-:-:S05]  /*6e650*/  LEA.HI.X.SX32 R21, R23, R3, 0x1, P5 ;  /* 0x0000000317157211 */ /* 0x000fca00028f0eff */
[----:B------:R0:W-:Y:S01]  /*6e660*/  STL.64 [R1+0x5e8], R20 ;  /* 0x0005e81401007387 */ /* 0x0001e20000100a00 */
[----:B------:R-:W4:Y:S02]  /*6e670*/  LDL.LU R23, [R1+0x13f4] ;  /* 0x0013f40001177983 */ /* 0x000f240000300800 */
[----:B------:R-:W-:Y:S01]  /*6e680*/  IMAD R5, R28, 0x1da, RZ ;  /* 0x000001da1c057824 */ /* 0x000fe200078e02ff */
[----:B------:R-:W-:Y:S01]  /*6e690*/  F2FP.PACK_AB R8, R14, R11 ;  /* 0x0000000b0e08723e */ /* 0x000fe200000000ff */
[C---:B------:R-:W-:Y:S02]  /*6e6a0*/  IMAD R11, R28.reuse, 0xed, RZ ;  /* 0x000000ed1c0b7824 */ /* 0x040fe400078e02ff */
[----:B------:R-:W-:Y:S01]  /*6e6b0*/  IMAD R4, R28, 0x1dc, RZ ;  /* 0x000001dc1c047824 */ /* 0x000fe200078e02ff */
[----:B0-----:R-:W-:Y:S02]  /*6e6c0*/  IADD3 R20, P5, R5, R2, RZ ;  /* 0x0000000205147210 */ /* 0x001fe40007fbe0ff */
[----:B------:R-:W-:-:S02]  /*6e6d0*/  F2FP.PACK_AB R9, R9, R18 ;  /* 0x000000120909723e */ /* 0x000fc400000000ff */
[----:B------:R-:W-:Y:S01]  /*6e6e0*/  LEA.HI.X.SX32 R21, R11, R3, 0x1, P5 ;  /* 0x000000030b157211 */ /* 0x000fe200028f0eff */
[----:B------:R-:W-:Y:S01]  /*6e6f0*/  IADD3 R4, P5, R4, R2, RZ ;  /* 0x0000000204047210 */ /* 0x000fe20007fbe0ff */
[----:B------:R-:W-:-:S03]  /*6e700*/  F2FP.PACK_AB R10, R15, R10 ;  /* 0x0000000a0f0a723e */ /* 0x000fc600000000ff */
[----:B--2---:R-:W-:Y:S01]  /*6e710*/  LEA.HI.X.SX32 R5, R24, R3, 0x1, P5 ;  /* 0x0000000318057211 */ /* 0x004fe200028f0eff */
[----:B----4-:R-:W-:Y:S01]  /*6e720*/  STL.64 [R1+0x2208], R22 ;  /* 0x0022081601007387 */ /* 0x010fe20000100a00 */
[----:B------:R-:W2:Y:S02]  /*6e730*/  LDL.LU R18, [R1+0x13ec] ;  /* 0x0013ec0001127983 */ /* 0x000ea40000300800 */
[----:B------:R-:W4:Y:S02]  /*6e740*/  LDL.LU R14, [R1+0x13fc] ;  /* 0x0013fc00010e7983 */ /* 0x000f240000300800 */
[----:B------:R-:W4:Y:S01]  /*6e750*/  LDL.LU R15, [R1+0x13f8] ;  /* 0x0013f800010f7983 */ /* 0x000f220000300800 */
[----:B------:R0:W-:Y:S04]  /*6e760*/  STL.64 [R1+0x5e0], R20 ;  /* 0x0005e01401007387 */ /* 0x0001e80000100a00 */
[----:B0-----:R-:W5:Y:S01]  /*6e770*/  LDL.LU R20, [R1+0x1404] ;  /* 0x0014040001147983 */ /* 0x001f620000300800 */
[----:B------:R-:W5:Y:S02]  /*6e780*/  LDL.LU R21, [R1+0x1400] ;  /* 0x0014000001157983 */ /* 0x000f640000300800 */
[----:B------:R0:W-:Y:S02]  /*6e790*/  STL.64 [R1+0x5d8], R4 ;  /* 0x0005d80401007387 */ /* 0x0001e40000100a00 */
[----:B0-----:R-:W2:Y:S01]  /*6e7a0*/  LDL.LU.64 R4, [R1+0x2210] ;  /* 0x0022100001047983 */ /* 0x001ea20000300a00 */
[----:B------:R-:W-:Y:S01]  /*6e7b0*/  IMAD R13, R28, 0x1de, RZ ;  /* 0x000001de1c0d7824 */ /* 0x000fe200078e02ff */
[----:B------:R-:W-:Y:S01]  /*6e7c0*/  F2FP.PACK_AB R11, R12, R27 ;  /* 0x0000001b0c0b723e */ /* 0x000fe200000000ff */
[----:B------:R-:W-:-:S02]  /*6e7d0*/  IMAD R12, R28, 0xef, RZ ;  /* 0x000000ef1c0c7824 */ /* 0x000fc400078e02ff */
[----:B------:R-:W-:Y:S01]  /*6e7e0*/  IMAD R24, R28, 0x1e0, RZ ;  /* 0x000001e01c187824 */ /* 0x000fe200078e02ff */
[----:B------:R-:W-:Y:S01]  /*6e7f0*/  IADD3 R22, P5, R13, R2, RZ ;  /* 0x000000020d167210 */ /* 0x000fe20007fbe0ff */
[----:B------:R-:W-:Y:S04]  /*6e800*/  STS.128 [R0+0x600], R8 ;  /* 0x0006000800007388 */ /* 0x000fe80000000c00 */
[----:B------:R-:W-:Y:S04]  /*6e810*/  STL [R1+0x5d0], R22 ;  /* 0x0005d01601007387 */ /* 0x000fe80000100800 */
[----:B--2---:R0:W-:Y:S02]  /*6e820*/  STS.128 [R0+0x580], R4 ;  /* 0x0005800400007388 */ /* 0x0041e40000000c00 */
[----:B0-----:R-:W-:Y:S01]  /*6e830*/  IMAD.MOV.U32 R7, RZ, RZ, R23 ;  /* 0x000000ffff077224 */ /* 0x001fe200078e0017 */
[----:B------:R-:W-:Y:S01]  /*6e840*/  LEA.HI.X.SX32 R7, R12, R3, 0x1, P5 ;  /* 0x000000030c077211 */ /* 0x000fe200028f0eff */
[----:B---3--:R-:W-:-:S02]  /*6e850*/  F2FP.PACK_AB R12, R16, R26 ;  /* 0x0000001a100c723e */ /* 0x008fc400000000ff */
[----:B------:R-:W-:Y:S01]  /*6e860*/  IMAD R16, R28, 0xf0, RZ ;  /* 0x000000f01c107824 */ /* 0x000fe200078e02ff */
[----:B------:R-:W-:Y:S02]  /*6e870*/  IADD3 R10, P5, R24, R2, RZ ;  /* 0x00000002180a7210 */ /* 0x000fe40007fbe0ff */
[----:B------:R-:W-:Y:S02]  /*6e880*/  MOV R6, R22 ;  /* 0x0000001600067202 */ /* 0x000fe40000000f00 */
[----:B------:R-:W2:Y:S01]  /*6e890*/  LDL.LU.64 R22, [R1+0x2208] ;  /* 0x0022080001167983 */ /* 0x000ea20000300a00 */
[----:B------:R-:W3:Y:S01]  /*6e8a0*/  LDL.LU R9, [R1+0x1448] ;  /* 0x0014480001097983 */ /* 0x000ee20000300800 */
[----:B------:R-:W-:Y:S01]  /*6e8b0*/  LEA.HI.X.SX32 R11, R16, R3, 0x1, P5 ;  /* 0x00000003100b7211 */ /* 0x000fe200028f0eff */
[----:B------:R-:W3:Y:S01]  /*6e8c0*/  LDL.LU R27, [R1+0x1444] ;  /* 0x00144400011b7983 */ /* 0x000ee20000300800 */
[----:B------:R-:W-:Y:S01]  /*6e8d0*/  STL [R1+0x5d4], R7 ;  /* 0x0005d40701007387 */ /* 0x000fe20000100800 */
[----:B------:R-:W3:Y:S02]  /*6e8e0*/  LDL.LU R6, [R1+0x14a8] ;  /* 0x0014a80001067983 */ /* 0x000ee40000300800 */
[----:B------:R-:W3:Y:S02]  /*6e8f0*/  LDL.LU R26, [R1+0x14a0] ;  /* 0x0014a000011a7983 */ /* 0x000ee40000300800 */
[----:B------:R0:W-:Y:S01]  /*6e900*/  STL.64 [R1+0x598], R10 ;  /* 0x0005980a01007387 */ /* 0x0001e20000100a00 */
[----:B------:R-:W3:Y:S01]  /*6e910*/  LDL.LU R24, [R1+0x1460] ;  /* 0x0014600001187983 */ /* 0x000ee20000300800 */
[----:B------:R-:W-:-:S02]  /*6e920*/  IMAD R13, R28, 0x1e2, RZ ;  /* 0x000001e21c0d7824 */ /* 0x000fc400078e02ff */
[C---:B------:R-:W-:Y:S02]  /*6e930*/  IMAD R4, R28.reuse, 0xf1, RZ ;  /* 0x000000f11c047824 */ /* 0x040fe400078e02ff */
[----:B------:R-:W-:Y:S01]  /*6e940*/  IMAD R5, R28, 0x1e4, RZ ;  /* 0x000001e41c057824 */ /* 0x000fe200078e02ff */
[----:B0-----:R-:W-:-:S04]  /*6e950*/  IADD3 R10, P5, R13, R2, RZ ;  /* 0x000000020d0a7210 */ /* 0x001fc80007fbe0ff */
[----:B------:R-:W-:Y:S01]  /*6e960*/  LEA.HI.X.SX32 R11, R4, R3, 0x1, P5 ;  /* 0x00000003040b7211 */ /* 0x000fe200028f0eff */
[----:B------:R-:W-:Y:S01]  /*6e970*/  IMAD R7, R28, 0x1e6, RZ ;  /* 0x000001e61c077824 */ /* 0x000fe200078e02ff */
[----:B----4-:R-:W-:Y:S01]  /*6e980*/  F2FP.PACK_AB R14, R14, R15 ;  /* 0x0000000f0e0e723e */ /* 0x010fe200000000ff */
[----:B-----5:R-:W-:Y:S01]  /*6e990*/  F2FP.PACK_AB R15, R20, R21 ;  /* 0x00000015140f723e */ /* 0x020fe200000000ff */
[----:B--2---:R-:W-:Y:S01]  /*6e9a0*/  F2FP.PACK_AB R13, R23, R18 ;  /* 0x00000012170d723e */ /* 0x004fe200000000ff */
[----:B---3--:R-:W-:Y:S01]  /*6e9b0*/  STL.64 [R1+0x2200], R24 ;  /* 0x0022001801007387 */ /* 0x008fe20000100a00 */
[----:B------:R-:W2:Y:S02]  /*6e9c0*/  LDL.LU R16, [R1+0x145c] ;  /* 0x00145c0001107983 */ /* 0x000ea40000300800 */
[----:B------:R-:W3:Y:S02]  /*6e9d0*/  LDL.LU R23, [R1+0x14b4] ;  /* 0x0014b40001177983 */ /* 0x000ee40000300800 */
[----:B------:R-:W3:Y:S01]  /*6e9e0*/  LDL.LU R18, [R1+0x14b0] ;  /* 0x0014b00001127983 */ /* 0x000ee20000300800 */
[----:B------:R0:W-:Y:S02]  /*6e9f0*/  STL.64 [R1+0x590], R10 ;  /* 0x0005900a01007387 */ /* 0x0001e40000100a00 */
[----:B0-----:R-:W-:-:S04]  /*6ea00*/  IADD3 R10, P5, R5, R2, RZ ;  /* 0x00000002050a7210 */ /* 0x001fc80007fbe0ff */
[----:B------:R-:W-:Y:S01]  /*6ea10*/  LEA.HI.X.SX32 R11, R17, R3, 0x1, P5 ;  /* 0x00000003110b7211 */ /* 0x000fe200028f0eff */
[----:B------:R-:W-:-:S04]  /*6ea20*/  IADD3 R24, P5, R7, R2, RZ ;  /* 0x0000000207187210 */ /* 0x000fc80007fbe0ff */
[----:B------:R0:W-:Y:S04]  /*6ea30*/  STL.64 [R1+0x588], R10 ;  /* 0x0005880a01007387 */ /* 0x0001e80000100a00 */
[----:B------:R1:W-:Y:S04]  /*6ea40*/  STS.128 [R0+0x680], R12 ;  /* 0x0006800c00007388 */ /* 0x0003e80000000c00 */
[----:B0-----:R-:W4:Y:S01]  /*6ea50*/  LDL.LU R11, [R1+0x1470] ;  /* 0x00147000010b7983 */ /* 0x001f220000300800 */
[----:B------:R-:W4:Y:S02]  /*6ea60*/  LDL.LU R20, [R1+0x146c] ;  /* 0x00146c0001147983 */ /* 0x000f240000300800 */
[----:B------:R-:W5:Y:S02]  /*6ea70*/  LDL.LU R10, [R1+0x14c4] ;  /* 0x0014c400010a7983 */ /* 0x000f640000300800 */
[----:B------:R-:W2:Y:S01]  /*6ea80*/  LDL.LU R7, [R1+0x1480] ;  /* 0x0014800001077983 */ /* 0x000ea20000300800 */
[----:B------:R-:W2:Y:S01]  /*6ea90*/  LDL.LU R21, [R1+0x147c] ;  /* 0x00147c0001157983 */ /* 0x000ea20000300800 */
[----:B------:R0:W-:Y:S01]  /*6eaa0*/  STL [R1+0x580], R24 ;  /* 0x0005801801007387 */ /* 0x0001e20000100800 */
[----:B-1----:R-:W-:-:S02]  /*6eab0*/  MOV R14, R24 ;  /* 0x00000018000e7202 */ /* 0x002fc40000000f00 */
[----:B------:R-:W-:Y:S02]  /*6eac0*/  MOV R15, R25 ;  /* 0x00000019000f7202 */ /* 0x000fe40000000f00 */
[----:B0-----:R-:W2:Y:S01]  /*6ead0*/  LDL.LU.64 R24, [R1+0x2200] ;  /* 0x0022000001187983 */ /* 0x001ea20000300a00 */
[----:B------:R-:W3:Y:S02]  /*6eae0*/  LDL.LU R13, [R1+0x14cc] ;  /* 0x0014cc00010d7983 */ /* 0x000ee40000300800 */
[----:B------:R-:W3:Y:S02]  /*6eaf0*/  LDL.LU R12, [R1+0x14d4] ;  /* 0x0014d400010c7983 */ /* 0x000ee40000300800 */
[C---:B------:R-:W-:Y:S02]  /*6eb00*/  IMAD R5, R28.reuse, 0xf3, RZ ;  /* 0x000000f31c057824 */ /* 0x040fe400078e02ff */
[C---:B------:R-:W-:Y:S01]  /*6eb10*/  IMAD R8, R28.reuse, 0x1e8, RZ ;  /* 0x000001e81c087824 */ /* 0x040fe200078e02ff */
[----:B------:R-:W-:Y:S01]  /*6eb20*/  F2FP.PACK_AB R4, R9, R27 ;  /* 0x0000001b0904723e */ /* 0x000fe200000000ff */
[----:B------:R-:W-:Y:S01]  /*6eb30*/  IMAD R27, R28, 0xf4, RZ ;  /* 0x000000f41c1b7824 */ /* 0x000fe200078e02ff */
[----:B------:R-:W-:-:S02]  /*6eb40*/  LEA.HI.X.SX32 R15, R5, R3, 0x1, P5 ;  /* 0x00000003050f7211 */ /* 0x000fc400028f0eff */
[----:B------:R-:W-:Y:S02]  /*6eb50*/  IADD3 R14, P5, R8, R2, RZ ;  /* 0x00000002080e7210 */ /* 0x000fe40007fbe0ff */
[----:B------:R-:W-:Y:S01]  /*6eb60*/  IMAD R9, R28, 0x1ea, RZ ;  /* 0x000001ea1c097824 */ /* 0x000fe200078e02ff */
[----:B------:R-:W-:Y:S01]  /*6eb70*/  F2FP.PACK_AB R8, R6, R26 ;  /* 0x0000001a0608723e */ /* 0x000fe200000000ff */
[----:B------:R-:W-:Y:S01]  /*6eb80*/  IMAD R6, R28, 0xf5, RZ ;  /* 0x000000f51c067824 */ /* 0x000fe200078e02ff */
[----:B--2---:R-:W-:Y:S01]  /*6eb90*/  F2FP.PACK_AB R5, R24, R16 ;  /* 0x000000101805723e */ /* 0x004fe200000000ff */
[----:B---3--:R-:W-:Y:S01]  /*6eba0*/  STL.64 [R1+0x21f0], R12 ;  /* 0x0021f00c01007387 */ /* 0x008fe20000100a00 */
[----:B------:R0:W-:Y:S03]  /*6ebb0*/  STL [R1+0x584], R15 ;  /* 0x0005840f01007387 */ /* 0x0001e60000100800 */
[----:B------:R-:W-:Y:S01]  /*6ebc0*/  STL.64 [R1+0x21e8], R4 ;  /* 0x0021e80401007387 */ /* 0x000fe20000100a00 */
[----:B0-----:R-:W-:Y:S01]  /*6ebd0*/  LEA.HI.X.SX32 R15, R27, R3, 0x1, P5 ;  /* 0x000000031b0f7211 */ /* 0x001fe200028f0eff */
[----:B------:R-:W-:-:S04]  /*6ebe0*/  IADD3 R26, P5, R9, R2, RZ ;  /* 0x00000002091a7210 */ /* 0x000fc80007fbe0ff */
[----:B------:R0:W-:Y:S01]  /*6ebf0*/  STL.64 [R1+0x558], R14 ;  /* 0x0005580e01007387 */ /* 0x0001e20000100a00 */
[----:B------:R-:W-:-:S03]  /*6ec00*/  LEA.HI.X.SX32 R27, R6, R3, 0x1, P5 ;  /* 0x00000003061b7211 */ /* 0x000fc600028f0eff */
[----:B0-----:R-:W2:Y:S01]  /*6ec10*/  LDL.LU R14, [R1+0x160] ;  /* 0x00016000010e7983 */ /* 0x001ea20000300800 */
[----:B------:R-:W3:Y:S02]  /*6ec20*/  LDL.LU R15, [R1+0x178] ;  /* 0x00017800010f7983 */ /* 0x000ee40000300800 */
[----:B------:R-:W3:Y:S02]  /*6ec30*/  LDL.LU R17, [R1+0x170] ;  /* 0x0001700001117983 */ /* 0x000ee40000300800 */
[----:B------:R-:W2:Y:S01]  /*6ec40*/  LDL.LU R24, [R1+0x188] ;  /* 0x0001880001187983 */ /* 0x000ea20000300800 */
[----:B------:R-:W2:Y:S01]  /*6ec50*/  LDL.LU R16, [R1+0x180] ;  /* 0x0001800001107983 */ /* 0x000ea20000300800 */
[----:B------:R0:W-:Y:S03]  /*6ec60*/  STL.64 [R1+0x550], R26 ;  /* 0x0005501a01007387 */ /* 0x0001e60000100a00 */
[----:B0-----:R-:W2:Y:S01]  /*6ec70*/  LDL.LU.64 R26, [R1+0x21f8] ;  /* 0x0021f800011a7983 */ /* 0x001ea20000300a00 */
[----:B------:R-:W-:-:S02]  /*6ec80*/  IMAD R12, R28, 0x1ec, RZ ;  /* 0x000001ec1c0c7824 */ /* 0x000fc400078e02ff */
[----:B------:R-:W-:Y:S01]  /*6ec90*/  IMAD R4, R28, 0x1ee, RZ ;  /* 0x000001ee1c047824 */ /* 0x000fe200078e02ff */
[----:B----4-:R-:W-:Y:S02]  /*6eca0*/  F2FP.PACK_AB R6, R11, R20 ;  /* 0x000000140b06723e */ /* 0x010fe400000000ff */
[----:B------:R-:W-:Y:S01]  /*6ecb0*/  IADD3 R12, P5, R12, R2, RZ ;  /* 0x000000020c0c7210 */ /* 0x000fe20007fbe0ff */
[----:B------:R-:W-:Y:S01]  /*6ecc0*/  IMAD R11, R28, 0xf7, RZ ;  /* 0x000000f71c0b7824 */ /* 0x000fe200078e02ff */
[----:B------:R-:W-:Y:S02]  /*6ecd0*/  F2FP.PACK_AB R9, R23, R18 ;  /* 0x000000121709723e */ /* 0x000fe400000000ff */
[----:B------:R-:W4:Y:S01]  /*6ece0*/  LDL.LU R23, [R1+0x198] ;  /* 0x0001980001177983 */ /* 0x000f220000300800 */
[----:B------:R-:W4:Y:S01]  /*6ecf0*/  LDL.LU R18, [R1+0x190] ;  /* 0x0001900001127983 */ /* 0x000f220000300800 */
[----:B--2---:R-:W-:Y:S01]  /*6ed00*/  LEA.HI.X.SX32 R13, R26, R3, 0x1, P5 ;  /* 0x000000031a0d7211 */ /* 0x004fe200028f0eff */
[----:B------:R-:W-:-:S04]  /*6ed10*/  IADD3 R4, P5, R4, R2, RZ ;  /* 0x0000000204047210 */ /* 0x000fc80007fbe0ff */
[----:B------:R-:W-:Y:S01]  /*6ed20*/  LEA.HI.X.SX32 R5, R11, R3, 0x1, P5 ;  /* 0x000000030b057211 */ /* 0x000fe200028f0eff */
[----:B------:R0:W-:Y:S04]  /*6ed30*/  STL.64 [R1+0x548], R12 ;  /* 0x0005480c01007387 */ /* 0x0001e80000100a00 */
[----:B0-----:R-:W5:Y:S01]  /*6ed40*/  LDL.LU.64 R12, [R1+0x21f0] ;  /* 0x0021f000010c7983 */ /* 0x001f620000300a00 */
[----:B------:R-:W2:Y:S02]  /*6ed50*/  LDL.LU R26, [R1+0x168] ;  /* 0x00016800011a7983 */ /* 0x000ea40000300800 */
[----:B------:R0:W-:Y:S02]  /*6ed60*/  STL.64 [R1+0x540], R4 ;  /* 0x0005400401007387 */ /* 0x0001e40000100a00 */
[----:B0-----:R-:W2:Y:S01]  /*6ed70*/  LDL.LU.64 R4, [R1+0x21e8] ;  /* 0x0021e80001047983 */ /* 0x001ea20000300a00 */
[----:B------:R-:W3:Y:S02]  /*6ed80*/  LDL.LU R11, [R1+0x14dc] ;  /* 0x0014dc00010b7983 */ /* 0x000ee40000300800 */
[C---:B------:R-:W-:Y:S01]  /*6ed90*/  IMAD R20, R28.reuse, 0x1f0, RZ ;  /* 0x000001f01c147824 */ /* 0x040fe200078e02ff */
[----:B------:R-:W-:Y:S01]  /*6eda0*/  F2FP.PACK_AB R7, R7, R21 ;  /* 0x000000150707723e */ /* 0x000fe200000000ff */
[----:B------:R-:W-:-:S03]  /*6edb0*/  IMAD R21, R28, 0xf8, RZ ;  /* 0x000000f81c157824 */ /* 0x000fc600078e02ff */
[----:B------:R-:W-:-:S04]  /*6edc0*/  IADD3 R20, P5, R20, R2, RZ ;  /* 0x0000000214147210 */ /* 0x000fc80007fbe0ff */
[----:B------:R-:W-:-:S05]  /*6edd0*/  LEA.HI.X.SX32 R21, R21, R3, 0x1, P5 ;  /* 0x0000000315157211 */ /* 0x000fca00028f0eff */
[----:B------:R0:W-:Y:S01]  /*6ede0*/  STL.64 [R1+0x538], R20 ;  /* 0x0005381401007387 */ /* 0x0001e20000100a00 */
[----:B-----5:R-:W-:Y:S01]  /*6edf0*/  F2FP.PACK_AB R10, R13, R10 ;  /* 0x0000000a0d0a723e */ /* 0x020fe200000000ff */
[----:B------:R-:W-:-:S05]  /*6ee00*/  IMAD R13, R28, 0x1f2, RZ ;  /* 0x000001f21c0d7824 */ /* 0x000fca00078e02ff */
[----:B0-----:R-:W-:Y:S01]  /*6ee10*/  IADD3 R20, P5, R13, R2, RZ ;  /* 0x000000020d147210 */ /* 0x001fe20007fbe0ff */
[----:B--2---:R0:W-:Y:S01]  /*6ee20*/  STS.128 [R0+0x700], R4 ;  /* 0x0007000400007388 */ /* 0x0041e20000000c00 */
[----:B---3--:R-:W-:Y:S01]  /*6ee30*/  F2FP.PACK_AB R11, R11, R12 ;  /* 0x0000000c0b0b723e */ /* 0x008fe200000000ff */
[----:B------:R-:W-:-:S04]  /*6ee40*/  IMAD R12, R28, 0xf9, RZ ;  /* 0x000000f91c0c7824 */ /* 0x000fc800078e02ff */
[----:B------:R1:W-:Y:S01]  /*6ee50*/  STS.128 [R0+0x780], R8 ;  /* 0x0007800800007388 */ /* 0x0003e20000000c00 */
[----:B------:R-:W-:Y:S01]  /*6ee60*/  LEA.HI.X.SX32 R21, R12, R3, 0x1, P5 ;  /* 0x000000030c157211 */ /* 0x000fe200028f0eff */
[C---:B------:R-:W-:Y:S02]  /*6ee70*/  IMAD R13, R28.reuse, 0x1f6, RZ ;  /* 0x000001f61c0d7824 */ /* 0x040fe400078e02ff */
[----:B------:R-:W-:Y:S02]  /*6ee80*/  BAR.SYNC.DEFER_BLOCKING 0x0 ;  /* 0x0000000000007b1d */ /* 0x000fe40000010000 */
[----:B0-----:R-:W-:-:S05]  /*6ee90*/  IMAD R7, R28, 0x1f4, RZ ;  /* 0x000001f41c077824 */ /* 0x001fca00078e02ff */
[-C--:B-1----:R-:W-:Y:S01]  /*6eea0*/  IADD3 R10, P5, R7, R2.reuse, RZ ;  /* 0x00000002070a7210 */ /* 0x082fe20007fbe0ff */
[----:B------:R0:W-:Y:S03]  /*6eeb0*/  STL.64 [R1+0x530], R20 ;  /* 0x0005301401007387 */ /* 0x0001e60000100a00 */
[----:B------:R-:W-:Y:S01]  /*6eec0*/  LEA.HI.X.SX32 R11, R25, R3, 0x1, P5 ;  /* 0x00000003190b7211 */ /* 0x000fe200028f0eff */
[----:B------:R-:W-:Y:S01]  /*6eed0*/  IMAD R7, R28, 0xfb, RZ ;  /* 0x000000fb1c077824 */ /* 0x000fe200078e02ff */
[----:B0-----:R-:W2:Y:S03]  /*6eee0*/  LDL.LU.64 R20, [R1+0x21e0] ;  /* 0x0021e00001147983 */ /* 0x001ea60000300a00 */
[----:B------:R0:W-:Y:S02]  /*6eef0*/  STL.64 [R1+0x4f8], R10 ;  /* 0x0004f80a01007387 */ /* 0x0001e40000100a00 */
[----:B0-----:R-:W-:-:S04]  /*6ef00*/  IADD3 R10, P5, R13, R2, RZ ;  /* 0x000000020d0a7210 */ /* 0x001fc80007fbe0ff */
[----:B------:R-:W-:Y:S01]  /*6ef10*/  LEA.HI.X.SX32 R11, R7, R3, 0x1, P5 ;  /* 0x00000003070b7211 */ /* 0x000fe200028f0eff */
[----:B----4-:R-:W-:Y:S02]  /*6ef20*/  F2FP.PACK_AB R7, R23, R18 ;  /* 0x000000121707723e */ /* 0x010fe400000000ff */
[----:B------:R-:W0:Y:S01]  /*6ef30*/  S2R R23, SR_TID.X ;  /* 0x0000000000177919 */ /* 0x000e220000002100 */
[----:B------:R-:W-:Y:S02]  /*6ef40*/  F2FP.PACK_AB R6, R24, R16 ;  /* 0x000000101806723e */ /* 0x000fe400000000ff */
[----:B------:R-:W-:Y:S02]  /*6ef50*/  F2FP.PACK_AB R4, R26, R14 ;  /* 0x0000000e1a04723e */ /* 0x000fe400000000ff */
[----:B------:R-:W-:Y:S01]  /*6ef60*/  F2FP.PACK_AB R5, R15, R17 ;  /* 0x000000110f05723e */ /* 0x000fe200000000ff */
[----:B------:R1:W-:Y:S01]  /*6ef70*/  STL.64 [R1+0x4f0], R10 ;  /* 0x0004f00a01007387 */ /* 0x0003e20000100a00 */
[----:B------:R-:W-:Y:S03]  /*6ef80*/  STL.64 [R1+0x21d8], R6 ;  /* 0x0021d80601007387 */ /* 0x000fe60000100a00 */
[----:B------:R-:W-:Y:S01]  /*6ef90*/  STL.64 [R1+0x21d0], R4 ;  /* 0x0021d00401007387 */ /* 0x000fe20000100a00 */
[C---:B0-----:R-:W-:Y:S01]  /*6efa0*/  LOP3.LUT R18, R23.reuse, 0x7f, RZ, 0xc0, !PT ;  /* 0x0000007f17127812 */ /* 0x041fe200078ec0ff */
[----:B------:R-:W-:-:S04]  /*6efb0*/  SHF.L.U32 R23, R23, 0xc, RZ ;  /* 0x0000000c17177819 */ /* 0x000fc800000006ff */
[----:B------:R-:W-:-:S04]  /*6efc0*/  LOP3.LUT R23, R23, 0x6000, RZ, 0xc0, !PT ;  /* 0x0000600017177812 */ /* 0x000fc800078ec0ff */
[----:B------:R-:W-:-:S05]  /*6efd0*/  LEA R23, R18, R23, 0x4 ;  /* 0x0000001712177211 */ /* 0x000fca00078e20ff */
[----:B------:R-:W0:Y:S01]  /*6efe0*/  LDS.128 R4, [R23] ;  /* 0x0000000017047984 */ /* 0x000e220000000c00 */
[C---:B------:R-:W-:Y:S02]  /*6eff0*/  IMAD R8, R28.reuse, 0x1f8, RZ ;  /* 0x000001f81c087824 */ /* 0x040fe400078e02ff */
[C---:B------:R-:W-:Y:S02]  /*6f000*/  IMAD R24, R28.reuse, 0xfc, RZ ;  /* 0x000000fc1c187824 */ /* 0x040fe400078e02ff */
[----:B------:R-:W-:Y:S01]  /*6f010*/  IMAD R9, R28, 0x1fa, RZ ;  /* 0x000001fa1c097824 */ /* 0x000fe200078e02ff */
[----:B-1----:R-:W-:-:S04]  /*6f020*/  IADD3 R10, P5, R8, R2, RZ ;  /* 0x00000002080a7210 */ /* 0x002fc80007fbe0ff */
[----:B------:R-:W-:Y:S01]  /*6f030*/  LEA.HI.X.SX32 R11, R24, R3, 0x1, P5 ;  /* 0x00000003180b7211 */ /* 0x000fe200028f0eff */
[----:B------:R-:W-:-:S04]  /*6f040*/  IADD3 R18, P5, R9, R2, RZ ;  /* 0x0000000209127210 */ /* 0x000fc80007fbe0ff */
[----:B------:R-:W-:Y:S01]  /*6f050*/  STL.64 [R1+0x4e8], R10 ;  /* 0x0004e80a01007387 */ /* 0x000fe20000100a00 */
[----:B------:R-:W3:Y:S02]  /*6f060*/  LDL.LU R9, [R1+0x304] ;  /* 0x0003040001097983 */ /* 0x000ee40000300800 */
[----:B------:R-:W-:Y:S01]  /*6f070*/  STL [R1+0x4e0], R18 ;  /* 0x0004e01201007387 */ /* 0x000fe20000100800 */
[----:B0-----:R-:W-:Y:S01]  /*6f080*/  STL.64 [R1+0x1c0], R4 ;  /* 0x0001c00401007387 */ /* 0x001fe20000100a00 */
[----:B------:R-:W-:Y:S02]  /*6f090*/  STL.64 [R1+0x1c8], R6 ;  /* 0x0001c80601007387 */ /* 0x000fe40000100a00 */
[----:B------:R-:W0:Y:S04]  /*6f0a0*/  LDS.128 R4, [R23+0x800] ;  /* 0x0008000017047984 */ /* 0x000e280000000c00 */
[----:B------:R-:W3:Y:S01]  /*6f0b0*/  LDL.LU R17, [R1+0x300] ;  /* 0x0003000001117983 */ /* 0x000ee20000300800 */
[----:B0-----:R-:W-:Y:S01]  /*6f0c0*/  STL.64 [R1+0x1b0], R4 ;  /* 0x0001b00401007387 */ /* 0x001fe20000100a00 */
[----:B------:R-:W-:Y:S02]  /*6f0d0*/  STL.64 [R1+0x1b8], R6 ;  /* 0x0001b80601007387 */ /* 0x000fe40000100a00 */
[----:B------:R-:W0:Y:S01]  /*6f0e0*/  LDS.128 R4, [R23+0x1000] ;  /* 0x0010000017047984 */ /* 0x000e220000000c00 */
[----:B------:R-:W1:Y:S04]  /*6f0f0*/  S2R R16, SR_TID.X ;  /* 0x0000000000107919 */ /* 0x000e680000002100 */
[----:B0-----:R-:W-:Y:S01]  /*6f100*/  STL.64 [R1+0x1a0], R4 ;  /* 0x0001a00401007387 */ /* 0x001fe20000100a00 */
[----:B------:R-:W-:Y:S02]  /*6f110*/  STL.64 [R1+0x1a8], R6 ;  /* 0x0001a80601007387 */ /* 0x000fe40000100a00 */
[----:B------:R-:W0:Y:S04]  /*6f120*/  LDS.128 R4, [R23+0x1800] ;  /* 0x0018000017047984 */ /* 0x000e280000000c00 */
[C---:B-1----:R-:W-:Y:S01]  /*6f130*/  IMAD.SHL.U32 R25, R16.reuse, 0x1000, RZ ;  /* 0x0000100010197824 */ /* 0x042fe200078e00ff */
[----:B------:R-:W-:Y:S01]  /*6f140*/  LOP3.LUT R26, R16, 0x7f, RZ, 0xc0, !PT ;  /* 0x0000007f101a7812 */ /* 0x000fe200078ec0ff */
[----:B------:R-:W4:Y:S03]  /*6f150*/  LDL.LU R13, [R1+0x308] ;  /* 0x00030800010d7983 */ /* 0x000f260000300800 */
[----:B------:R-:W-:-:S04]  /*6f160*/  LOP3.LUT R25, R25, 0x6000, RZ, 0xc0, !PT ;  /* 0x0000600019197812 */ /* 0x000fc800078ec0ff */
[----:B------:R-:W-:-:S04]  /*6f170*/  LEA R24, R26, R25, 0x4 ;  /* 0x000000191a187211 */ /* 0x000fc800078e20ff */
[----:B------:R-:W-:Y:S01]  /*6f180*/  LOP3.LUT R24, R24, 0x20, RZ, 0x3c, !PT ;  /* 0x0000002018187812 */ /* 0x000fe200078e3cff */
[----:B0-----:R-:W-:Y:S01]  /*6f190*/  STL.64 [R1+0x190], R4 ;  /* 0x0001900401007387 */ /* 0x001fe20000100a00 */
[----:B------:R-:W-:Y:S03]  /*6f1a0*/  STL.64 [R1+0x198], R6 ;  /* 0x0001980601007387 */ /* 0x000fe60000100a00 */
[----:B------:R-:W0:Y:S04]  /*6f1b0*/  LDS.128 R4, [R24] ;  /* 0x0000000018047984 */ /* 0x000e280000000c00 */
[----:B------:R-:W5:Y:S01]  /*6f1c0*/  LDL.LU R11, [R1+0x314] ;  /* 0x00031400010b7983 */ /* 0x000f620000300800 */
[----:B------:R-:W5:Y:S04]  /*6f1d0*/  LDL.LU R14, [R1+0x310] ;  /* 0x00031000010e7983 */ /* 0x000f680000300800 */
[----:B0-----:R-:W-:Y:S01]  /*6f1e0*/  STL.64 [R1+0x180], R4 ;  /* 0x0001800401007387 */ /* 0x001fe20000100a00 */
[----:B------:R-:W-:Y:S02]  /*6f1f0*/  STL.64 [R1+0x188], R6 ;  /* 0x0001880601007387 */ /* 0x000fe40000100a00 */
[----:B------:R-:W0:Y:S02]  /*6f200*/  LDS.128 R4, [R24+0x800] ;  /* 0x0008000018047984 */ /* 0x000e240000000c00 */
[----:B0-----:R-:W-:Y:S02]  /*6f210*/  STL.64 [R1+0x170], R4 ;  /* 0x0001700401007387 */ /* 0x001fe40000100a00 */
[----:B------:R-:W-:Y:S02]  /*6f220*/  STL.64 [R1+0x178], R6 ;  /* 0x0001780601007387 */ /* 0x000fe40000100a00 */
[----:B------:R-:W0:Y:S01]  /*6f230*/  LDS.128 R4, [R24+0x1000] ;  /* 0x0010000018047984 */ /* 0x000e220000000c00 */
[----:B------:R-:W1:Y:S04]  /*6f240*/  S2R R15, SR_TID.X ;  /* 0x00000000000f7919 */ /* 0x000e680000002100 */
[----:B0-----:R-:W-:Y:S01]  /*6f250*/  STL.64 [R1+0x160], R4 ;  /* 0x0001600401007387 */ /* 0x001fe20000100a00 */
[----:B------:R-:W-:Y:S02]  /*6f260*/  STL.64 [R1+0x168], R6 ;  /* 0x0001680601007387 */ /* 0x000fe40000100a00 */
[----:B------:R-:W0:Y:S01]  /*6f270*/  LDS.128 R4, [R24+0x1800] ;  /* 0x0018000018047984 */ /* 0x000e220000000c00 */
[----:B-1----:R-:W-:-:S03]  /*6f280*/  LOP3.LUT R23, R15, 0x7f, RZ, 0xc0, !PT ;  /* 0x0000007f0f177812 */ /* 0x002fc600078ec0ff */
[----:B------:R-:W-:-:S04]  /*6f290*/  SHF.L.U32 R15, R15, 0xc, RZ ;  /* 0x0000000c0f0f7819 */ /* 0x000fc800000006ff */
[----:B------:R-:W-:-:S05]  /*6f2a0*/  LOP3.LUT R15, R15, 0x6000, RZ, 0xc0, !PT ;  /* 0x000060000f0f7812 */ /* 0x000fca00078ec0ff */
[----:B------:R-:W-:-:S05]  /*6f2b0*/  IMAD R10, R23, 0x10, R15 ;  /* 0x00000010170a7824 */ /* 0x000fca00078e020f */
[----:B------:R-:W-:Y:S01]  /*6f2c0*/  LOP3.LUT R10, R10, 0x40, RZ, 0x3c, !PT ;  /* 0x000000400a0a7812 */ /* 0x000fe200078e3cff */
[----:B0-----:R-:W-:Y:S01]  /*6f2d0*/  STL.64 [R1+0x150], R4 ;  /* 0x0001500401007387 */ /* 0x001fe20000100a00 */
[----:B------:R-:W-:Y:S03]  /*6f2e0*/  STL.64 [R1+0x158], R6 ;  /* 0x0001580601007387 */ /* 0x000fe60000100a00 */
[----:B------:R-:W0:Y:S04]  /*6f2f0*/  LDS.128 R4, [R10] ;  /* 0x000000000a047984 */ /* 0x000e280000000c00 */
[----:B------:R-:W2:Y:S01]  /*6f300*/  LDL.LU R15, [R1+0x318] ;  /* 0x00031800010f7983 */ /* 0x000ea20000300800 */
[----:B0-----:R-:W-:Y:S01]  /*6f310*/  STL.64 [R1+0x140], R4 ;  /* 0x0001400401007387 */ /* 0x001fe20000100a00 */
[----:B------:R-:W-:Y:S02]  /*6f320*/  STL.64 [R1+0x148], R6 ;  /* 0x0001480601007387 */ /* 0x000fe40000100a00 */
[----:B------:R-:W0:Y:S01]  /*6f330*/  LDS.128 R4, [R10+0x800] ;  /* 0x000800000a047984 */ /* 0x000e220000000c00 */
[----:B------:R-:W-:Y:S01]  /*6f340*/  LEA R23, R26, R25, 0x4 ;  /* 0x000000191a177211 */ /* 0x000fe200078e20ff */
[----:B------:R1:W-:Y:S04]  /*6f350*/  STL.64 [R1+0x21b8], R24 ;  /* 0x0021b81801007387 */ /* 0x0003e80000100a00 */
[----:B-1----:R-:W4:Y:S04]  /*6f360*/  LDL.LU R25, [R1+0x30c] ;  /* 0x00030c0001197983 */ /* 0x002f280000300800 */
[----:B0-----:R-:W-:Y:S01]  /*6f370*/  STL.64 [R1+0x130], R4 ;  /* 0x0001300401007387 */ /* 0x001fe20000100a00 */
[----:B------:R-:W-:Y:S02]  /*6f380*/  STL.64 [R1+0x138], R6 ;  /* 0x0001380601007387 */ /* 0x000fe40000100a00 */
[----:B------:R-:W0:Y:S01]  /*6f390*/  LDS.128 R4, [R10+0x1000] ;  /* 0x001000000a047984 */ /* 0x000e220000000c00 */
[----:B------:R-:W-:Y:S01]  /*6f3a0*/  LOP3.LUT R23, R23, 0x60, RZ, 0x3c, !PT ;  /* 0x0000006017177812 */ /* 0x000fe200078e3cff */
[----:B0-----:R-:W-:Y:S02]  /*6f3b0*/  STL.64 [R1+0x120], R4 ;  /* 0x0001200401007387 */ /* 0x001fe40000100a00 */
        /* <DEDUP_REMOVED lines=11> */
[----:B0-----:R-:W-:Y:S02]  /*6f470*/  STL.64 [R1+0x70], R4 ;  /* 0x0000700401007387 */ /* 0x001fe40000100a00 */
[----:B------:R-:W-:Y:S02]  /*6f480*/  STL.64 [R1+0x78], R6 ;  /* 0x0000780601007387 */ /* 0x000fe40000100a00 */
[----:B------:R-:W0:Y:S04]  /*6f490*/  LDS.128 R4, [R23+0x1800] ;  /* 0x0018000017047984 */ /* 0x000e280000000c00 */
[----:B------:R-:W-:Y:S06]  /*6f4a0*/  BAR.SYNC.DEFER_BLOCKING 0x0 ;  /* 0x0000000000007b1d */ /* 0x000fec0000010000 */
[----:B0-----:R-:W-:Y:S01]  /*6f4b0*/  STL.64 [R1+0x60], R4 ;  /* 0x0000600401007387 */ /* 0x001fe20000100a00 */
[----:B------:R0:W-:Y:S03]  /*6f4c0*/  STL.64 [R1+0x68], R6 ;  /* 0x0000680601007387 */ /* 0x0001e60000100a00 */
[----:B0-----:R-:W2:Y:S01]  /*6f4d0*/  LDL.LU.64 R6, [R1+0x21d8] ;  /* 0x0021d80001067983 */ /* 0x001ea20000300a00 */
[----:B------:R-:W2:Y:S02]  /*6f4e0*/  LDL.LU.64 R4, [R1+0x21d0] ;  /* 0x0021d00001047983 */ /* 0x000ea40000300a00 */
[----:B------:R-:W4:Y:S02]  /*6f4f0*/  LDL.LU R10, [R1+0x370] ;  /* 0x00037000010a7983 */ /* 0x000f240000300800 */
[----:B------:R0:W-:Y:S02]  /*6f500*/  STL.64 [R1+0x21c0], R22 ;  /* 0x0021c01601007387 */ /* 0x0001e40000100a00 */
[----:B0-----:R-:W-:-:S02]  /*6f510*/  MOV R22, R18 ;  /* 0x0000001200167202 */ /* 0x001fc40000000f00 */
[----:B------:R-:W-:Y:S02]  /*6f520*/  MOV R23, R19 ;  /* 0x0000001300177202 */ /* 0x000fe40000000f00 */
[----:B------:R-:W4:Y:S01]  /*6f530*/  LDL.LU.64 R18, [R1+0x21c8] ;  /* 0x0021c80001127983 */ /* 0x000f220000300a00 */
[C---:B------:R-:W-:Y:S02]  /*6f540*/  IMAD R8, R28.reuse, 0xfd, RZ ;  /* 0x000000fd1c087824 */ /* 0x040fe400078e02ff */
[----:B------:R-:W-:Y:S01]  /*6f550*/  IMAD R24, R28, 0x1fc, RZ ;  /* 0x000001fc1c187824 */ /* 0x000fe200078e02ff */
[----:B---3--:R-:W-:Y:S01]  /*6f560*/  F2FP.PACK_AB R12, R9, R17 ;  /* 0x00000011090c723e */ /* 0x008fe200000000ff */
[----:B--2---:R0:W-:Y:S04]  /*6f570*/  STS.128 [R0], R4 ;  /* 0x0000000400007388 */ /* 0x0041e80000000c00 */
[----:B0-----:R-:W2:Y:S01]  /*6f580*/  LDL.LU R7, [R1+0x31c] ;  /* 0x00031c0001077983 */ /* 0x001ea20000300800 */
[----:B------:R-:W-:Y:S01]  /*6f590*/  LEA.HI.X.SX32 R23, R8, R3, 0x1, P5 ;  /* 0x0000000308177211 */ /* 0x000fe200028f0eff */
[----:B------:R-:W3:Y:S02]  /*6f5a0*/  LDL.LU R5, [R1+0x340] ;  /* 0x0003400001057983 */ /* 0x000ee40000300800 */
[----:B------:R-:W3:Y:S01]  /*6f5b0*/  LDL.LU R9, [R1+0x384] ;  /* 0x0003840001097983 */ /* 0x000ee20000300800 */
[----:B------:R-:W-:Y:S01]  /*6f5c0*/  IADD3 R22, P5, R24, R2, RZ ;  /* 0x0000000218167210 */ /* 0x000fe20007fbe0ff */
[----:B------:R-:W3:Y:S01]  /*6f5d0*/  LDL.LU R17, [R1+0x380] ;  /* 0x0003800001117983 */ /* 0x000ee20000300800 */
[----:B------:R-:W3:Y:S02]  /*6f5e0*/  LDL.LU R8, [R1+0x374] ;  /* 0x0003740001087983 */ /* 0x000ee40000300800 */
[----:B------:R0:W-:Y:S02]  /*6f5f0*/  STL [R1+0x4e4], R23 ;  /* 0x0004e41701007387 */ /* 0x0001e40000100800 */
[----:B------:R-:W-:Y:S01]  /*6f600*/  IMAD R6, R28, 0x1fe, RZ ;  /* 0x000001fe1c067824 */ /* 0x000fe200078e02ff */
[----:B-----5:R-:W-:-:S02]  /*6f610*/  F2FP.PACK_AB R14, R11, R14 ;  /* 0x0000000e0b0e723e */ /* 0x020fc400000000ff */
[----:B------:R-:W5:Y:S01]  /*6f620*/  LDL.LU R11, [R1+0x350] ;  /* 0x00035000010b7983 */ /* 0x000f620000300800 */
[----:B------:R-:W-:Y:S01]  /*6f630*/  IMAD R4, R28, 0xff, RZ ;  /* 0x000000ff1c047824 */ /* 0x000fe200078e02ff */
[----:B0-----:R-:W-:Y:S02]  /*6f640*/  LEA.HI.X.SX32 R23, R27, R3, 0x1, P5 ;  /* 0x000000031b177211 */ /* 0x001fe400028f0eff */
[----:B------:R-:W3:Y:S03]  /*6f650*/  LDL.LU R27, [R1+0x348] ;  /* 0x00034800011b7983 */ /* 0x000ee60000300800 */
[----:B------:R0:W-:Y:S01]  /*6f660*/  STL.64 [R1+0x4b8], R22 ;  /* 0x0004b81601007387 */ /* 0x0001e20000100a00 */
[----:B----4-:R-:W-:Y:S01]  /*6f670*/  F2FP.PACK_AB R13, R25, R13 ;  /* 0x0000000d190d723e */ /* 0x010fe200000000ff */
[----:B------:R-:W4:Y:S01]  /*6f680*/  LDL.LU R24, [R1+0x35c] ;  /* 0x00035c0001187983 */ /* 0x000f220000300800 */
[----:B------:R-:W4:Y:S01]  /*6f690*/  LDL.LU R25, [R1+0x358] ;  /* 0x0003580001197983 */ /* 0x000f220000300800 */
[----:B0-----:R-:W-:-:S04]  /*6f6a0*/  IADD3 R22, P5, R6, R2, RZ ;  /* 0x0000000206167210 */ /* 0x001fc80007fbe0ff */
[----:B------:R-:W-:Y:S02]  /*6f6b0*/  LEA.HI.X.SX32 R23, R4, R3, 0x1, P5 ;  /* 0x0000000304177211 */ /* 0x000fe400028f0eff */
[----:B------:R-:W4:Y:S03]  /*6f6c0*/  LDL.LU R4, [R1+0x344] ;  /* 0x0003440001047983 */ /* 0x000f260000300800 */
[----:B------:R-:W-:Y:S01]  /*6f6d0*/  STL.64 [R1+0x4b0], R22 ;  /* 0x0004b01601007387 */ /* 0x000fe20000100a00 */
[----:B--2---:R-:W-:-:S05]  /*6f6e0*/  F2FP.PACK_AB R15, R7, R15 ;  /* 0x0000000f070f723e */ /* 0x004fca00000000ff */
[----:B------:R0:W-:Y:S04]  /*6f6f0*/  STS.128 [R0+0x80], R12 ;  /* 0x0000800c00007388 */ /* 0x0001e80000000c00 */
[----:B0-----:R-:W2:Y:S01]  /*6f700*/  LDL.LU R15, [R1+0x34c] ;  /* 0x00034c00010f7983 */ /* 0x001ea20000300800 */
[----:B------:R-:W5:Y:S02]  /*6f710*/  LDL.LU R13, [R1+0x354] ;  /* 0x00035400010d7983 */ /* 0x000f640000300800 */
[C---:B------:R-:W-:Y:S01]  /*6f720*/  IMAD.SHL.U32 R7, R28.reuse, 0x100, RZ ;  /* 0x000001001c077824 */ /* 0x040fe200078e00ff */
[C---:B------:R-:W-:Y:S01]  /*6f730*/  LEA R22, P5, R28.reuse, R2, 0x9 ;  /* 0x000000021c167211 */ /* 0x040fe200078a48ff */
[----:B------:R-:W-:Y:S01]  /*6f740*/  IMAD R6, R28, 0x330, RZ ;  /* 0x000003301c067824 */ /* 0x000fe200078e02ff */
[----:B------:R-:W5:Y:S01]  /*6f750*/  LDL.LU R12, [R1+0x390] ;  /* 0x00039000010c7983 */ /* 0x000f620000300800 */
[----:B------:R-:W5:Y:S01]  /*6f760*/  LDL.LU R14, [R1+0x398] ;  /* 0x00039800010e7983 */ /* 0x000f620000300800 */
[----:B------:R-:W-:-:S05]  /*6f770*/  LEA.HI.X.SX32 R23, R7, R3, 0x1, P5 ;  /* 0x0000000307177211 */ /* 0x000fca00028f0eff */
[----:B------:R0:W-:Y:S01]  /*6f780*/  STL.64 [R1+0x4a8], R22 ;  /* 0x0004a81601007387 */ /* 0x0001e20000100a00 */
[----:B---3--:R-:W-:Y:S02]  /*6f790*/  F2FP.PACK_AB R8, R8, R10 ;  /* 0x0000000a0808723e */ /* 0x008fe400000000ff */
[----:B----4-:R-:W-:Y:S01]  /*6f7a0*/  F2FP.PACK_AB R4, R4, R5 ;  /* 0x000000050404723e */ /* 0x010fe200000000ff */
[----:B------:R-:W-:Y:S01]  /*6f7b0*/  IMAD R5, R28, 0x332, RZ ;  /* 0x000003321c057824 */ /* 0x000fe200078e02ff */
[----:B0-----:R-:W-:-:S04]  /*6f7c0*/  IADD3 R22, P5, R6, R2, RZ ;  /* 0x0000000206167210 */ /* 0x001fc80007fbe0ff */
[----:B------:R-:W-:Y:S01]  /*6f7d0*/  LEA.HI.X.SX32 R23, R18, R3, 0x1, P5 ;  /* 0x0000000312177211 */ /* 0x000fe200028f0eff */
[C---:B------:R-:W-:Y:S01]  /*6f7e0*/  IMAD R10, R28.reuse, 0x199, RZ ;  /* 0x000001991c0a7824 */ /* 0x040fe200078e02ff */
[----:B------:R-:W3:Y:S03]  /*6f7f0*/  LDL.LU R18, [R1+0x394] ;  /* 0x0003940001127983 */ /* 0x000ee60000300800 */
[----:B------:R0:W-:Y:S02]  /*6f800*/  STL.64 [R1+0x7a8], R22 ;  /* 0x0007a81601007387 */ /* 0x0001e40000100a00 */
[----:B------:R-:W-:Y:S01]  /*6f810*/  IMAD R6, R28, 0x334, RZ ;  /* 0x000003341c067824 */ /* 0x000fe200078e02ff */
[----:B------:R-:W-:Y:S02]  /*6f820*/  F2FP.PACK_AB R9, R9, R17 ;  /* 0x000000110909723e */ /* 0x000fe400000000ff */
[----:B0-----:R-:W-:-:S04]  /*6f830*/  IADD3 R22, P5, R5, R2, RZ ;  /* 0x0000000205167210 */ /* 0x001fc80007fbe0ff */
[----:B------:R-:W-:Y:S01]  /*6f840*/  LEA.HI.X.SX32 R23, R10, R3, 0x1, P5 ;  /* 0x000000030a177211 */ /* 0x000fe200028f0eff */
[C---:B------:R-:W-:Y:S01]  /*6f850*/  IMAD R7, R28.reuse, 0x336, RZ ;  /* 0x000003361c077824 */ /* 0x040fe200078e02ff */
[----:B--2---:R-:W-:Y:S02]  /*6f860*/  F2FP.PACK_AB R5, R15, R27 ;  /* 0x0000001b0f05723e */ /* 0x004fe400000000ff */
[----:B------:R-:W2:Y:S01]  /*6f870*/  LDL.LU R27, [R1+0x3b4] ;  /* 0x0003b400011b7983 */ /* 0x000ea20000300800 */
[----:B------:R-:W2:Y:S02]  /*6f880*/  LDL.LU R17, [R1+0x3a4] ;  /* 0x0003a40001117983 */ /* 0x000ea40000300800 */
[----:B------:R0:W-:Y:S02]  /*6f890*/  STL.64 [R1+0x7a0], R22 ;  /* 0x0007a01601007387 */ /* 0x0001e40000100a00 */
[----:B------:R-:W-:Y:S01]  /*6f8a0*/  IMAD R15, R28, 0x19a, RZ ;  /* 0x0000019a1c0f7824 */ /* 0x000fe200078e02ff */
[----:B0-----:R-:W-:-:S04]  /*6f8b0*/  IADD3 R22, P5, R6, R2, RZ ;  /* 0x0000000206167210 */ /* 0x001fc80007fbe0ff */
[----:B------:R-:W-:Y:S01]  /*6f8c0*/  LEA.HI.X.SX32 R23, R15, R3, 0x1, P5 ;  /* 0x000000030f177211 */ /* 0x000fe200028f0eff */
[----:B-----5:R-:W-:Y:S01]  /*6f8d0*/  F2FP.PACK_AB R6, R13, R11 ;  /* 0x0000000b0d06723e */ /* 0x020fe200000000ff */
[----:B------:R-:W4:Y:S01]  /*6f8e0*/  LDL.LU R15, [R1+0x3d4] ;  /* 0x0003d400010f7983 */ /* 0x000f220000300800 */
[----:B------:R-:W-:Y:S02]  /*6f8f0*/  IMAD R13, R28, 0x19b, RZ ;  /* 0x0000019b1c0d7824 */ /* 0x000fe400078e02ff */
[----:B------:R0:W-:Y:S02]  /*6f900*/  STL.64 [R1+0x798], R22 ;  /* 0x0007981601007387 */ /* 0x0001e40000100a00 */
[----:B0-----:R-:W-:Y:S01]  /*6f910*/  IADD3 R22, P5, R7, R2, RZ ;  /* 0x0000000207167210 */ /* 0x001fe20007fbe0ff */
[----:B------:R-:W-:Y:S02]  /*6f920*/  F2FP.PACK_AB R7, R24, R25 ;  /* 0x000000191807723e */ /* 0x000fe400000000ff */
[----:B------:R-:W5:Y:S01]  /*6f930*/  LDL.LU R24, [R1+0x3ec] ;  /* 0x0003ec0001187983 */ /* 0x000f620000300800 */
[----:B------:R-:W5:Y:S01]  /*6f940*/  LDL.LU R25, [R1+0x3e4] ;  /* 0x0003e40001197983 */ /* 0x000f620000300800 */
[----:B------:R-:W-:-:S02]  /*6f950*/  LEA.HI.X.SX32 R23, R13, R3, 0x1, P5 ;  /* 0x000000030d177211 */ /* 0x000fc400028f0eff */
[----:B------:R-:W2:Y:S01]  /*6f960*/  LDL.LU R13, [R1+0x39c] ;  /* 0x00039c00010d7983 */ /* 0x000ea20000300800 */
[----:B------:R-:W-:Y:S01]  /*6f970*/  IMAD R11, R28, 0x338, RZ ;  /* 0x000003381c0b7824 */ /* 0x000fe200078e02ff */
[----:B---3--:R-:W-:Y:S01]  /*6f980*/  F2FP.PACK_AB R10, R18, R12 ;  /* 0x0000000c120a723e */ /* 0x008fe200000000ff */
[----:B------:R0:W-:Y:S02]  /*6f990*/  STL.64 [R1+0x790], R22 ;  /* 0x0007901601007387 */ /* 0x0001e40000100a00 */
[C---:B------:R-:W-:Y:S02]  /*6f9a0*/  IMAD R18, R28.reuse, 0x19c, RZ ;  /* 0x0000019c1c127824 */ /* 0x040fe400078e02ff */
[----:B------:R-:W-:Y:S01]  /*6f9b0*/  IMAD R12, R28, 0x33a, RZ ;  /* 0x0000033a1c0c7824 */ /* 0x000fe200078e02ff */
[----:B0-----:R-:W-:-:S04]  /*6f9c0*/  IADD3 R22, P5, R11, R2, RZ ;  /* 0x000000020b167210 */ /* 0x001fc80007fbe0ff */
[----:B------:R-:W-:Y:S01]  /*6f9d0*/  LEA.HI.X.SX32 R23, R18, R3, 0x1, P5 ;  /* 0x0000000312177211 */ /* 0x000fe200028f0eff */
[----:B------:R-:W-:Y:S04]  /*6f9e0*/  STS.128 [R0+0x100], R4 ;  /* 0x0001000400007388 */ /* 0x000fe80000000c00 */
[----:B------:R0:W-:Y:S02]  /*6f9f0*/  STL.64 [R1+0x788], R22 ;  /* 0x0007881601007387 */ /* 0x0001e40000100a00 */
[----:B0-----:R-:W-:Y:S02]  /*6fa00*/  IADD3 R22, P5, R12, R2, RZ ;  /* 0x000000020c167210 */ /* 0x001fe40007fbe0ff */
[----:B------:R-:W4:Y:S01]  /*6fa10*/  LDL.LU R7, [R1+0x3dc] ;  /* 0x0003dc0001077983 */ /* 0x000f220000300800 */
[----:B--2---:R-:W-:Y:S01]  /*6fa20*/  F2FP.PACK_AB R11, R13, R14 ;  /* 0x0000000e0d0b723e */ /* 0x004fe200000000ff */
[----:B------:R-:W-:-:S04]  /*6fa30*/  IMAD R14, R28, 0x19d, RZ ;  /* 0x0000019d1c0e7824 */ /* 0x000fc800078e02ff */
[----:B------:R0:W-:Y:S01]  /*6fa40*/  STS.128 [R0+0x180], R8 ;  /* 0x0001800800007388 */ /* 0x0001e20000000c00 */
[----:B------:R-:W-:-:S03]  /*6fa50*/  LEA.HI.X.SX32 R23, R14, R3, 0x1, P5 ;  /* 0x000000030e177211 */ /* 0x000fc600028f0eff */
[----:B0-----:R-:W2:Y:S01]  /*6fa60*/  LDL.LU R11, [R1+0x3c4] ;  /* 0x0003c400010b7983 */ /* 0x001ea20000300800 */
[----:B------:R-:W2:Y:S02]  /*6fa70*/  LDL.LU R14, [R1+0x3cc] ;  /* 0x0003cc00010e7983 */ /* 0x000ea40000300800 */
[C---:B------:R-:W-:Y:S02]  /*6fa80*/  IMAD R13, R28.reuse, 0x33c, RZ ;  /* 0x0000033c1c0d7824 */ /* 0x040fe400078e02ff */
[----:B------:R-:W3:Y:S01]  /*6fa90*/  LDL.LU R8, [R1+0x400] ;  /* 0x0004000001087983 */ /* 0x000ee20000300800 */
[----:B------:R-:W3:Y:S01]  /*6faa0*/  LDL.LU R10, [R1+0x3fc] ;  /* 0x0003fc00010a7983 */ /* 0x000ee20000300800 */
[----:B------:R0:W-:Y:S02]  /*6fab0*/  STL.64 [R1+0x780], R22 ;  /* 0x0007801601007387 */ /* 0x0001e40000100a00 */
[C---:B------:R-:W-:Y:S01]  /*6fac0*/  IMAD R18, R28.reuse, 0x19e, RZ ;  /* 0x0000019e1c127824 */ /* 0x040fe200078e02ff */
[----:B------:R-:W-:Y:S01]  /*6fad0*/  F2FP.PACK_AB R12, R27, R17 ;  /* 0x000000111b0c723e */ /* 0x000fe200000000ff */
[----:B------:R-:W-:Y:S01]  /*6fae0*/  IMAD R4, R28, 0x33e, RZ ;  /* 0x0000033e1c047824 */ /* 0x000fe200078e02ff */
[----:B------:R-:W3:Y:S01]  /*6faf0*/  LDL.LU R27, [R1+0x408] ;  /* 0x00040800011b7983 */ /* 0x000ee20000300800 */
[----:B------:R-:W3:Y:S02]  /*6fb00*/  LDL.LU R17, [R1+0x404] ;  /* 0x0004040001117983 */ /* 0x000ee40000300800 */
[----:B------:R-:W3:Y:S01]  /*6fb10*/  LDL.LU R9, [R1+0x410] ;  /* 0x0004100001097983 */ /* 0x000ee20000300800 */
[----:B0-----:R-:W-:-:S04]  /*6fb20*/  IADD3 R22, P5, R13, R2, RZ ;  /* 0x000000020d167210 */ /* 0x001fc80007fbe0ff */
[----:B------:R-:W-:Y:S01]  /*6fb30*/  LEA.HI.X.SX32 R23, R18, R3, 0x1, P5 ;  /* 0x0000000312177211 */ /* 0x000fe200028f0eff */
[C---:B------:R-:W-:Y:S01]  /*6fb40*/  IMAD R6, R28.reuse, 0x19f, RZ ;  /* 0x0000019f1c067824 */ /* 0x040fe200078e02ff */
[----:B------:R-:W3:Y:S03]  /*6fb50*/  LDL.LU R18, [R1+0x40c] ;  /* 0x00040c0001127983 */ /* 0x000ee60000300800 */
[----:B------:R0:W-:Y:S02]  /*6fb60*/  STL.64 [R1+0x758], R22 ;  /* 0x0007581601007387 */ /* 0x0001e40000100a00 */
[----:B------:R-:W-:Y:S01]  /*6fb70*/  IMAD R5, R28, 0x340, RZ ;  /* 0x000003401c057824 */ /* 0x000fe200078e02ff */
[----:B0-----:R-:W-:-:S04]  /*6fb80*/  IADD3 R22, P5, R4, R2, RZ ;  /* 0x0000000204167210 */ /* 0x001fc80007fbe0ff */
[----:B------:R-:W-:Y:S01]  /*6fb90*/  LEA.HI.X.SX32 R23, R6, R3, 0x1, P5 ;  /* 0x0000000306177211 */ /* 0x000fe200028f0eff */
[----:B------:R-:W-:Y:S01]  /*6fba0*/  IMAD R4, R28, 0x342, RZ ;  /* 0x000003421c047824 */ /* 0x000fe200078e02ff */
[----:B--2---:R-:W-:Y:S02]  /*6fbb0*/  F2FP.PACK_AB R13, R14, R11 ;  /* 0x0000000b0e0d723e */ /* 0x004fe400000000ff */
[----:B------:R-:W2:Y:S01]  /*6fbc0*/  LDL.LU R11, [R1+0x414] ;  /* 0x00041400010b7983 */ /* 0x000ea20000300800 */
[----:B------:R-:W2:Y:S02]  /*6fbd0*/  LDL.LU R6, [R1+0x3f4] ;  /* 0x0003f40001067983 */ /* 0x000ea40000300800 */
[----:B------:R0:W-:Y:S01]  /*6fbe0*/  STL.64 [R1+0x750], R22 ;  /* 0x0007501601007387 */ /* 0x0001e20000100a00 */
[----:B----4-:R-:W-:Y:S01]  /*6fbf0*/  F2FP.PACK_AB R14, R7, R15 ;  /* 0x0000000f070e723e */ /* 0x010fe200000000ff */
[----:B-----5:R-:W-:Y:S02]  /*6fc00*/  F2FP.PACK_AB R15, R24, R25 ;  /* 0x00000019180f723e */ /* 0x020fe400000000ff */
[----:B------:R-:W4:Y:S01]  /*6fc10*/  LDL.LU R24, [R1+0x428] ;  /* 0x0004280001187983 */ /* 0x000f220000300800 */
[----:B------:R-:W4:Y:S02]  /*6fc20*/  LDL.LU R25, [R1+0x424] ;  /* 0x0004240001197983 */ /* 0x000f240000300800 */
[----:B0-----:R-:W-:Y:S01]  /*6fc30*/  IMAD R23, R28, 0x1a0, RZ ;  /* 0x000001a01c177824 */ /* 0x001fe200078e02ff */
[----:B------:R-:W-:-:S04]  /*6fc40*/  IADD3 R22, P5, R5, R2, RZ ;  /* 0x0000000205167210 */ /* 0x000fc80007fbe0ff */
[----:B------:R-:W-:-:S05]  /*6fc50*/  LEA.HI.X.SX32 R23, R23, R3, 0x1, P5 ;  /* 0x0000000317177211 */ /* 0x000fca00028f0eff */
[----:B------:R0:W-:Y:S02]  /*6fc60*/  STL.64 [R1+0x748], R22 ;  /* 0x0007481601007387 */ /* 0x0001e40000100a00 */
[----:B0-----:R-:W-:Y:S02]  /*6fc70*/  IADD3 R22, P5, R4, R2, RZ ;  /* 0x0000000204167210 */ /* 0x001fe40007fbe0ff */
[----:B------:R-:W2:Y:S01]  /*6fc80*/  LDL.LU R4, [R1+0x3f8] ;  /* 0x0003f80001047983 */ /* 0x000ea20000300800 */
[----:B------:R-:W-:-:S03]  /*6fc90*/  IMAD R7, R28, 0x1a1, RZ ;  /* 0x000001a11c077824 */ /* 0x000fc600078e02ff */
[----:B------:R0:W-:Y:S01]  /*6fca0*/  STS.128 [R0+0x200], R12 ;  /* 0x0002000c00007388 */ /* 0x0001e20000000c00 */
[----:B------:R-:W-:Y:S01]  /*6fcb0*/  IMAD R5, R28, 0x344, RZ ;  /* 0x000003441c057824 */ /* 0x000fe200078e02ff */
[----:B------:R-:W-:Y:S02]  /*6fcc0*/  LEA.HI.X.SX32 R23, R7, R3, 0x1, P5 ;  /* 0x0000000307177211 */ /* 0x000fe400028f0eff */
[----:B0-----:R-:W5:Y:S01]  /*6fcd0*/  LDL.LU R15, [R1+0x418] ;  /* 0x00041800010f7983 */ /* 0x001f620000300800 */
[----:B------:R-:W4:Y:S02]  /*6fce0*/  LDL.LU R12, [R1+0x41c] ;  /* 0x00041c00010c7983 */ /* 0x000f240000300800 */
[----:B------:R-:W4:Y:S02]  /*6fcf0*/  LDL.LU R14, [R1+0x42c] ;  /* 0x00042c00010e7983 */ /* 0x000f240000300800 */
[----:B------:R0:W-:Y:S02]  /*6fd00*/  STL.64 [R1+0x740], R22 ;  /* 0x0007401601007387 */ /* 0x0001e40000100a00 */
[----:B0-----:R-:W-:-:S04]  /*6fd10*/  IADD3 R22, P5, R5, R2, RZ ;  /* 0x0000000205167210 */ /* 0x001fc80007fbe0ff */
[----:B------:R-:W-:Y:S01]  /*6fd20*/  LEA.HI.X.SX32 R23, R29, R3, 0x1, P5 ;  /* 0x000000031d177211 */ /* 0x000fe200028f0eff */
[----:B---3--:R-:W-:Y:S02]  /*6fd30*/  F2FP.PACK_AB R5, R8, R10 ;  /* 0x0000000a0805723e */ /* 0x008fe400000000ff */
[----:B------:R-:W-:Y:S02]  /*6fd40*/  IMAD R10, R28, 0x1a3, RZ ;  /* 0x000001a31c0a7824 */ /* 0x000fe400078e02ff */
[----:B------:R0:W-:Y:S01]  /*6fd50*/  STL.64 [R1+0x708], R22 ;  /* 0x0007081601007387 */ /* 0x0001e20000100a00 */
[----:B--2---:R-:W-:Y:S01]  /*6fd60*/  F2FP.PACK_AB R4, R4, R6 ;  /* 0x000000060404723e */ /* 0x004fe200000000ff */
[----:B------:R-:W-:-:S05]  /*6fd70*/  IMAD R6, R28, 0x346, RZ ;  /* 0x000003461c067824 */ /* 0x000fca00078e02ff */
[----:B0-----:R-:W-:Y:S01]  /*6fd80*/  IADD3 R22, P5, R6, R2, RZ ;  /* 0x0000000206167210 */ /* 0x001fe20007fbe0ff */
[----:B------:R-:W-:Y:S02]  /*6fd90*/  F2FP.PACK_AB R6, R27, R17 ;  /* 0x000000111b06723e */ /* 0x000fe400000000ff */
[----:B------:R-:W2:Y:S01]  /*6fda0*/  LDL.LU R27, [R1+0x458] ;  /* 0x00045800011b7983 */ /* 0x000ea20000300800 */
[----:B------:R-:W2:Y:S01]  /*6fdb0*/  LDL.LU R17, [R1+0x454] ;  /* 0x0004540001117983 */ /* 0x000ea20000300800 */
[----:B------:R-:W-:Y:S02]  /*6fdc0*/  LEA.HI.X.SX32 R23, R10, R3, 0x1, P5 ;  /* 0x000000030a177211 */ /* 0x000fe400028f0eff */
[----:B------:R-:W4:Y:S01]  /*6fdd0*/  LDL.LU R10, [R1+0x420] ;  /* 0x00042000010a7983 */ /* 0x000f220000300800 */
[C---:B------:R-:W-:Y:S01]  /*6fde0*/  IMAD R8, R28.reuse, 0x348, RZ ;  /* 0x000003481c087824 */ /* 0x040fe200078e02ff */
[----:B------:R-:W-:Y:S01]  /*6fdf0*/  F2FP.PACK_AB R7, R9, R18 ;  /* 0x000000120907723e */ /* 0x000fe200000000ff */
[----:B------:R0:W-:Y:S02]  /*6fe00*/  STL.64 [R1+0x700], R22 ;  /* 0x0007001601007387 */ /* 0x0001e40000100a00 */
[----:B------:R-:W-:-:S02]  /*6fe10*/  IMAD R18, R28, 0x1a4, RZ ;  /* 0x000001a41c127824 */ /* 0x000fc400078e02ff */
[----:B------:R-:W-:Y:S01]  /*6fe20*/  IMAD R9, R28, 0x34a, RZ ;  /* 0x0000034a1c097824 */ /* 0x000fe200078e02ff */
[----:B------:R-:W3:Y:S01]  /*6fe30*/  LDL.LU R29, [R1+0x464] ;  /* 0x00046400011d7983 */ /* 0x000ee20000300800 */
[-C--:B0-----:R-:W-:Y:S01]  /*6fe40*/  IADD3 R22, P5, R8, R2.reuse, RZ ;  /* 0x0000000208167210 */ /* 0x081fe20007fbe0ff */
[----:B-----5:R-:W-:Y:S02]  /*6fe50*/  F2FP.PACK_AB R8, R15, R11 ;  /* 0x0000000b0f08723e */ /* 0x020fe400000000ff */
[----:B------:R-:W5:Y:S01]  /*6fe60*/  LDL.LU R15, [R1+0x13d8] ;  /* 0x0013d800010f7983 */ /* 0x000f620000300800 */
[----:B------:R-:W-:Y:S02]  /*6fe70*/  LEA.HI.X.SX32 R23, R18, R3, 0x1, P5 ;  /* 0x0000000312177211 */ /* 0x000fe400028f0eff */
[----:B------:R-:W5:Y:S02]  /*6fe80*/  LDL.LU R18, [R1+0x474] ;  /* 0x0004740001127983 */ /* 0x000f640000300800 */
[----:B------:R-:W-:Y:S01]  /*6fe90*/  IMAD R13, R28, 0x1a5, RZ ;  /* 0x000001a51c0d7824 */ /* 0x000fe200078e02ff */
[----:B------:R0:W-:Y:S02]  /*6fea0*/  STL.64 [R1+0x6f8], R22 ;  /* 0x0006f81601007387 */ /* 0x0001e40000100a00 */
[----:B0-----:R-:W-:-:S04]  /*6feb0*/  IADD3 R22, P5, R9, R2, RZ ;  /* 0x0000000209167210 */ /* 0x001fc80007fbe0ff */
[----:B------:R-:W-:Y:S02]  /*6fec0*/  LEA.HI.X.SX32 R23, R13, R3, 0x1, P5 ;  /* 0x000000030d177211 */ /* 0x000fe400028f0eff */
[----:B------:R-:W2:Y:S01]  /*6fed0*/  LDL.LU R13, [R1+0x430] ;  /* 0x00043000010d7983 */ /* 0x000ea20000300800 */
[----:B------:R-:W-:-:S03]  /*6fee0*/  IMAD R11, R28, 0x34c, RZ ;  /* 0x0000034c1c0b7824 */ /* 0x000fc600078e02ff */
[----:B------:R-:W-:Y:S01]  /*6fef0*/  STS.128 [R0+0x280], R4 ;  /* 0x0002800400007388 */ /* 0x000fe20000000c00 */
[----:B----4-:R-:W-:Y:S01]  /*6ff00*/  F2FP.PACK_AB R9, R10, R12 ;  /* 0x0000000c0a09723e */ /* 0x010fe200000000ff */
[----:B------:R-:W-:Y:S02]  /*6ff10*/  F2FP.PACK_AB R10, R24, R25 ;  /* 0x00000019180a723e */ /* 0x000fe400000000ff */
[----:B------:R-:W4:Y:S01]  /*6ff20*/  LDL.LU R24, [R1+0x13e0] ;  /* 0x0013e00001187983 */ /* 0x000f220000300800 */
[----:B------:R-:W4:Y:S02]  /*6ff30*/  LDL.LU R25, [R1+0x13dc] ;  /* 0x0013dc0001197983 */ /* 0x000f240000300800 */
[----:B------:R0:W-:Y:S02]  /*6ff40*/  STL.64 [R1+0x6f0], R22 ;  /* 0x0006f01601007387 */ /* 0x0001e40000100a00 */
[----:B0-----:R-:W-:Y:S01]  /*6ff50*/  IMAD R23, R28, 0x1a6, RZ ;  /* 0x000001a61c177824 */ /* 0x001fe200078e02ff */
[----:B------:R-:W-:-:S04]  /*6ff60*/  IADD3 R22, P5, R11, R2, RZ ;  /* 0x000000020b167210 */ /* 0x000fc80007fbe0ff */
[----:B------:R-:W-:-:S05]  /*6ff70*/  LEA.HI.X.SX32 R23, R23, R3, 0x1, P5 ;  /* 0x0000000317177211 */ /* 0x000fca00028f0eff */
[----:B------:R0:W-:Y:S01]  /*6ff80*/  STL.64 [R1+0x6e8], R22 ;  /* 0x0006e81601007387 */ /* 0x0001e20000100a00 */
[----:B------:R-:W3:Y:S02]  /*6ff90*/  LDL.LU R7, [R1+0x468] ;  /* 0x0004680001077983 */ /* 0x000ee40000300800 */
[----:B------:R-:W-:-:S05]  /*6ffa0*/  IMAD R12, R28, 0x34e, RZ ;  /* 0x0000034e1c0c7824 */ /* 0x000fca00078e02ff */
[----:B0-----:R-:W-:Y:S02]  /*6ffb0*/  IADD3 R22, P5, R12, R2, RZ ;  /* 0x000000020c167210 */ /* 0x001fe40007fbe0ff */
[----:B--2---:R-:W-:Y:S01]  /*6ffc0*/  F2FP.PACK_AB R11, R13, R14 ;  /* 0x0000000e0d0b723e */ /* 0x004fe200000000ff */
[C---:B------:R-:W-:Y:S02]  /*6ffd0*/  IMAD R14, R28.reuse, 0x1a7, RZ ;  /* 0x000001a71c0e7824 */ /* 0x040fe400078e02ff */
[----:B------:R-:W-:-:S03]  /*6ffe0*/  IMAD R13, R28, 0x350, RZ ;  /* 0x000003501c0d7824 */ /* 0x000fc600078e02ff */
[----:B------:R-:W-:Y:S01]  /*6fff0*/  LEA.HI.X.SX32 R23, R14, R3, 0x1, P5 ;  /* 0x000000030e177211 */ /* 0x000fe200028f0eff */
[----:B------:R0:W-:Y:S04]  /*70000*/  STS.128 [R0+0x300], R8 ;  /* 0x0003000800007388 */ /* 0x0001e80000000c00 */
[----:B------:R1:W-:Y:S01]  /*70010*/  STL.64 [R1+0x6e0], R22 ;  /* 0x0006e01601007387 */ /* 0x0003e20000100a00 */
[----:B------:R-:W-:Y:S01]  /*70020*/  F2FP.PACK_AB R12, R27, R17 ;  /* 0x000000111b0c723e */ /* 0x000fe200000000ff */
[C---:B------:R-:W-:Y:S02]  /*70030*/  IMAD R4, R28.reuse, 0x352, RZ ;  /* 0x000003521c047824 */ /* 0x040fe400078e02ff */
[C---:B0-----:R-:W-:Y:S01]  /*70040*/  IMAD R11, R28.reuse, 0x1a8, RZ ;  /* 0x000001a81c0b7824 */ /* 0x041fe200078e02ff */
[----:B-1----:R-:W-:Y:S01]  /*70050*/  IADD3 R22, P5, R13, R2, RZ ;  /* 0x000000020d167210 */ /* 0x002fe20007fbe0ff */
[----:B------:R-:W2:Y:S01]  /*70060*/  LDL.LU R8, [R1+0x1468] ;  /* 0x0014680001087983 */ /* 0x000ea20000300800 */
[----:B------:R-:W2:Y:S02]  /*70070*/  LDL.LU R10, [R1+0x1464] ;  /* 0x00146400010a7983 */ /* 0x000ea40000300800 */
[----:B------:R-:W2:Y:S01]  /*70080*/  LDL.LU R27, [R1+0x1414] ;  /* 0x00141400011b7983 */ /* 0x000ea20000300800 */
[----:B------:R-:W-:Y:S01]  /*70090*/  LEA.HI.X.SX32 R23, R11, R3, 0x1, P5 ;  /* 0x000000030b177211 */ /* 0x000fe200028f0eff */
[----:B------:R-:W2:Y:S01]  /*700a0*/  LDL.LU R17, [R1+0x1410] ;  /* 0x0014100001117983 */ /* 0x000ea20000300800 */
[----:B------:R-:W2:Y:S02]  /*700b0*/  LDL.LU R9, [R1+0x1478] ;  /* 0x0014780001097983 */ /* 0x000ea40000300800 */
[----:B------:R-:W2:Y:S02]  /*700c0*/  LDL.LU R11, [R1+0x1474] ;  /* 0x00147400010b7983 */ /* 0x000ea40000300800 */
[C---:B------:R-:W-:Y:S01]  /*700d0*/  IMAD R6, R28.reuse, 0x1a9, RZ ;  /* 0x000001a91c067824 */ /* 0x040fe200078e02ff */
[----:B------:R0:W-:Y:S01]  /*700e0*/  STL.64 [R1+0x6b8], R22 ;  /* 0x0006b81601007387 */ /* 0x0001e20000100a00 */
[----:B------:R-:W-:Y:S01]  /*700f0*/  IMAD R5, R28, 0x354, RZ ;  /* 0x000003541c057824 */ /* 0x000fe200078e02ff */
[----:B-----5:R-:W-:-:S02]  /*70100*/  F2FP.PACK_AB R14, R15, R18 ;  /* 0x000000120f0e723e */ /* 0x020fc400000000ff */
[----:B0-----:R-:W-:-:S04]  /*70110*/  IADD3 R22, P5, R4, R2, RZ ;  /* 0x0000000204167210 */ /* 0x001fc80007fbe0ff */
[----:B------:R-:W-:Y:S01]  /*70120*/  LEA.HI.X.SX32 R23, R6, R3, 0x1, P5 ;  /* 0x0000000306177211 */ /* 0x000fe200028f0eff */
[----:B------:R-:W-:Y:S01]  /*70130*/  IMAD R4, R28, 0x356, RZ ;  /* 0x000003561c047824 */ /* 0x000fe200078e02ff */
[----:B----4-:R-:W-:Y:S02]  /*70140*/  F2FP.PACK_AB R15, R24, R25 ;  /* 0x00000019180f723e */ /* 0x010fe400000000ff */
[----:B---3--:R-:W-:Y:S02]  /*70150*/  F2FP.PACK_AB R13, R7, R29 ;  /* 0x0000001d070d723e */ /* 0x008fe400000000ff */
[----:B------:R-:W3:Y:S01]  /*70160*/  LDL.LU R29, [R1+0x141c] ;  /* 0x00141c00011d7983 */ /* 0x000ee20000300800 */
[----:B------:R-:W3:Y:S02]  /*70170*/  LDL.LU R18, [R1+0x1418] ;  /* 0x0014180001127983 */ /* 0x000ee40000300800 */
[----:B------:R0:W-:Y:S02]  /*70180*/  STL.64 [R1+0x6b0], R22 ;  /* 0x0006b01601007387 */ /* 0x0001e40000100a00 */
[----:B0-----:R-:W-:Y:S01]  /*70190*/  IMAD R23, R28, 0x1aa, RZ ;  /* 0x000001aa1c177824 */ /* 0x001fe200078e02ff */
[----:B------:R-:W-:-:S02]  /*701a0*/  IADD3 R22, P5, R5, R2, RZ ;  /* 0x0000000205167210 */ /* 0x000fc40007fbe0ff */
[----:B------:R-:W4:Y:S01]  /*701b0*/  LDL.LU R5, [R1+0x1408] ;  /* 0x0014080001057983 */ /* 0x000f220000300800 */
[----:B------:R-:W5:Y:S01]  /*701c0*/  LDL.LU R24, [R1+0x1438] ;  /* 0x0014380001187983 */ /* 0x000f620000300800 */
[----:B------:R-:W-:Y:S01]  /*701d0*/  LEA.HI.X.SX32 R23, R23, R3, 0x1, P5 ;  /* 0x0000000317177211 */ /* 0x000fe200028f0eff */
[----:B------:R-:W5:Y:S04]  /*701e0*/  LDL.LU R25, [R1+0x142c] ;  /* 0x00142c0001197983 */ /* 0x000f680000300800 */
[----:B------:R0:W-:Y:S02]  /*701f0*/  STL.64 [R1+0x6a8], R22 ;  /* 0x0006a81601007387 */ /* 0x0001e40000100a00 */
[----:B0-----:R-:W-:Y:S02]  /*70200*/  IADD3 R22, P5, R4, R2, RZ ;  /* 0x0000000204167210 */ /* 0x001fe40007fbe0ff */
[----:B------:R-:W4:Y:S01]  /*70210*/  LDL.LU R4, [R1+0x140c] ;  /* 0x00140c0001047983 */ /* 0x000f220000300800 */
[----:B------:R-:W-:-:S02]  /*70220*/  IMAD R7, R28, 0x1ab, RZ ;  /* 0x000001ab1c077824 */ /* 0x000fc400078e02ff */
[----:B------:R-:W-:Y:S01]  /*70230*/  IMAD R6, R28, 0x358, RZ ;  /* 0x000003581c067824 */ /* 0x000fe200078e02ff */
[----:B------:R0:W-:Y:S02]  /*70240*/  STS.128 [R0+0x380], R12 ;  /* 0x0003800c00007388 */ /* 0x0001e40000000c00 */
[----:B------:R-:W-:Y:S02]  /*70250*/  LEA.HI.X.SX32 R23, R7, R3, 0x1, P5 ;  /* 0x0000000307177211 */ /* 0x000fe400028f0eff */
[----:B--2---:R-:W-:Y:S01]  /*70260*/  F2FP.PACK_AB R8, R8, R10 ;  /* 0x0000000a0808723e */ /* 0x004fe200000000ff */
[----:B0-----:R-:W2:Y:S01]  /*70270*/  LDL.LU R12, [R1+0x1484] ;  /* 0x00148400010c7983 */ /* 0x001ea20000300800 */
[----:B------:R-:W2:Y:S02]  /*70280*/  LDL.LU R14, [R1+0x1498] ;  /* 0x00149800010e7983 */ /* 0x000ea40000300800 */
[----:B------:R0:W-:Y:S02]  /*70290*/  STL.64 [R1+0x6a0], R22 ;  /* 0x0006a01601007387 */ /* 0x0001e40000100a00 */
[----:B------:R-:W-:-:S02]  /*702a0*/  IMAD R15, R28, 0x1ac, RZ ;  /* 0x000001ac1c0f7824 */ /* 0x000fc400078e02ff */
[----:B------:R-:W-:Y:S01]  /*702b0*/  IMAD R10, R28, 0x1ad, RZ ;  /* 0x000001ad1c0a7824 */ /* 0x000fe200078e02ff */
[----:B0-----:R-:W-:-:S04]  /*702c0*/  IADD3 R22, P5, R6, R2, RZ ;  /* 0x0000000206167210 */ /* 0x001fc80007fbe0ff */
[----:B------:R-:W-:-:S05]  /*702d0*/  LEA.HI.X.SX32 R23, R15, R3, 0x1, P5 ;  /* 0x000000030f177211 */ /* 0x000fca00028f0eff */
[----:B------:R0:W-:Y:S01]  /*702e0*/  STL.64 [R1+0x668], R22 ;  /* 0x0006681601007387 */ /* 0x0001e20000100a00 */
[C---:B------:R-:W-:Y:S02]  /*702f0*/  IMAD R6, R28.reuse, 0x35c, RZ ;  /* 0x0000035c1c067824 */ /* 0x040fe400078e02ff */
[C---:B------:R-:W-:Y:S02]  /*70300*/  IMAD R7, R28.reuse, 0x35e, RZ ;  /* 0x0000035e1c077824 */ /* 0x040fe400078e02ff */
[C---:B------:R-:W-:Y:S01]  /*70310*/  IMAD R13, R28.reuse, 0x1af, RZ ;  /* 0x000001af1c0d7824 */ /* 0x040fe200078e02ff */
[----:B------:R-:W-:Y:S01]  /*70320*/  F2FP.PACK_AB R9, R9, R11 ;  /* 0x0000000b0909723e */ /* 0x000fe200000000ff */
[----:B------:R-:W-:Y:S01]  /*70330*/  IMAD R11, R28, 0x360, RZ ;  /* 0x000003601c0b7824 */ /* 0x000fe200078e02ff */
[----:B----4-:R-:W-:Y:S01]  /*70340*/  F2FP.PACK_AB R4, R4, R5 ;  /* 0x000000050404723e */ /* 0x010fe200000000ff */
[----:B------:R-:W-:-:S05]  /*70350*/  IMAD R5, R28, 0x35a, RZ ;  /* 0x0000035a1c057824 */ /* 0x000fca00078e02ff */
[-C--:B0-----:R-:W-:Y:S01]  /*70360*/  IADD3 R22, P5, R5, R2.reuse, RZ ;  /* 0x0000000205167210 */ /* 0x081fe20007fbe0ff */
[----:B------:R-:W-:Y:S02]  /*70370*/  F2FP.PACK_AB R5, R27, R17 ;  /* 0x000000111b05723e */ /* 0x000fe400000000ff */
[----:B------:R-:W4:Y:S01]  /*70380*/  LDL.LU R27, [R1+0x14e8] ;  /* 0x0014e800011b7983 */ /* 0x000f220000300800 */
[----:B------:R-:W-:Y:S01]  /*70390*/  LEA.HI.X.SX32 R23, R10, R3, 0x1, P5 ;  /* 0x000000030a177211 */ /* 0x000fe200028f0eff */
[----:B------:R-:W4:Y:S02]  /*703a0*/  LDL.LU R17, [R1+0x14e4] ;  /* 0x0014e40001117983 */ /* 0x000f240000300800 */
[----:B------:R-:W2:Y:S02]  /*703b0*/  LDL.LU R10, [R1+0x1488] ;  /* 0x00148800010a7983 */ /* 0x000ea40000300800 */
[----:B------:R0:W-:Y:S01]  /*703c0*/  STL.64 [R1+0x660], R22 ;  /* 0x0006601601007387 */ /* 0x0001e20000100a00 */
[----:B------:R-:W4:Y:S02]  /*703d0*/  LDL.LU R15, [R1+0x14ec] ;  /* 0x0014ec00010f7983 */ /* 0x000f240000300800 */
[----:B0-----:R-:W-:Y:S01]  /*703e0*/  IMAD R23, R28, 0x1ae, RZ ;  /* 0x000001ae1c177824 */ /* 0x001fe200078e02ff */
[----:B------:R-:W-:Y:S01]  /*703f0*/  IADD3 R22, P5, R6, R2, RZ ;  /* 0x0000000206167210 */ /* 0x000fe20007fbe0ff */
[----:B---3--:R-:W-:-:S02]  /*70400*/  F2FP.PACK_AB R6, R29, R18 ;  /* 0x000000121d06723e */ /* 0x008fc400000000ff */
[----:B------:R-:W3:Y:S01]  /*70410*/  LDL.LU R29, [R1+0x14f8] ;  /* 0x0014f800011d7983 */ /* 0x000ee20000300800 */
[----:B------:R-:W-:Y:S01]  /*70420*/  LEA.HI.X.SX32 R23, R23, R3, 0x1, P5 ;  /* 0x0000000317177211 */ /* 0x000fe200028f0eff */
[----:B------:R-:W3:Y:S04]  /*70430*/  LDL.LU R18, [R1+0x14f4] ;  /* 0x0014f40001127983 */ /* 0x000ee80000300800 */
[----:B------:R0:W-:Y:S02]  /*70440*/  STL.64 [R1+0x658], R22 ;  /* 0x0006581601007387 */ /* 0x0001e40000100a00 */
[----:B0-----:R-:W-:Y:S01]  /*70450*/  IADD3 R22, P5, R7, R2, RZ ;  /* 0x0000000207167210 */ /* 0x001fe20007fbe0ff */
[----:B-----5:R-:W-:Y:S02]  /*70460*/  F2FP.PACK_AB R7, R24, R25 ;  /* 0x000000191807723e */ /* 0x020fe400000000ff */
[----:B------:R-:W5:Y:S01]  /*70470*/  LDL.LU R24, [R1+0x1508] ;  /* 0x0015080001187983 */ /* 0x000f620000300800 */
[----:B------:R-:W5:Y:S01]  /*70480*/  LDL.LU R25, [R1+0x1504] ;  /* 0x0015040001197983 */ /* 0x000f620000300800 */
[----:B------:R-:W-:-:S02]  /*70490*/  LEA.HI.X.SX32 R23, R13, R3, 0x1, P5 ;  /* 0x000000030d177211 */ /* 0x000fc400028f0eff */
[----:B------:R-:W3:Y:S03]  /*704a0*/  LDL.LU R13, [R1+0x149c] ;  /* 0x00149c00010d7983 */ /* 0x000ee60000300800 */
[----:B------:R0:W-:Y:S01]  /*704b0*/  STL.64 [R1+0x650], R22 ;  /* 0x0006501601007387 */ /* 0x0001e20000100a00 */
[----:B------:R1:W-:Y:S01]  /*704c0*/  STS.128 [R0+0x400], R4 ;  /* 0x0004000400007388 */ /* 0x0003e20000000c00 */
[----:B0-----:R-:W-:Y:S01]  /*704d0*/  IMAD R23, R28, 0x1b0, RZ ;  /* 0x000001b01c177824 */ /* 0x001fe200078e02ff */
[----:B------:R-:W-:-:S04]  /*704e0*/  IADD3 R22, P5, R11, R2, RZ ;  /* 0x000000020b167210 */ /* 0x000fc80007fbe0ff */
[----:B------:R-:W-:-:S05]  /*704f0*/  LEA.HI.X.SX32 R23, R23, R3, 0x1, P5 ;  /* 0x0000000317177211 */ /* 0x000fca00028f0eff */
[----:B------:R0:W-:Y:S01]  /*70500*/  STL.64 [R1+0x648], R22 ;  /* 0x0006481601007387 */ /* 0x0001e20000100a00 */
[----:B-1----:R-:W5:Y:S02]  /*70510*/  LDL.LU R7, [R1+0x14f0] ;  /* 0x0014f00001077983 */ /* 0x002f640000300800 */
[C---:B------:R-:W-:Y:S02]  /*70520*/  IMAD R4, R28.reuse, 0x366, RZ ;  /* 0x000003661c047824 */ /* 0x040fe400078e02ff */
[C---:B------:R-:W-:Y:S02]  /*70530*/  IMAD R6, R28.reuse, 0x1b3, RZ ;  /* 0x000001b31c067824 */ /* 0x040fe400078e02ff */
[----:B------:R-:W-:Y:S01]  /*70540*/  IMAD R5, R28, 0x368, RZ ;  /* 0x000003681c057824 */ /* 0x000fe200078e02ff */
[----:B--2---:R-:W-:Y:S01]  /*70550*/  F2FP.PACK_AB R10, R10, R12 ;  /* 0x0000000c0a0a723e */ /* 0x004fe200000000ff */
[----:B------:R-:W-:-:S05]  /*70560*/  IMAD R12, R28, 0x362, RZ ;  /* 0x000003621c0c7824 */ /* 0x000fca00078e02ff */
[----:B0-----:R-:W-:Y:S01]  /*70570*/  IADD3 R22, P5, R12, R2, RZ ;  /* 0x000000020c167210 */ /* 0x001fe20007fbe0ff */
[----:B----4-:R-:W-:Y:S01]  /*70580*/  F2FP.PACK_AB R12, R27, R17 ;  /* 0x000000111b0c723e */ /* 0x010fe200000000ff */
[----:B---3--:R-:W-:Y:S01]  /*70590*/  F2FP.PACK_AB R11, R13, R14 ;  /* 0x0000000e0d0b723e */ /* 0x008fe200000000ff */
[C---:B------:R-:W-:Y:S02]  /*705a0*/  IMAD R14, R28.reuse, 0x1b1, RZ ;  /* 0x000001b11c0e7824 */ /* 0x040fe400078e02ff */
[----:B------:R-:W-:-:S03]  /*705b0*/  IMAD R13, R28, 0x364, RZ ;  /* 0x000003641c0d7824 */ /* 0x000fc600078e02ff */
[-C--:B------:R-:W-:Y:S01]  /*705c0*/  LEA.HI.X.SX32 R23, R14, R3.reuse, 0x1, P5 ;  /* 0x000000030e177211 */ /* 0x080fe200028f0eff */
[----:B------:R-:W-:Y:S04]  /*705d0*/  STS.128 [R0+0x480], R8 ;  /* 0x0004800800007388 */ /* 0x000fe80000000c00 */
[----:B------:R0:W-:Y:S02]  /*705e0*/  STL.64 [R1+0x640], R22 ;  /* 0x0006401601007387 */ /* 0x0001e40000100a00 */
[----:B0-----:R-:W-:Y:S02]  /*705f0*/  IADD3 R22, P5, R13, R2, RZ ;  /* 0x000000020d167210 */ /* 0x001fe40007fbe0ff */
[----:B------:R-:W2:Y:S01]  /*70600*/  LDL.LU R8, [R1+0x1530] ;  /* 0x0015300001087983 */ /* 0x000ea20000300800 */
[----:B------:R-:W2:Y:S02]  /*70610*/  LDL.LU R10, [R1+0x152c] ;  /* 0x00152c00010a7983 */ /* 0x000ea40000300800 */
[----:B------:R-:W3:Y:S01]  /*70620*/  LDL.LU R9, [R1+0x1534] ;  /* 0x0015340001097983 */ /* 0x000ee20000300800 */
[----:B------:R-:W-:Y:S01]  /*70630*/  LEA.HI.X.SX32 R23, R20, R3, 0x1, P5 ;  /* 0x0000000314177211 */ /* 0x000fe200028f0eff */
[----:B------:R-:W4:Y:S01]  /*70640*/  LDL.LU R27, [R1+0x1540] ;  /* 0x00154000011b7983 */ /* 0x000f220000300800 */
[----:B------:R-:W4:Y:S03]  /*70650*/  LDL.LU R17, [R1+0x153c] ;  /* 0x00153c0001117983 */ /* 0x000f260000300800 */
[----:B------:R0:W-:Y:S01]  /*70660*/  STL.64 [R1+0x618], R22 ;  /* 0x0006181601007387 */ /* 0x0001e20000100a00 */
[----:B------:R-:W-:Y:S01]  /*70670*/  F2FP.PACK_AB R14, R29, R18 ;  /* 0x000000121d0e723e */ /* 0x000fe200000000ff */
[----:B------:R-:W-:Y:S01]  /*70680*/  IMAD R18, R28, 0x1b4, RZ ;  /* 0x000001b41c127824 */ /* 0x000fe200078e02ff */
[----:B0-----:R-:W-:-:S04]  /*70690*/  IADD3 R22, P5, R4, R2, RZ ;  /* 0x0000000204167210 */ /* 0x001fc80007fbe0ff */
[----:B------:R-:W-:Y:S02]  /*706a0*/  LEA.HI.X.SX32 R23, R6, R3, 0x1, P5 ;  /* 0x0000000306177211 */ /* 0x000fe400028f0eff */
[----:B------:R-:W3:Y:S01]  /*706b0*/  LDL.LU R6, [R1+0x1524] ;  /* 0x0015240001067983 */ /* 0x000ee20000300800 */
[----:B------:R-:W3:Y:S02]  /*706c0*/  LDL.LU R11, [R1+0x1564] ;  /* 0x00156400010b7983 */ /* 0x000ee40000300800 */
[----:B------:R0:W-:Y:S01]  /*706d0*/  STL.64 [R1+0x610], R22 ;  /* 0x0006101601007387 */ /* 0x0001e20000100a00 */
[----:B-----5:R-:W-:Y:S01]  /*706e0*/  F2FP.PACK_AB R13, R7, R15 ;  /* 0x0000000f070d723e */ /* 0x020fe200000000ff */
[----:B------:R-:W-:Y:S01]  /*706f0*/  F2FP.PACK_AB R15, R24, R25 ;  /* 0x00000019180f723e */ /* 0x000fe200000000ff */
[----:B------:R-:W5:Y:S01]  /*70700*/  LDL.LU R20, [R1+0x156c] ;  /* 0x00156c0001147983 */ /* 0x000f620000300800 */
[----:B------:R-:W-:Y:S02]  /*70710*/  IMAD R4, R28, 0x36a, RZ ;  /* 0x0000036a1c047824 */ /* 0x000fe400078e02ff */
[----:B------:R-:W3:Y:S02]  /*70720*/  LDL.LU R24, [R1+0x1578] ;  /* 0x0015780001187983 */ /* 0x000ee40000300800 */
[----:B------:R-:W3:Y:S01]  /*70730*/  LDL.LU R25, [R1+0x1574] ;  /* 0x0015740001197983 */ /* 0x000ee20000300800 */
[----:B------:R-:W3:Y:S01]  /*70740*/  LDL.LU R29, [R1+0x1580] ;  /* 0x00158000011d7983 */ /* 0x000ee20000300800 */
[----:B0-----:R-:W-:-:S04]  /*70750*/  IADD3 R22, P5, R5, R2, RZ ;  /* 0x0000000205167210 */ /* 0x001fc80007fbe0ff */
[----:B------:R-:W-:Y:S01]  /*70760*/  LEA.HI.X.SX32 R23, R18, R3, 0x1, P5 ;  /* 0x0000000312177211 */ /* 0x000fe200028f0eff */
[----:B------:R-:W-:Y:S01]  /*70770*/  IMAD R7, R28, 0x1b5, RZ ;  /* 0x000001b51c077824 */ /* 0x000fe200078e02ff */
[----:B------:R-:W3:Y:S03]  /*70780*/  LDL.LU R18, [R1+0x157c] ;  /* 0x00157c0001127983 */ /* 0x000ee60000300800 */
[----:B------:R0:W-:Y:S01]  /*70790*/  STL.64 [R1+0x608], R22 ;  /* 0x0006081601007387 */ /* 0x0001e20000100a00 */
[----:B------:R1:W-:Y:S01]  /*707a0*/  STS.128 [R0+0x500], R12 ;  /* 0x0005000c00007388 */ /* 0x0003e20000000c00 */
[----:B0-----:R-:W-:-:S03]  /*707b0*/  IADD3 R22, P5, R4, R2, RZ ;  /* 0x0000000204167210 */ /* 0x001fc60007fbe0ff */
[----:B------:R-:W3:Y:S01]  /*707c0*/  LDL.LU R4, [R1+0x1528] ;  /* 0x0015280001047983 */ /* 0x000ee20000300800 */
[----:B-1----:R-:W4:Y:S01]  /*707d0*/  LDL.LU R13, [R1+0x1568] ;  /* 0x00156800010d7983 */ /* 0x002f220000300800 */
[----:B------:R-:W-:Y:S01]  /*707e0*/  LEA.HI.X.SX32 R23, R7, R3, 0x1, P5 ;  /* 0x0000000307177211 */ /* 0x000fe200028f0eff */
[----:B------:R-:W5:Y:S04]  /*707f0*/  LDL.LU R12, [R1+0x1570] ;  /* 0x00157000010c7983 */ /* 0x000f680000300800 */
[----:B------:R0:W-:Y:S04]  /*70800*/  STL.64 [R1+0x600], R22 ;  /* 0x0006001601007387 */ /* 0x0001e80000100a00 */
[----:B0-----:R-:W4:Y:S01]  /*70810*/  LDL.LU.64 R22, [R1+0x21c0] ;  /* 0x0021c00001167983 */ /* 0x001f220000300a00 */
[----:B------:R-:W4:Y:S02]  /*70820*/  LDL.LU R7, [R1+0x1538] ;  /* 0x0015380001077983 */ /* 0x000f240000300800 */
[----:B------:R-:W-:-:S02]  /*70830*/  IMAD R5, R28, 0x36c, RZ ;  /* 0x0000036c1c057824 */ /* 0x000fc400078e02ff */
[----:B------:R-:W-:-:S03]  /*70840*/  IMAD R15, R28, 0x1b6, RZ ;  /* 0x000001b61c0f7824 */ /* 0x000fc600078e02ff */
[----:B------:R-:W-:-:S04]  /*70850*/  IADD3 R14, P5, R5, R2, RZ ;  /* 0x00000002050e7210 */ /* 0x000fc80007fbe0ff */
[----:B------:R-:W-:-:S05]  /*70860*/  LEA.HI.X.SX32 R15, R15, R3, 0x1, P5 ;  /* 0x000000030f0f7211 */ /* 0x000fca00028f0eff */
[----:B------:R0:W-:Y:S01]  /*70870*/  STL.64 [R1+0x5c8], R14 ;  /* 0x0005c80e01007387 */ /* 0x0001e20000100a00 */
[----:B--2---:R-:W-:Y:S01]  /*70880*/  F2FP.PACK_AB R5, R8, R10 ;  /* 0x0000000a0805723e */ /* 0x004fe200000000ff */
[C---:B------:R-:W-:Y:S02]  /*70890*/  IMAD R10, R28.reuse, 0x1b7, RZ ;  /* 0x000001b71c0a7824 */ /* 0x040fe400078e02ff */
[----:B------:R-:W-:Y:S01]  /*708a0*/  IMAD R8, R28, 0x370, RZ ;  /* 0x000003701c087824 */ /* 0x000fe200078e02ff */
[----:B---3--:R-:W-:Y:S01]  /*708b0*/  F2FP.PACK_AB R4, R4, R6 ;  /* 0x000000060404723e */ /* 0x008fe200000000ff */
[----:B------:R-:W-:-:S05]  /*708c0*/  IMAD R6, R28, 0x36e, RZ ;  /* 0x0000036e1c067824 */ /* 0x000fca00078e02ff */
[----:B0-----:R-:W-:Y:S02]  /*708d0*/  IADD3 R14, P5, R6, R2, RZ ;  /* 0x00000002060e7210 */ /* 0x001fe40007fbe0ff */
[----:B----4-:R-:W-:Y:S01]  /*708e0*/  F2FP.PACK_AB R6, R7, R9 ;  /* 0x000000090706723e */ /* 0x010fe200000000ff */
[----:B------:R-:W-:Y:S02]  /*708f0*/  F2FP.PACK_AB R7, R27, R17 ;  /* 0x000000111b07723e */ /* 0x000fe400000000ff */
[----:B------:R-:W2:Y:S01]  /*70900*/  LDL.LU R27, [R1+0x15a8] ;  /* 0x0015a800011b7983 */ /* 0x000ea20000300800 */
[----:B------:R-:W2:Y:S01]  /*70910*/  LDL.LU R17, [R1+0x15a4] ;  /* 0x0015a40001117983 */ /* 0x000ea20000300800 */
[----:B------:R-:W-:Y:S01]  /*70920*/  LEA.HI.X.SX32 R15, R10, R3, 0x1, P5 ;  /* 0x000000030a0f7211 */ /* 0x000fe200028f0eff */
[----:B------:R-:W-:-:S04]  /*70930*/  IMAD R10, R28, 0x1b8, RZ ;  /* 0x000001b81c0a7824 */ /* 0x000fc800078e02ff */
[----:B------:R0:W-:Y:S01]  /*70940*/  STL.64 [R1+0x5c0], R14 ;  /* 0x0005c00e01007387 */ /* 0x0001e20000100a00 */
[----:B------:R-:W-:Y:S01]  /*70950*/  IMAD R9, R28, 0x372, RZ ;  /* 0x000003721c097824 */ /* 0x000fe200078e02ff */
[----:B0-----:R-:W-:-:S04]  /*70960*/  IADD3 R14, P5, R8, R2, RZ ;  /* 0x00000002080e7210 */ /* 0x001fc80007fbe0ff */
[----:B------:R-:W-:Y:S01]  /*70970*/  LEA.HI.X.SX32 R15, R10, R3, 0x1, P5 ;  /* 0x000000030a0f7211 */ /* 0x000fe200028f0eff */
[----:B------:R-:W-:Y:S02]  /*70980*/  F2FP.PACK_AB R8, R13, R11 ;  /* 0x0000000b0d08723e */ /* 0x000fe400000000ff */
[C---:B------:R-:W-:Y:S02]  /*70990*/  IMAD R13, R28.reuse, 0x1b9, RZ ;  /* 0x000001b91c0d7824 */ /* 0x040fe400078e02ff */
[----:B------:R-:W-:Y:S01]  /*709a0*/  IMAD R11, R28, 0x374, RZ ;  /* 0x000003741c0b7824 */ /* 0x000fe200078e02ff */
[----:B------:R0:W-:Y:S01]  /*709b0*/  STL.64 [R1+0x5b8], R14 ;  /* 0x0005b80e01007387 */ /* 0x0001e20000100a00 */
[----:B------:R-:W-:Y:S02]  /*709c0*/  F2FP.PACK_AB R10, R24, R25 ;  /* 0x00000019180a723e */ /* 0x000fe400000000ff */
[----:B0-----:R-:W-:Y:S01]  /*709d0*/  IADD3 R14, P5, R9, R2, RZ ;  /* 0x00000002090e7210 */ /* 0x001fe20007fbe0ff */
[----:B-----5:R-:W-:-:S03]  /*709e0*/  F2FP.PACK_AB R9, R12, R20 ;  /* 0x000000140c09723e */ /* 0x020fc600000000ff */
[-C--:B------:R-:W-:Y:S01]  /*709f0*/  LEA.HI.X.SX32 R15, R13, R3.reuse, 0x1, P5 ;  /* 0x000000030d0f7211 */ /* 0x080fe200028f0eff */
[----:B------:R-:W-:Y:S02]  /*70a00*/  IADD3 R24, P5, R11, R2, RZ ;  /* 0x000000020b187210 */ /* 0x000fe40007fbe0ff */
[----:B------:R-:W-:Y:S01]  /*70a10*/  IMAD R12, R28, 0x376, RZ ;  /* 0x000003761c0c7824 */ /* 0x000fe200078e02ff */
[----:B------:R-:W3:Y:S01]  /*70a20*/  LDL.LU R20, [R1+0x15b4] ;  /* 0x0015b40001147983 */ /* 0x000ee20000300800 */
[----:B------:R0:W-:Y:S01]  /*70a30*/  STL.64 [R1+0x5b0], R14 ;  /* 0x0005b00e01007387 */ /* 0x0001e20000100a00 */
[----:B------:R-:W-:Y:S02]  /*70a40*/  LEA.HI.X.SX32 R25, R19, R3, 0x1, P5 ;  /* 0x0000000313197211 */ /* 0x000fe400028f0eff */
[----:B------:R-:W-:Y:S01]  /*70a50*/  F2FP.PACK_AB R11, R29, R18 ;  /* 0x000000121d0b723e */ /* 0x000fe200000000ff */
[----:B------:R-:W-:Y:S01]  /*70a60*/  IADD3 R18, P5, R12, R2, RZ ;  /* 0x000000020c127210 */ /* 0x000fe20007fbe0ff */
[----:B------:R-:W-:Y:S01]  /*70a70*/  STS.128 [R0+0x580], R4 ;  /* 0x0005800400007388 */ /* 0x000fe20000000c00 */
[----:B------:R-:W-:-:S03]  /*70a80*/  IMAD R13, R28, 0x378, RZ ;  /* 0x000003781c0d7824 */ /* 0x000fc600078e02ff */
[----:B------:R-:W-:Y:S01]  /*70a90*/  STS.128 [R0+0x600], R8 ;  /* 0x0006000800007388 */ /* 0x000fe20000000c00 */
[----:B0-----:R-:W-:-:S03]  /*70aa0*/  IMAD R14, R28, 0x1bb, RZ ;  /* 0x000001bb1c0e7824 */ /* 0x001fc600078e02ff */
[----:B------:R-:W4:Y:S01]  /*70ab0*/  LDL.LU R15, [R1+0x15bc] ;  /* 0x0015bc00010f7983 */ /* 0x000f220000300800 */
[----:B------:R0:W-:Y:S01]  /*70ac0*/  STL.64 [R1+0x5a8], R24 ;  /* 0x0005a81801007387 */ /* 0x0001e20000100a00 */
[----:B------:R-:W-:Y:S02]  /*70ad0*/  LEA.HI.X.SX32 R19, R14, R3, 0x1, P5 ;  /* 0x000000030e137211 */ /* 0x000fe400028f0eff */
[----:B0-----:R-:W5:Y:S01]  /*70ae0*/  LDL.LU R24, [R1+0x15e8] ;  /* 0x0015e80001187983 */ /* 0x001f620000300800 */
[----:B------:R-:W5:Y:S02]  /*70af0*/  LDL.LU R25, [R1+0x15e4] ;  /* 0x0015e40001197983 */ /* 0x000f640000300800 */
[----:B------:R-:W4:Y:S02]  /*70b00*/  LDL.LU R7, [R1+0x15c0] ;  /* 0x0015c00001077983 */ /* 0x000f240000300800 */
[----:B------:R-:W3:Y:S01]  /*70b10*/  LDL.LU R11, [R1+0x15b8] ;  /* 0x0015b800010b7983 */ /* 0x000ee20000300800 */
[----:B------:R-:W3:Y:S01]  /*70b20*/  LDL.LU R14, [R1+0x15ac] ;  /* 0x0015ac00010e7983 */ /* 0x000ee20000300800 */
[----:B------:R-:W3:Y:S02]  /*70b30*/  LDL.LU R10, [R1+0x1628] ;  /* 0x00162800010a7983 */ /* 0x000ee40000300800 */
[----:B------:R0:W-:Y:S01]  /*70b40*/  STL.64 [R1+0x5a0], R18 ;  /* 0x0005a01201007387 */ /* 0x0001e20000100a00 */
[----:B------:R-:W-:Y:S01]  /*70b50*/  IADD3 R8, P5, R13, R2, RZ ;  /* 0x000000020d087210 */ /* 0x000fe20007fbe0ff */
[----:B0-----:R-:W3:Y:S01]  /*70b60*/  LDL.LU R19, [R1+0x1624] ;  /* 0x0016240001137983 */ /* 0x001ee20000300800 */
[----:B------:R-:W3:Y:S02]  /*70b70*/  LDL.LU R13, [R1+0x15b0] ;  /* 0x0015b000010d7983 */ /* 0x000ee40000300800 */
[----:B------:R-:W5:Y:S02]  /*70b80*/  LDL.LU R29, [R1+0x15f0] ;  /* 0x0015f000011d7983 */ /* 0x000f640000300800 */
[----:B------:R-:W5:Y:S02]  /*70b90*/  LDL.LU R18, [R1+0x15ec] ;  /* 0x0015ec0001127983 */ /* 0x000f640000300800 */
[----:B------:R-:W-:-:S02]  /*70ba0*/  IMAD R9, R28, 0x1bc, RZ ;  /* 0x000001bc1c097824 */ /* 0x000fc400078e02ff */
[----:B------:R-:W-:-:S03]  /*70bb0*/  IMAD R4, R28, 0x37a, RZ ;  /* 0x0000037a1c047824 */ /* 0x000fc600078e02ff */
[----:B------:R-:W-:Y:S01]  /*70bc0*/  LEA.HI.X.SX32 R9, R9, R3, 0x1, P5 ;  /* 0x0000000309097211 */ /* 0x000fe200028f0eff */
[C---:B------:R-:W-:Y:S02]  /*70bd0*/  IMAD R6, R28.reuse, 0x1bd, RZ ;  /* 0x000001bd1c067824 */ /* 0x040fe400078e02ff */
[----:B------:R-:W-:Y:S01]  /*70be0*/  IMAD R5, R28, 0x37c, RZ ;  /* 0x0000037c1c057824 */ /* 0x000fe200078e02ff */
[----:B--2---:R-:W-:Y:S02]  /*70bf0*/  F2FP.PACK_AB R12, R27, R17 ;  /* 0x000000111b0c723e */ /* 0x004fe400000000ff */
[----:B------:R-:W2:Y:S01]  /*70c00*/  LDL.LU R27, [R1+0x1630] ;  /* 0x00163000011b7983 */ /* 0x000ea20000300800 */
[----:B------:R-:W2:Y:S02]  /*70c10*/  LDL.LU R17, [R1+0x162c] ;  /* 0x00162c0001117983 */ /* 0x000ea40000300800 */
[----:B------:R0:W-:Y:S02]  /*70c20*/  STL.64 [R1+0x578], R8 ;  /* 0x0005780801007387 */ /* 0x0001e40000100a00 */
[----:B0-----:R-:W-:-:S04]  /*70c30*/  IADD3 R8, P5, R4, R2, RZ ;  /* 0x0000000204087210 */ /* 0x001fc80007fbe0ff */
[----:B------:R-:W-:Y:S02]  /*70c40*/  LEA.HI.X.SX32 R9, R6, R3, 0x1, P5 ;  /* 0x0000000306097211 */ /* 0x000fe400028f0eff */
[----:B----4-:R-:W-:Y:S02]  /*70c50*/  F2FP.PACK_AB R15, R7, R15 ;  /* 0x0000000f070f723e */ /* 0x010fe400000000ff */
[----:B---3--:R-:W-:Y:S01]  /*70c60*/  F2FP.PACK_AB R13, R13, R14 ;  /* 0x0000000e0d0d723e */ /* 0x008fe200000000ff */
[----:B------:R-:W-:Y:S02]  /*70c70*/  F2FP.PACK_AB R14, R11, R20 ;  /* 0x000000140b0e723e */ /* 0x000fe400000000ff */
[----:B------:R-:W-:Y:S01]  /*70c80*/  IMAD R20, R28, 0x1be, RZ ;  /* 0x000001be1c147824 */ /* 0x000fe200078e02ff */
[----:B------:R-:W3:Y:S01]  /*70c90*/  LDL.LU R11, [R1+0x15f4] ;  /* 0x0015f400010b7983 */ /* 0x000ee20000300800 */
[----:B------:R0:W-:Y:S03]  /*70ca0*/  STL.64 [R1+0x570], R8 ;  /* 0x0005700801007387 */ /* 0x0001e60000100a00 */
[----:B------:R1:W-:Y:S01]  /*70cb0*/  STS.128 [R0+0x680], R12 ;  /* 0x0006800c00007388 */ /* 0x0003e20000000c00 */
[----:B0-----:R-:W-:-:S04]  /*70cc0*/  IADD3 R8, P5, R5, R2, RZ ;  /* 0x0000000205087210 */ /* 0x001fc80007fbe0ff */
[----:B------:R-:W-:-:S05]  /*70cd0*/  LEA.HI.X.SX32 R9, R20, R3, 0x1, P5 ;  /* 0x0000000314097211 */ /* 0x000fca00028f0eff */
[----:B------:R0:W-:Y:S01]  /*70ce0*/  STL.64 [R1+0x568], R8 ;  /* 0x0005680801007387 */ /* 0x0001e20000100a00 */
[----:B-1----:R-:W3:Y:S02]  /*70cf0*/  LDL.LU R13, [R1+0x15f8] ;  /* 0x0015f800010d7983 */ /* 0x002ee40000300800 */
[C---:B------:R-:W-:Y:S02]  /*70d00*/  IMAD R4, R28.reuse, 0x37e, RZ ;  /* 0x0000037e1c047824 */ /* 0x040fe400078e02ff */
[C---:B------:R-:W-:Y:S02]  /*70d10*/  IMAD R7, R28.reuse, 0x1bf, RZ ;  /* 0x000001bf1c077824 */ /* 0x040fe400078e02ff */
[C---:B------:R-:W-:Y:S02]  /*70d20*/  IMAD R6, R28.reuse, 0x380, RZ ;  /* 0x000003801c067824 */ /* 0x040fe400078e02ff */
[C---:B------:R-:W-:Y:S01]  /*70d30*/  IMAD R20, R28.reuse, 0x1c0, RZ ;  /* 0x000001c01c147824 */ /* 0x040fe200078e02ff */
[----:B------:R-:W4:Y:S01]  /*70d40*/  LDL.LU R12, [R1+0x1608] ;  /* 0x00160800010c7983 */ /* 0x000f220000300800 */
[----:B------:R-:W4:Y:S02]  /*70d50*/  LDL.LU R15, [R1+0x1600] ;  /* 0x00160000010f7983 */ /* 0x000f240000300800 */
[----:B------:R-:W-:-:S02]  /*70d60*/  IMAD R5, R28, 0x382, RZ ;  /* 0x000003821c057824 */ /* 0x000fc400078e02ff */
[----:B------:R-:W4:Y:S01]  /*70d70*/  LDL.LU R14, [R1+0x163c] ;  /* 0x00163c00010e7983 */ /* 0x000f220000300800 */
[----:B0-----:R-:W-:Y:S01]  /*70d80*/  IADD3 R8, P5, R4, R2, RZ ;  /* 0x0000000204087210 */ /* 0x001fe20007fbe0ff */
[----:B-----5:R-:W-:-:S03]  /*70d90*/  F2FP.PACK_AB R4, R24, R25 ;  /* 0x000000191804723e */ /* 0x020fc600000000ff */
[----:B------:R-:W-:Y:S01]  /*70da0*/  LEA.HI.X.SX32 R9, R7, R3, 0x1, P5 ;  /* 0x0000000307097211 */ /* 0x000fe200028f0eff */
[----:B------:R-:W-:-:S04]  /*70db0*/  IADD3 R24, P5, R6, R2, RZ ;  /* 0x0000000206187210 */ /* 0x000fc80007fbe0ff */
[----:B------:R-:W-:Y:S01]  /*70dc0*/  LEA.HI.X.SX32 R25, R20, R3, 0x1, P5 ;  /* 0x0000000314197211 */ /* 0x000fe200028f0eff */
[----:B------:R0:W-:Y:S04]  /*70dd0*/  STL.64 [R1+0x560], R8 ;  /* 0x0005600801007387 */ /* 0x0001e80000100a00 */
[----:B------:R1:W-:Y:S01]  /*70de0*/  STL.64 [R1+0x528], R24 ;  /* 0x0005281801007387 */ /* 0x0003e20000100a00 */
[----:B------:R-:W-:Y:S01]  /*70df0*/  IMAD R6, R28, 0x384, RZ ;  /* 0x000003841c067824 */ /* 0x000fe200078e02ff */
[----:B0-----:R-:W-:Y:S01]  /*70e00*/  F2FP.PACK_AB R8, R10, R19 ;  /* 0x000000130a08723e */ /* 0x001fe200000000ff */
[----:B------:R-:W-:Y:S01]  /*70e10*/  IMAD R10, R28, 0x1c1, RZ ;  /* 0x000001c11c0a7824 */ /* 0x000fe200078e02ff */
[----:B------:R-:W5:Y:S01]  /*70e20*/  LDL.LU R19, [R1+0x3d0] ;  /* 0x0003d00001137983 */ /* 0x000f620000300800 */
[----:B------:R-:W5:Y:S01]  /*70e30*/  LDL.LU R20, [R1+0x3c8] ;  /* 0x0003c80001147983 */ /* 0x000f620000300800 */
[----:B-1----:R-:W-:Y:S01]  /*70e40*/  IADD3 R24, P5, R5, R2, RZ ;  /* 0x0000000205187210 */ /* 0x002fe20007fbe0ff */
[----:B------:R-:W-:-:S02]  /*70e50*/  F2FP.PACK_AB R5, R29, R18 ;  /* 0x000000121d05723e */ /* 0x000fc400000000ff */
[----:B------:R-:W4:Y:S01]  /*70e60*/  LDL.LU R29, [R1+0x3e0] ;  /* 0x0003e000011d7983 */ /* 0x000f220000300800 */
[----:B------:R-:W-:Y:S01]  /*70e70*/  LEA.HI.X.SX32 R25, R10, R3, 0x1, P5 ;  /* 0x000000030a197211 */ /* 0x000fe200028f0eff */
[----:B------:R-:W4:Y:S02]  /*70e80*/  LDL.LU R18, [R1+0x3d8] ;  /* 0x0003d80001127983 */ /* 0x000f240000300800 */
[----:B------:R-:W4:Y:S02]  /*70e90*/  LDL.LU R10, [R1+0x1634] ;  /* 0x00163400010a7983 */ /* 0x000f240000300800 */
[----:B------:R-:W-:Y:S01]  /*70ea0*/  IMAD R7, R28, 0x386, RZ ;  /* 0x000003861c077824 */ /* 0x000fe200078e02ff */
[----:B--2---:R-:W-:Y:S02]  /*70eb0*/  F2FP.PACK_AB R9, R27, R17 ;  /* 0x000000111b09723e */ /* 0x004fe400000000ff */
[----:B------:R-:W2:Y:S01]  /*70ec0*/  LDL.LU R27, [R1+0x3f0] ;  /* 0x0003f000011b7983 */ /* 0x000ea20000300800 */
[----:B------:R-:W2:Y:S02]  /*70ed0*/  LDL.LU R17, [R1+0x3e8] ;  /* 0x0003e80001117983 */ /* 0x000ea40000300800 */
[----:B------:R0:W-:Y:S02]  /*70ee0*/  STL.64 [R1+0x520], R24 ;  /* 0x0005201801007387 */ /* 0x0001e40000100a00 */
[----:B0-----:R-:W-:-:S04]  /*70ef0*/  IADD3 R24, P5, R6, R2, RZ ;  /* 0x0000000206187210 */ /* 0x001fc80007fbe0ff */
[----:B------:R-:W-:Y:S02]  /*70f00*/  LEA.HI.X.SX32 R25, R21, R3, 0x1, P5 ;  /* 0x0000000315197211 */ /* 0x000fe400028f0eff */
[----:B------:R-:W2:Y:S03]  /*70f10*/  LDL.LU R21, [R1+0x3ac] ;  /* 0x0003ac0001157983 */ /* 0x000ea60000300800 */
[----:B------:R0:W-:Y:S02]  /*70f20*/  STL.64 [R1+0x518], R24 ;  /* 0x0005181801007387 */ /* 0x0001e40000100a00 */
[----:B0-----:R-:W-:Y:S02]  /*70f30*/  IADD3 R24, P5, R7, R2, RZ ;  /* 0x0000000207187210 */ /* 0x001fe40007fbe0ff */
[----:B------:R-:W4:Y:S01]  /*70f40*/  LDL.LU R7, [R1+0x1638] ;  /* 0x0016380001077983 */ /* 0x000f220000300800 */
[----:B---3--:R-:W-:Y:S01]  /*70f50*/  F2FP.PACK_AB R6, R13, R11 ;  /* 0x0000000b0d06723e */ /* 0x008fe200000000ff */
[----:B------:R-:W-:-:S05]  /*70f60*/  IMAD R13, R28, 0x1c3, RZ ;  /* 0x000001c31c0d7824 */ /* 0x000fca00078e02ff */
[----:B------:R-:W-:Y:S02]  /*70f70*/  LEA.HI.X.SX32 R25, R13, R3, 0x1, P5 ;  /* 0x000000030d197211 */ /* 0x000fe400028f0eff */
[----:B------:R-:W3:Y:S01]  /*70f80*/  LDL.LU R13, [R1+0x1640] ;  /* 0x00164000010d7983 */ /* 0x000ee20000300800 */
[----:B------:R-:W-:Y:S02]  /*70f90*/  IMAD R11, R28, 0x388, RZ ;  /* 0x000003881c0b7824 */ /* 0x000fe400078e02ff */
[----:B------:R0:W-:Y:S03]  /*70fa0*/  STL.64 [R1+0x510], R24 ;  /* 0x0005101801007387 */ /* 0x0001e60000100a00 */
[----:B0-----:R-:W-:Y:S02]  /*70fb0*/  IADD3 R24, P5, R11, R2, RZ ;  /* 0x000000020b187210 */ /* 0x001fe40007fbe0ff */
[----:B----4-:R-:W-:Y:S01]  /*70fc0*/  F2FP.PACK_AB R10, R7, R10 ;  /* 0x0000000a070a723e */ /* 0x010fe200000000ff */
[----:B------:R-:W-:-:S02]  /*70fd0*/  F2FP.PACK_AB R7, R12, R15 ;  /* 0x0000000f0c07723e */ /* 0x000fc400000000ff */
[C---:B------:R-:W-:Y:S02]  /*70fe0*/  IMAD R15, R28.reuse, 0x1c4, RZ ;  /* 0x000001c41c0f7824 */ /* 0x040fe400078e02ff */
[----:B------:R-:W-:-:S03]  /*70ff0*/  IMAD R12, R28, 0x38a, RZ ;  /* 0x0000038a1c0c7824 */ /* 0x000fc600078e02ff */
[----:B------:R-:W-:-:S05]  /*71000*/  LEA.HI.X.SX32 R25, R15, R3, 0x1, P5 ;  /* 0x000000030f197211 */ /* 0x000fca00028f0eff */
[----:B------:R0:W-:Y:S02]  /*71010*/  STL.64 [R1+0x508], R24 ;  /* 0x0005081801007387 */ /* 0x0001e40000100a00 */
[----:B0-----:R-:W-:Y:S02]  /*71020*/  IADD3 R24, P5, R12, R2, RZ ;  /* 0x000000020c187210 */ /* 0x001fe40007fbe0ff */
[----:B------:R-:W4:Y:S01]  /*71030*/  LDL.LU R12, [R1+0x3bc] ;  /* 0x0003bc00010c7983 */ /* 0x000f220000300800 */
[----:B---3--:R-:W-:Y:S01]  /*71040*/  F2FP.PACK_AB R11, R13, R14 ;  /* 0x0000000e0d0b723e */ /* 0x008fe200000000ff */
[----:B------:R-:W-:-:S05]  /*71050*/  IMAD R14, R28, 0x1c5, RZ ;  /* 0x000001c51c0e7824 */ /* 0x000fca00078e02ff */
[----:B------:R-:W-:-:S05]  /*71060*/  LEA.HI.X.SX32 R25, R14, R3, 0x1, P5 ;  /* 0x000000030e197211 */ /* 0x000fca00028f0eff */
[----:B------:R0:W-:Y:S04]  /*71070*/  STL.64 [R1+0x500], R24 ;  /* 0x0005001801007387 */ /* 0x0001e80000100a00 */
[----:B0-----:R-:W3:Y:S01]  /*71080*/  LDL.LU.64 R24, [R1+0x21b8] ;  /* 0x0021b80001187983 */ /* 0x001ee20000300a00 */
[----:B------:R-:W-:-:S03]  /*71090*/  IMAD R13, R28, 0x38c, RZ ;  /* 0x0000038c1c0d7824 */ /* 0x000fc600078e02ff */
[----:B------:R0:W-:Y:S01]  /*710a0*/  STS.128 [R0+0x780], R8 ;  /* 0x0007800800007388 */ /* 0x0001e20000000c00 */
[----:B------:R-:W-:-:S03]  /*710b0*/  IMAD R15, R28, 0x1c6, RZ ;  /* 0x000001c61c0f7824 */ /* 0x000fc600078e02ff */
[----:B------:R1:W-:Y:S01]  /*710c0*/  STS.128 [R0+0x700], R4 ;  /* 0x0007000400007388 */ /* 0x0003e20000000c00 */
[----:B------:R-:W-:Y:S01]  /*710d0*/  BAR.SYNC.DEFER_BLOCKING 0x0 ;  /* 0x0000000000007b1d */ /* 0x000fe20000010000 */
[----:B------:R-:W-:Y:S02]  /*710e0*/  F2FP.PACK_AB R14, R29, R18 ;  /* 0x000000121d0e723e */ /* 0x000fe400000000ff */
[----:B0-----:R-:W-:Y:S01]  /*710f0*/  IADD3 R10, P5, R13, R2, RZ ;  /* 0x000000020d0a7210 */ /* 0x001fe20007fbe0ff */
[----:B-1----:R-:W-:-:S03]  /*71100*/  IMAD R4, R28, 0x38e, RZ ;  /* 0x0000038e1c047824 */ /* 0x002fc600078e02ff */
[----:B------:R-:W-:Y:S01]  /*71110*/  LEA.HI.X.SX32 R11, R15, R3, 0x1, P5 ;  /* 0x000000030f0b7211 */ /* 0x000fe200028f0eff */
[----:B------:R-:W-:-:S04]  /*71120*/  IMAD R6, R28, 0x1c7, RZ ;  /* 0x000001c71c067824 */ /* 0x000fc800078e02ff */
[----:B------:R0:W-:Y:S01]  /*71130*/  STL.64 [R1+0x4d8], R10 ;  /* 0x0004d80a01007387 */ /* 0x0001e20000100a00 */
[----:B------:R-:W-:Y:S01]  /*71140*/  SHF.L.U32 R29, R16, 0xc, RZ ;  /* 0x0000000c101d7819 */ /* 0x000fe200000006ff */
[----:B------:R-:W-:Y:S01]  /*71150*/  IMAD R5, R28, 0x390, RZ ;  /* 0x000003901c057824 */ /* 0x000fe200078e02ff */
[----:B--2---:R-:W-:Y:S01]  /*71160*/  F2FP.PACK_AB R15, R27, R17 ;  /* 0x000000111b0f723e */ /* 0x004fe200000000ff */
[----:B------:R-:W-:Y:S01]  /*71170*/  LOP3.LUT R27, R16, 0x7f, RZ, 0xc0, !PT ;  /* 0x0000007f101b7812 */ /* 0x000fe200078ec0ff */
[----:B------:R-:W-:Y:S02]  /*71180*/  LOP3.LUT R29, R29, 0x6000, RZ, 0xc0, !PT ;  /* 0x000060001d1d7812 */ /* 0x000fe400078ec0ff */
[----:B0-----:R-:W-:-:S04]  /*71190*/  IADD3 R10, P5, R4, R2, RZ ;  /* 0x00000002040a7210 */ /* 0x001fc80007fbe0ff */
[----:B------:R-:W-:Y:S01]  /*711a0*/  LEA.HI.X.SX32 R11, R6, R3, 0x1, P5 ;  /* 0x00000003060b7211 */ /* 0x000fe200028f0eff */
[C---:B------:R-:W-:Y:S02]  /*711b0*/  IMAD R18, R28.reuse, 0x1c8, RZ ;  /* 0x000001c81c127824 */ /* 0x040fe400078e02ff */
[----:B------:R-:W-:Y:S01]  /*711c0*/  IMAD R4, R28, 0x392, RZ ;  /* 0x000003921c047824 */ /* 0x000fe200078e02ff */
[----:B------:R-:W-:Y:S01]  /*711d0*/  LEA R27, R27, R29, 0x4 ;  /* 0x0000001d1b1b7211 */ /* 0x000fe200078e20ff */
[----:B------:R0:W-:Y:S02]  /*711e0*/  STL.64 [R1+0x4d0], R10 ;  /* 0x0004d00a01007387 */ /* 0x0001e40000100a00 */
[----:B0-----:R-:W-:-:S04]  /*711f0*/  IADD3 R10, P5, R5, R2, RZ ;  /* 0x00000002050a7210 */ /* 0x001fc80007fbe0ff */
[----:B------:R-:W-:Y:S01]  /*71200*/  LEA.HI.X.SX32 R11, R18, R3, 0x1, P5 ;  /* 0x00000003120b7211 */ /* 0x000fe200028f0eff */
[----:B------:R-:W-:Y:S02]  /*71210*/  IADD3 R8, P5, R4, R2, RZ ;  /* 0x0000000204087210 */ /* 0x000fe40007fbe0ff */
[----:B------:R-:W0:Y:S01]  /*71220*/  LDS.128 R4, [R27] ;  /* 0x000000001b047984 */ /* 0x000e220000000c00 */
[----:B-----5:R-:W-:-:S03]  /*71230*/  F2FP.PACK_AB R13, R19, R20 ;  /* 0x00000014130d723e */ /* 0x020fc600000000ff */
[----:B------:R-:W-:Y:S01]  /*71240*/  STL.64 [R1+0x21b0], R14 ;  /* 0x0021b00e01007387 */ /* 0x000fe20000100a00 */
[----:B----4-:R-:W-:-:S05]  /*71250*/  F2FP.PACK_AB R12, R12, R21 ;  /* 0x000000150c0c723e */ /* 0x010fca00000000ff */
[----:B------:R-:W-:Y:S01]  /*71260*/  STL.64 [R1+0x21a8], R12 ;  /* 0x0021a80c01007387 */ /* 0x000fe20000100a00 */
[----:B------:R-:W-:Y:S02]  /*71270*/  STL.64 [R1+0x4c8], R10 ;  /* 0x0004c80a01007387 */ /* 0x000fe40000100a00 */
[----:B------:R-:W-:Y:S02]  /*71280*/  STL [R1+0x4c0], R8 ;  /* 0x0004c00801007387 */ /* 0x000fe40000100800 */
[----:B------:R-:W1:Y:S01]  /*71290*/  LDS.128 R12, [R27+0x800] ;  /* 0x000800001b0c7984 */ /* 0x000e620000000c00 */
[----:B0-----:R-:W-:Y:S03]  /*712a0*/  STL.64 [R1+0x50], R4 ;  /* 0x0000500401007387 */ /* 0x001fe60000100a00 */
[----:B------:R-:W-:Y:S02]  /*712b0*/  STL.64 [R1+0x58], R6 ;  /* 0x0000580601007387 */ /* 0x000fe40000100a00 */
[----:B------:R-:W0:Y:S01]  /*712c0*/  LDS.128 R4, [R27+0x1000] ;  /* 0x001000001b047984 */ /* 0x000e220000000c00 */
[----:B-1----:R-:W-:Y:S03]  /*712d0*/  STL.64 [R1+0x40], R12 ;  /* 0x0000400c01007387 */ /* 0x002fe60000100a00 */
[----:B------:R-:W-:Y:S02]  /*712e0*/  STL.64 [R1+0x48], R14 ;  /* 0x0000480e01007387 */ /* 0x000fe40000100a00 */
[----:B------:R-:W1:Y:S04]  /*712f0*/  LDS.128 R12, [R27+0x1800] ;  /* 0x001800001b0c7984 */ /* 0x000e680000000c00 */
[----:B0-----:R-:W-:Y:S01]  /*71300*/  STL.64 [R1+0x30], R4 ;  /* 0x0000300401007387 */ /* 0x001fe20000100a00 */
[----:B------:R-:W-:Y:S04]  /*71310*/  STL.64 [R1+0x38], R6 ;  /* 0x0000380601007387 */ /* 0x000fe80000100a00 */
[----:B---3--:R-:W0:Y:S04]  /*71320*/  LDS.128 R4, [R24] ;  /* 0x0000000018047984 */ /* 0x008e280000000c00 */
[----:B-1----:R-:W-:Y:S01]  /*71330*/  STL.64 [R1+0xd0], R12 ;  /* 0x0000d00c01007387 */ /* 0x002fe20000100a00 */
[----:B------:R-:W-:Y:S02]  /*71340*/  STL.64 [R1+0xd8], R14 ;  /* 0x0000d80e01007387 */ /* 0x000fe40000100a00 */
[----:B------:R-:W1:Y:S01]  /*71350*/  LDS.128 R12, [R24+0x800] ;  /* 0x00080000180c7984 */ /* 0x000e620000000c00 */
[----:B0-----:R-:W-:Y:S03]  /*71360*/  STL.64 [R1+0x20], R4 ;  /* 0x0000200401007387 */ /* 0x001fe60000100a00 */
[----:B------:R-:W-:Y:S02]  /*71370*/  STL.64 [R1+0x28], R6 ;  /* 0x0000280601007387 */ /* 0x000fe40000100a00 */
[----:B------:R-:W0:Y:S01]  /*71380*/  LDS.128 R4, [R24+0x1000] ;  /* 0x0010000018047984 */ /* 0x000e220000000c00 */
[----:B------:R-:W-:-:S04]  /*71390*/  LEA R29, R26, R25, 0x4 ;  /* 0x000000191a1d7211 */ /* 0x000fc800078e20ff */
[----:B------:R-:W-:Y:S01]  /*713a0*/  LOP3.LUT R29, R29, 0x40, RZ, 0x3c, !PT ;  /* 0x000000401d1d7812 */ /* 0x000fe200078e3cff */
[----:B-1----:R-:W-:Y:S01]  /*713b0*/  STL.64 [R1+0x10], R12 ;  /* 0x0000100c01007387 */ /* 0x002fe20000100a00 */
[----:B------:R-:W-:Y:S02]  /*713c0*/  STL.64 [R1+0x18], R14 ;  /* 0x0000180e01007387 */ /* 0x000fe40000100a00 */
[----:B------:R-:W1:Y:S02]  /*713d0*/  LDS.128 R12, [R24+0x1800] ;  /* 0x00180000180c7984 */ /* 0x000e640000000c00 */
[----:B------:R-:W-:Y:S04]  /*713e0*/  LDS.128 R24, [R29+0x800] ;  /* 0x000800001d187984 */ /* 0x000fe80000000c00 */
[----:B0-----:R-:W-:Y:S01]  /*713f0*/  STL.64 [R1+0x80], R4 ;  /* 0x0000800401007387 */ /* 0x001fe20000100a00 */
[----:B------:R-:W-:Y:S02]  /*71400*/  STL.64 [R1+0x88], R6 ;  /* 0x0000880601007387 */ /* 0x000fe40000100a00 */
[----:B------:R-:W0:Y:S04]  /*71410*/  LDS.128 R4, [R29] ;  /* 0x000000001d047984 */ /* 0x000e280000000c00 */
[----:B------:R-:W2:Y:S01]  /*71420*/  LDL.LU R18, [R1+0x43c] ;  /* 0x00043c0001127983 */ /* 0x000ea20000300800 */
[----:B-1----:R-:W-:Y:S01]  /*71430*/  STL.64 [R1+0xc0], R12 ;  /* 0x0000c00c01007387 */ /* 0x002fe20000100a00 */
[----:B------:R-:W-:Y:S02]  /*71440*/  STL.64 [R1+0xc8], R14 ;  /* 0x0000c80e01007387 */ /* 0x000fe40000100a00 */
[----:B------:R-:W-:Y:S01]  /*71450*/  LDS.128 R12, [R23+0x1000] ;  /* 0x00100000170c7984 */ /* 0x000fe20000000c00 */
[----:B0-----:R-:W-:Y:S03]  /*71460*/  STL.64 [R1], R4 ;  /* 0x0000000401007387 */ /* 0x001fe60000100a00 */
[----:B------:R-:W-:Y:S02]  /*71470*/  STL.64 [R1+0x8], R6 ;  /* 0x0000080601007387 */ /* 0x000fe40000100a00 */
[----:B------:R-:W0:Y:S04]  /*71480*/  LDS.128 R4, [R29+0x1000] ;  /* 0x001000001d047984 */ /* 0x000e280000000c00 */
[----:B------:R-:W-:Y:S01]  /*71490*/  STL.64 [R1+0x1c20], R24 ;  /* 0x001c201801007387 */ /* 0x000fe20000100a00 */
[----:B------:R1:W-:Y:S04]  /*714a0*/  STL.64 [R1+0x1b50], R26 ;  /* 0x001b501a01007387 */ /* 0x0003e80000100a00 */
[----:B0-----:R-:W-:Y:S01]  /*714b0*/  STL [R1+0xb0], R4 ;  /* 0x0000b00401007387 */ /* 0x001fe20000100800 */
[----:B------:R-:W-:Y:S02]  /*714c0*/  STL.64 [R1+0xb8], R6 ;  /* 0x0000b80601007387 */ /* 0x000fe40000100a00 */
[----:B-1----:R-:W-:-:S02]  /*714d0*/  IMAD.MOV.U32 R27, RZ, RZ, R5 ;  /* 0x000000ffff1b7224 */ /* 0x002fc400078e0005 */
[----:B------:R-:W0:Y:S04]  /*714e0*/  LDS.128 R4, [R29+0x1800] ;  /* 0x001800001d047984 */ /* 0x000e280000000c00 */
[----:B------:R1:W-:Y:S01]  /*714f0*/  STL [R1+0x1bb4], R27 ;  /* 0x001bb41b01007387 */ /* 0x0003e20000100800 */
[----:B------:R-:W3:Y:S02]  /*71500*/  LDL.LU R24, [R1+0x448] ;  /* 0x0004480001187983 */ /* 0x000ee40000300800 */
[----:B------:R-:W3:Y:S01]  /*71510*/  LDL.LU R25, [R1+0x444] ;  /* 0x0004440001197983 */ /* 0x000ee20000300800 */
[----:B0-----:R-:W-:Y:S01]  /*71520*/  STL.64 [R1+0xe0], R4 ;  /* 0x0000e00401007387 */ /* 0x001fe20000100a00 */
[----:B------:R-:W-:Y:S02]  /*71530*/  STL.64 [R1+0xe8], R6 ;  /* 0x0000e80601007387 */ /* 0x000fe40000100a00 */
[----:B------:R-:W0:Y:S04]  /*71540*/  LDS.128 R4, [R23] ;  /* 0x0000000017047984 */ /* 0x000e280000000c00 */
[----:B-1----:R-:W4:Y:S01]  /*71550*/  LDL.LU R27, [R1+0x450] ;  /* 0x00045000011b7983 */ /* 0x002f220000300800 */
[----:B------:R-:W4:Y:S01]  /*71560*/  LDL.LU R26, [R1+0x44c] ;  /* 0x00044c00011a7983 */ /* 0x000f220000300800 */
[----:B------:R-:W5:Y:S02]  /*71570*/  LDL.LU R21, [R1+0x460] ;  /* 0x0004600001157983 */ /* 0x000f640000300800 */
[----:B------:R-:W5:Y:S01]  /*71580*/  LDL.LU R19, [R1+0x45c] ;  /* 0x00045c0001137983 */ /* 0x000f620000300800 */
[----:B0-----:R0:W-:Y:S02]  /*71590*/  STL.64 [R1+0x1c38], R4 ;  /* 0x001c380401007387 */ /* 0x0011e40000100a00 */
[----:B0-----:R-:W-:-:S02]  /*715a0*/  MOV R4, R8 ;  /* 0x0000000800047202 */ /* 0x001fc40000000f00 */
[----:B------:R-:W-:Y:S02]  /*715b0*/  MOV R5, R9 ;  /* 0x0000000900057202 */ /* 0x000fe40000000f00 */
[----:B------:R-:W0:Y:S04]  /*715c0*/  LDS.128 R8, [R23+0x800] ;  /* 0x0008000017087984 */ /* 0x000e280000000c00 */
[----:B------:R-:W2:Y:S01]  /*715d0*/  LDL.LU R5, [R1+0x434] ;  /* 0x0004340001057983 */ /* 0x000ea20000300800 */
[----:B------:R1:W-:Y:S03]  /*715e0*/  STL.64 [R1+0x1b58], R6 ;  /* 0x001b580601007387 */ /* 0x0003e60000100a00 */
[----:B-1----:R-:W2:Y:S04]  /*715f0*/  LDL.LU R7, [R1+0x440] ;  /* 0x0004400001077983 */ /* 0x002ea80000300800 */
[----:B0-----:R0:W-:Y:S04]  /*71600*/  STL.64 [R1+0x1c10], R8 ;  /* 0x001c100801007387 */ /* 0x0011e80000100a00 */
[----:B0-----:R-:W2:Y:S01]  /*71610*/  LDL.LU R9, [R1+0x438] ;  /* 0x0004380001097983 */ /* 0x001ea20000300800 */
[----:B------:R0:W-:Y:S02]  /*71620*/  STL.64 [R1+0x1b48], R10 ;  /* 0x001b480a01007387 */ /* 0x0001e40000100a00 */
[----:B------:R-:W-:Y:S02]  /*71630*/  STL [R1+0xa0], R12 ;  /* 0x0000a00c01007387 */ /* 0x000fe40000100800 */
[----:B------:R-:W-:Y:S01]  /*71640*/  STL.64 [R1+0xa8], R14 ;  /* 0x0000a80e01007387 */ /* 0x000fe20000100a00 */
[----:B0-----:R-:W-:-:S02]  /*71650*/  MOV R10, R13 ;  /* 0x0000000d000a7202 */ /* 0x001fc40000000f00 */
[----:B------:R-:W0:Y:S01]  /*71660*/  LDS.128 R12, [R23+0x1800] ;  /* 0x00180000170c7984 */ /* 0x000e220000000c00 */
[----:B------:R-:W-:Y:S06]  /*71670*/  BAR.SYNC.DEFER_BLOCKING 0x0 ;  /* 0x0000000000007b1d */ /* 0x000fec0000010000 */
[----:B0-----:R-:W-:Y:S01]  /*71680*/  STL.64 [R1+0xf0], R12 ;  /* 0x0000f00c01007387 */ /* 0x001fe20000100a00 */
[----:B------:R0:W-:Y:S03]  /*71690*/  STL.64 [R1+0xf8], R14 ;  /* 0x0000f80e01007387 */ /* 0x0001e60000100a00 */
[----:B0-----:R-:W2:Y:S01]  /*716a0*/  LDL.LU.64 R14, [R1+0x21b0] ;  /* 0x0021b000010e7983 */ /* 0x001ea20000300a00 */
[----:B------:R-:W2:Y:S02]  /*716b0*/  LDL.LU.64 R12, [R1+0x21a8] ;  /* 0x0021a800010c7983 */ /* 0x000ea40000300a00 */
[----:B------:R-:W3:Y:S02]  /*716c0*/  LDL.LU R6, [R1+0x470] ;  /* 0x0004700001067983 */ /* 0x000ee40000300800 */
[----:B------:R-:W3:Y:S01]  /*716d0*/  LDL.LU R20, [R1+0x46c] ;  /* 0x00046c0001147983 */ /* 0x000ee20000300800 */
[----:B------:R-:W3:Y:S01]  /*716e0*/  LDL.LU R29, [R1+0x47c] ;  /* 0x00047c00011d7983 */ /* 0x000ee20000300800 */
[----:B------:R-:W3:Y:S02]  /*716f0*/  LDL.LU R23, [R1+0x478] ;  /* 0x0004780001177983 */ /* 0x000ee40000300800 */
[----:B------:R-:W-:-:S02]  /*71700*/  IMAD R17, R28, 0x1c9, RZ ;  /* 0x000001c91c117824 */ /* 0x000fc400078e02ff */
[----:B------:R-:W-:Y:S01]  /*71710*/  IMAD R16, R28, 0x394, RZ ;  /* 0x000003941c107824 */ /* 0x000fe200078e02ff */
[----:B------:R-:W3:Y:S01]  /*71720*/  LDL.LU R11, [R1+0x13f0] ;  /* 0x0013f000010b7983 */ /* 0x000ee20000300800 */
[----:B------:R-:W3:Y:S03]  /*71730*/  LDL.LU R8, [R1+0x484] ;  /* 0x0004840001087983 */ /* 0x000ee60000300800 */
[----:B--2---:R0:W-:Y:S02]  /*71740*/  STS.128 [R0], R12 ;  /* 0x0000000c00007388 */ /* 0x0041e40000000c00 */
[----:B0-----:R-:W-:Y:S01]  /*71750*/  F2FP.PACK_AB R12, R9, R5 ;  /* 0x00000005090c723e */ /* 0x001fe200000000ff */
[----:B------:R-:W-:Y:S01]  /*71760*/  LEA.HI.X.SX32 R5, R17, R3, 0x1, P5 ;  /* 0x0000000311057211 */ /* 0x000fe200028f0eff */
[----:B------:R-:W-:Y:S01]  /*71770*/  IADD3 R4, P5, R16, R2, RZ ;  /* 0x0000000210047210 */ /* 0x000fe20007fbe0ff */
[----:B------:R-:W-:-:S03]  /*71780*/  IMAD R14, R28, 0x396, RZ ;  /* 0x000003961c0e7824 */ /* 0x000fc600078e02ff */
[----:B------:R0:W-:Y:S01]  /*71790*/  STL [R1+0x4c4], R5 ;  /* 0x0004c40501007387 */ /* 0x0001e20000100800 */
[----:B------:R-:W-:Y:S01]  /*717a0*/  F2FP.PACK_AB R13, R7, R18 ;  /* 0x00000012070d723e */ /* 0x000fe200000000ff */
[----:B------:R-:W-:Y:S01]  /*717b0*/  IMAD R18, R28, 0x1cb, RZ ;  /* 0x000001cb1c127824 */ /* 0x000fe200078e02ff */
[----:B0-----:R-:W-:-:S05]  /*717c0*/  LEA.HI.X.SX32 R5, R22, R3, 0x1, P5 ;  /* 0x0000000316057211 */ /* 0x001fca00028f0eff */
[----:B------:R0:W-:Y:S01]  /*717d0*/  STL.64 [R1+0x4a0], R4 ;  /* 0x0004a00401007387 */ /* 0x0001e20000100a00 */
[----:B------:R-:W-:Y:S01]  /*717e0*/  IMAD R16, R28, 0x398, RZ ;  /* 0x000003981c107824 */ /* 0x000fe200078e02ff */
[----:B0-----:R-:W-:Y:S01]  /*717f0*/  IADD3 R4, P5, R14, R2, RZ ;  /* 0x000000020e047210 */ /* 0x001fe20007fbe0ff */
[----:B---3--:R-:W-:Y:S02]  /*71800*/  F2FP.PACK_AB R14, R24, R25 ;  /* 0x00000019180e723e */ /* 0x008fe400000000ff */
[----:B------:R-:W2:Y:S01]  /*71810*/  LDL.LU R24, [R1+0x1430] ;  /* 0x0014300001187983 */ /* 0x000ea20000300800 */
[----:B------:R-:W2:Y:S01]  /*71820*/  LDL.LU R25, [R1+0x1428] ;  /* 0x0014280001197983 */ /* 0x000ea20000300800 */
[----:B------:R-:W-:Y:S02]  /*71830*/  LEA.HI.X.SX32 R5, R18, R3, 0x1, P5 ;  /* 0x0000000312057211 */ /* 0x000fe400028f0eff */
[----:B----4-:R-:W-:Y:S01]  /*71840*/  F2FP.PACK_AB R15, R27, R26 ;  /* 0x0000001a1b0f723e */ /* 0x010fe200000000ff */
[----:B------:R-:W-:-:S02]  /*71850*/  IMAD R26, R28, 0x1cc, RZ ;  /* 0x000001cc1c1a7824 */ /* 0x000fc400078e02ff */
[----:B------:R0:W-:Y:S01]  /*71860*/  STL.64 [R1+0x498], R4 ;  /* 0x0004980401007387 */ /* 0x0001e20000100a00 */
[----:B------:R-:W3:Y:S02]  /*71870*/  LDL.LU R9, [R1+0x1440] ;  /* 0x0014400001097983 */ /* 0x000ee40000300800 */
[----:B------:R-:W3:Y:S02]  /*71880*/  LDL.LU R7, [R1+0x143c] ;  /* 0x00143c0001077983 */ /* 0x000ee40000300800 */
[----:B------:R-:W4:Y:S01]  /*71890*/  LDL.LU R27, [R1+0x1450] ;  /* 0x00145000011b7983 */ /* 0x000f220000300800 */
[----:B0-----:R-:W-:-:S04]  /*718a0*/  IADD3 R4, P5, R16, R2, RZ ;  /* 0x0000000210047210 */ /* 0x001fc80007fbe0ff */
[----:B------:R-:W-:-:S05]  /*718b0*/  LEA.HI.X.SX32 R5, R26, R3, 0x1, P5 ;  /* 0x000000031a057211 */ /* 0x000fca00028f0eff */
[----:B------:R0:W-:Y:S01]  /*718c0*/  STL.64 [R1+0x490], R4 ;  /* 0x0004900401007387 */ /* 0x0001e20000100a00 */
[----:B------:R-:W4:Y:S01]  /*718d0*/  LDL.LU R26, [R1+0x144c] ;  /* 0x00144c00011a7983 */ /* 0x000f220000300800 */
[----:B------:R-:W-:Y:S02]  /*718e0*/  F2FP.PACK_AB R18, R29, R23 ;  /* 0x000000171d12723e */ /* 0x000fe400000000ff */
[----:B------:R-:W4:Y:S01]  /*718f0*/  LDL.LU R29, [R1+0x1458] ;  /* 0x00145800011d7983 */ /* 0x000f220000300800 */
[----:B------:R-:W4:Y:S02]  /*71900*/  LDL.LU R23, [R1+0x1454] ;  /* 0x0014540001177983 */ /* 0x000f240000300800 */
[C---:B------:R-:W-:Y:S01]  /*71910*/  IMAD R17, R28.reuse, 0x39a, RZ ;  /* 0x0000039a1c117824 */ /* 0x040fe200078e02ff */
[----:B-----5:R-:W-:Y:S01]  /*71920*/  F2FP.PACK_AB R16, R21, R19 ;  /* 0x000000131510723e */ /* 0x020fe200000000ff */
[----:B------:R-:W-:-:S03]  /*71930*/  IMAD R21, R28, 0x1cd, RZ ;  /* 0x000001cd1c157824 */ /* 0x000fc600078e02ff */
[----:B0-----:R-:W-:Y:S01]  /*71940*/  IADD3 R4, P5, R17, R2, RZ ;  /* 0x0000000211047210 */ /* 0x001fe20007fbe0ff */
[----:B------:R-:W-:-:S03]  /*71950*/  IMAD R19, R28, 0x39c, RZ ;  /* 0x0000039c1c137824 */ /* 0x000fc600078e02ff */
[----:B------:R-:W-:Y:S02]  /*71960*/  LEA.HI.X.SX32 R5, R21, R3, 0x1, P5 ;  /* 0x0000000315057211 */ /* 0x000fe400028f0eff */
[----:B------:R-:W-:Y:S01]  /*71970*/  F2FP.PACK_AB R17, R6, R20 ;  /* 0x000000140611723e */ /* 0x000fe200000000ff */
[C---:B------:R-:W-:Y:S02]  /*71980*/  IMAD R6, R28.reuse, 0x1ce, RZ ;  /* 0x000001ce1c067824 */ /* 0x040fe400078e02ff */
[----:B------:R0:W-:Y:S01]  /*71990*/  STL.64 [R1+0x488], R4 ;  /* 0x0004880401007387 */ /* 0x0001e20000100a00 */
[C---:B------:R-:W-:Y:S02]  /*719a0*/  IMAD R20, R28.reuse, 0x39e, RZ ;  /* 0x0000039e1c147824 */ /* 0x040fe400078e02ff */
[----:B------:R-:W-:Y:S01]  /*719b0*/  IMAD R22, R28, 0x1cf, RZ ;  /* 0x000001cf1c167824 */ /* 0x000fe200078e02ff */
[----:B0-----:R-:W-:-:S04]  /*719c0*/  IADD3 R4, P5, R19, R2, RZ ;  /* 0x0000000213047210 */ /* 0x001fc80007fbe0ff */
[----:B------:R-:W-:-:S05]  /*719d0*/  LEA.HI.X.SX32 R5, R6, R3, 0x1, P5 ;  /* 0x0000000306057211 */ /* 0x000fca00028f0eff */
[----:B------:R0:W-:Y:S01]  /*719e0*/  STL.64 [R1+0x480], R4 ;  /* 0x0004800401007387 */ /* 0x0001e20000100a00 */
[----:B------:R-:W-:Y:S01]  /*719f0*/  IMAD R21, R28, 0x3a0, RZ ;  /* 0x000003a01c157824 */ /* 0x000fe200078e02ff */
[----:B------:R-:W-:Y:S02]  /*71a00*/  F2FP.PACK_AB R19, R11, R8 ;  /* 0x000000080b13723e */ /* 0x000fe400000000ff */
[----:B0-----:R-:W-:-:S04]  /*71a10*/  IADD3 R4, P5, R20, R2, RZ ;  /* 0x0000000214047210 */ /* 0x001fc80007fbe0ff */
[----:B------:R-:W-:Y:S01]  /*71a20*/  LEA.HI.X.SX32 R5, R22, R3, 0x1, P5 ;  /* 0x0000000316057211 */ /* 0x000fe200028f0eff */
[----:B------:R-:W-:Y:S04]  /*71a30*/  STS.128 [R0+0x100], R16 ;  /* 0x0001001000007388 */ /* 0x000fe80000000c00 */
[----:B------:R0:W-:Y:S04]  /*71a40*/  STL.64 [R1+0x478], R4 ;  /* 0x0004780401007387 */ /* 0x0001e80000100a00 */
[----:B------:R1:W-:Y:S01]  /*71a50*/  STS.128 [R0+0x80], R12 ;  /* 0x0000800c00007388 */ /* 0x0003e20000000c00 */
[----:B0-----:R-:W-:-:S03]  /*71a60*/  IADD3 R4, P5, R21, R2, RZ ;  /* 0x0000000215047210 */ /* 0x001fc60007fbe0ff */
[----:B------:R-:W5:Y:S01]  /*71a70*/  LDL.LU R16, [R1+0x1500] ;  /* 0x0015000001107983 */ /* 0x000f620000300800 */
[----:B------:R-:W5:Y:S02]  /*71a80*/  LDL.LU R18, [R1+0x14fc] ;  /* 0x0014fc0001127983 */ /* 0x000f640000300800 */
[----:B------:R-:W5:Y:S02]  /*71a90*/  LDL.LU R17, [R1+0x14bc] ;  /* 0x0014bc0001117983 */ /* 0x000f640000300800 */
[----:B------:R-:W5:Y:S02]  /*71aa0*/  LDL.LU R6, [R1+0x14b8] ;  /* 0x0014b80001067983 */ /* 0x000f640000300800 */
[C---:B-1----:R-:W-:Y:S02]  /*71ab0*/  IMAD R12, R28.reuse, 0x3a2, RZ ;  /* 0x000003a21c0c7824 */ /* 0x042fe400078e02ff */
[C---:B------:R-:W-:Y:S02]  /*71ac0*/  IMAD R14, R28.reuse, 0x1d1, RZ ;  /* 0x000001d11c0e7824 */ /* 0x040fe400078e02ff */
[----:B------:R-:W-:Y:S01]  /*71ad0*/  IMAD R13, R28, 0x3a4, RZ ;  /* 0x000003a41c0d7824 */ /* 0x000fe200078e02ff */
[----:B--2---:R-:W-:Y:S01]  /*71ae0*/  F2FP.PACK_AB R20, R24, R25 ;  /* 0x000000191814723e */ /* 0x004fe200000000ff */
[----:B------:R-:W-:Y:S01]  /*71af0*/  IMAD R25, R28, 0x1d0, RZ ;  /* 0x000001d01c197824 */ /* 0x000fe200078e02ff */
[----:B------:R-:W2:Y:S04]  /*71b00*/  LDL.LU R24, [R1+0x1510] ;  /* 0x0015100001187983 */ /* 0x000ea80000300800 */
[----:B------:R-:W-:-:S05]  /*71b10*/  LEA.HI.X.SX32 R5, R25, R3, 0x1, P5 ;  /* 0x0000000319057211 */ /* 0x000fca00028f0eff */
[----:B------:R0:W-:Y:S01]  /*71b20*/  STL.64 [R1+0x470], R4 ;  /* 0x0004700401007387 */ /* 0x0001e20000100a00 */
[----:B------:R-:W2:Y:S01]  /*71b30*/  LDL.LU R25, [R1+0x150c] ;  /* 0x00150c0001197983 */ /* 0x000ea20000300800 */
[----:B---3--:R-:W-:Y:S01]  /*71b40*/  F2FP.PACK_AB R21, R9, R7 ;  /* 0x000000070915723e */ /* 0x008fe200000000ff */
[----:B------:R-:W3:Y:S01]  /*71b50*/  LDL.LU R19, [R1+0x14d0] ;  /* 0x0014d00001137983 */ /* 0x000ee20000300800 */
[----:B------:R-:W3:Y:S01]  /*71b60*/  LDL.LU R7, [R1+0x14c8] ;  /* 0x0014c80001077983 */ /* 0x000ee20000300800 */
[----:B0-----:R-:W-:-:S04]  /*71b70*/  IADD3 R4, P5, R12, R2, RZ ;  /* 0x000000020c047210 */ /* 0x001fc80007fbe0ff */
[----:B------:R-:W-:Y:S02]  /*71b80*/  LEA.HI.X.SX32 R5, R14, R3, 0x1, P5 ;  /* 0x000000030e057211 */ /* 0x000fe400028f0eff */
[----:B----4-:R-:W-:Y:S01]  /*71b90*/  F2FP.PACK_AB R22, R27, R26 ;  /* 0x0000001a1b16723e */ /* 0x010fe200000000ff */
[C---:B------:R-:W-:Y:S02]  /*71ba0*/  IMAD R26, R28.reuse, 0x1d2, RZ ;  /* 0x000001d21c1a7824 */ /* 0x040fe400078e02ff */
[----:B------:R0:W-:Y:S01]  /*71bb0*/  STL.64 [R1+0x468], R4 ;  /* 0x0004680401007387 */ /* 0x0001e20000100a00 */
[----:B------:R-:W-:Y:S01]  /*71bc0*/  F2FP.PACK_AB R23, R29, R23 ;  /* 0x000000171d17723e */ /* 0x000fe200000000ff */
[----:B------:R-:W-:Y:S01]  /*71bd0*/  IMAD R12, R28, 0x3a6, RZ ;  /* 0x000003a61c0c7824 */ /* 0x000fe200078e02ff */
[-C--:B0-----:R-:W-:Y:S02]  /*71be0*/  IADD3 R4, P5, R13, R2.reuse, RZ ;  /* 0x000000020d047210 */ /* 0x081fe40007fbe0ff */
[----:B------:R-:W4:Y:S01]  /*71bf0*/  LDL.LU R13, [R1+0x14a4] ;  /* 0x0014a400010d7983 */ /* 0x000f220000300800 */
[----:B------:R-:W2:Y:S01]  /*71c00*/  LDL.LU R27, [R1+0x1518] ;  /* 0x00151800011b7983 */ /* 0x000ea20000300800 */
[----:B------:R-:W-:Y:S01]  /*71c10*/  LEA.HI.X.SX32 R5, R26, R3, 0x1, P5 ;  /* 0x000000031a057211 */ /* 0x000fe200028f0eff */
[----:B------:R-:W2:Y:S01]  /*71c20*/  LDL.LU R29, [R1+0x1514] ;  /* 0x00151400011d7983 */ /* 0x000ea20000300800 */
[----:B------:R-:W2:Y:S01]  /*71c30*/  LDL.LU R11, [R1+0x14e0] ;  /* 0x0014e000010b7983 */ /* 0x000ea20000300800 */
[----:B------:R-:W2:Y:S02]  /*71c40*/  LDL.LU R8, [R1+0x14d8] ;  /* 0x0014d80001087983 */ /* 0x000ea40000300800 */
[----:B------:R-:W2:Y:S02]  /*71c50*/  LDL.LU R9, [R1+0x1520] ;  /* 0x0015200001097983 */ /* 0x000ea40000300800 */
[----:B------:R0:W-:Y:S01]  /*71c60*/  STL.64 [R1+0x460], R4 ;  /* 0x0004600401007387 */ /* 0x0001e20000100a00 */
[----:B------:R-:W2:Y:S01]  /*71c70*/  LDL.LU R26, [R1+0x151c] ;  /* 0x00151c00011a7983 */ /* 0x000ea20000300800 */
[----:B0-----:R-:W-:-:S03]  /*71c80*/  IADD3 R4, P5, R12, R2, RZ ;  /* 0x000000020c047210 */ /* 0x001fc60007fbe0ff */
[----:B------:R-:W4:Y:S01]  /*71c90*/  LDL.LU R12, [R1+0x14ac] ;  /* 0x0014ac00010c7983 */ /* 0x000f220000300800 */
[C---:B------:R-:W-:Y:S02]  /*71ca0*/  IMAD R15, R28.reuse, 0x1d3, RZ ;  /* 0x000001d31c0f7824 */ /* 0x040fe400078e02ff */
[----:B------:R-:W-:-:S03]  /*71cb0*/  IMAD R14, R28, 0x3a8, RZ ;  /* 0x000003a81c0e7824 */ /* 0x000fc600078e02ff */
[----:B------:R-:W-:Y:S01]  /*71cc0*/  LEA.HI.X.SX32 R5, R15, R3, 0x1, P5 ;  /* 0x000000030f057211 */ /* 0x000fe200028f0eff */
[----:B------:R0:W-:Y:S04]  /*71cd0*/  STS.128 [R0+0x180], R20 ;  /* 0x0001801400007388 */ /* 0x0001e80000000c00 */
[----:B------:R1:W-:Y:S01]  /*71ce0*/  STL.64 [R1+0x458], R4 ;  /* 0x0004580401007387 */ /* 0x0003e20000100a00 */
[----:B0-----:R-:W-:Y:S01]  /*71cf0*/  IMAD R23, R28, 0x1d4, RZ ;  /* 0x000001d41c177824 */ /* 0x001fe200078e02ff */
[----:B-1----:R-:W-:-:S04]  /*71d00*/  IADD3 R4, P5, R14, R2, RZ ;  /* 0x000000020e047210 */ /* 0x002fc80007fbe0ff */
[----:B------:R-:W-:-:S05]  /*71d10*/  LEA.HI.X.SX32 R5, R23, R3, 0x1, P5 ;  /* 0x0000000317057211 */ /* 0x000fca00028f0eff */
[----:B------:R0:W-:Y:S01]  /*71d20*/  STL.64 [R1+0x450], R4 ;  /* 0x0004500401007387 */ /* 0x0001e20000100a00 */
[----:B-----5:R-:W-:Y:S01]  /*71d30*/  F2FP.PACK_AB R16, R16, R18 ;  /* 0x000000121010723e */ /* 0x020fe200000000ff */
[C---:B------:R-:W-:Y:S02]  /*71d40*/  IMAD R18, R28.reuse, 0x1d5, RZ ;  /* 0x000001d51c127824 */ /* 0x040fe400078e02ff */
[C---:B------:R-:W-:Y:S02]  /*71d50*/  IMAD R14, R28.reuse, 0x3ac, RZ ;  /* 0x000003ac1c0e7824 */ /* 0x040fe400078e02ff */
[C---:B------:R-:W-:Y:S02]  /*71d60*/  IMAD R15, R28.reuse, 0x3ae, RZ ;  /* 0x000003ae1c0f7824 */ /* 0x040fe400078e02ff */
[----:B------:R-:W-:Y:S01]  /*71d70*/  IMAD R21, R28, 0x1d7, RZ ;  /* 0x000001d71c157824 */ /* 0x000fe200078e02ff */
[----:B----4-:R-:W-:Y:S01]  /*71d80*/  F2FP.PACK_AB R12, R12, R13 ;  /* 0x0000000d0c0c723e */ /* 0x010fe200000000ff */
[----:B------:R-:W-:-:S05]  /*71d90*/  IMAD R13, R28, 0x3aa, RZ ;  /* 0x000003aa1c0d7824 */ /* 0x000fca00078e02ff */
[----:B0-----:R-:W-:Y:S01]  /*71da0*/  IADD3 R4, P5, R13, R2, RZ ;  /* 0x000000020d047210 */ /* 0x001fe20007fbe0ff */
[----:B------:R-:W-:-:S03]  /*71db0*/  F2FP.PACK_AB R13, R17, R6 ;  /* 0x00000006110d723e */ /* 0x000fc600000000ff */
[----:B------:R-:W-:Y:S02]  /*71dc0*/  LEA.HI.X.SX32 R5, R18, R3, 0x1, P5 ;  /* 0x0000000312057211 */ /* 0x000fe400028f0eff */
[----:B--2---:R-:W-:Y:S01]  /*71dd0*/  F2FP.PACK_AB R17, R24, R25 ;  /* 0x000000191811723e */ /* 0x004fe200000000ff */
[----:B------:R-:W2:Y:S01]  /*71de0*/  LDL.LU R6, [R1+0x1548] ;  /* 0x0015480001067983 */ /* 0x000ea20000300800 */
[----:B------:R-:W2:Y:S02]  /*71df0*/  LDL.LU R25, [R1+0x1544] ;  /* 0x0015440001197983 */ /* 0x000ea40000300800 */
[----:B------:R0:W-:Y:S02]  /*71e00*/  STL.64 [R1+0x448], R4 ;  /* 0x0004480401007387 */ /* 0x0001e40000100a00 */
[----:B------:R-:W-:Y:S01]  /*71e10*/  IMAD R24, R28, 0x1d6, RZ ;  /* 0x000001d61c187824 */ /* 0x000fe200078e02ff */
[----:B0-----:R-:W-:Y:S01]  /*71e20*/  IADD3 R4, P5, R14, R2, RZ ;  /* 0x000000020e047210 */ /* 0x001fe20007fbe0ff */
[----:B---3--:R-:W-:-:S02]  /*71e30*/  F2FP.PACK_AB R14, R19, R7 ;  /* 0x00000007130e723e */ /* 0x008fc400000000ff */
[----:B------:R-:W3:Y:S01]  /*71e40*/  LDL.LU R7, [R1+0x1550] ;  /* 0x0015500001077983 */ /* 0x000ee20000300800 */
[----:B------:R-:W-:Y:S02]  /*71e50*/  LEA.HI.X.SX32 R5, R24, R3, 0x1, P5 ;  /* 0x0000000318057211 */ /* 0x000fe400028f0eff */
[----:B------:R-:W3:Y:S03]  /*71e60*/  LDL.LU R24, [R1+0x154c] ;  /* 0x00154c0001187983 */ /* 0x000ee60000300800 */
[----:B------:R0:W-:Y:S01]  /*71e70*/  STL.64 [R1+0x440], R4 ;  /* 0x0004400401007387 */ /* 0x0001e20000100a00 */
[----:B------:R-:W-:Y:S01]  /*71e80*/  IMAD R19, R28, 0x3b0, RZ ;  /* 0x000003b01c137824 */ /* 0x000fe200078e02ff */
[----:B------:R-:W-:Y:S02]  /*71e90*/  F2FP.PACK_AB R18, R27, R29 ;  /* 0x0000001d1b12723e */ /* 0x000fe400000000ff */
[----:B------:R-:W4:Y:S01]  /*71ea0*/  LDL.LU R27, [R1+0x1558] ;  /* 0x00155800011b7983 */ /* 0x000f220000300800 */
[----:B------:R-:W4:Y:S01]  /*71eb0*/  LDL.LU R29, [R1+0x1554] ;  /* 0x00155400011d7983 */ /* 0x000f220000300800 */
[----:B0-----:R-:W-:-:S04]  /*71ec0*/  IADD3 R4, P5, R15, R2, RZ ;  /* 0x000000020f047210 */ /* 0x001fc80007fbe0ff */
[----:B------:R-:W-:Y:S01]  /*71ed0*/  LEA.HI.X.SX32 R5, R21, R3, 0x1, P5 ;  /* 0x0000000315057211 */ /* 0x000fe200028f0eff */
[----:B------:R-:W-:-:S04]  /*71ee0*/  F2FP.PACK_AB R15, R11, R8 ;  /* 0x000000080b0f723e */ /* 0x000fc800000000ff */
[----:B------:R0:W-:Y:S01]  /*71ef0*/  STL.64 [R1+0x438], R4 ;  /* 0x0004380401007387 */ /* 0x0001e20000100a00 */
[----:B------:R-:W5:Y:S01]  /*71f00*/  LDL.LU R8, [R1+0x1560] ;  /* 0x0015600001087983 */ /* 0x000f620000300800 */
[----:B0-----:R-:W-:Y:S01]  /*71f10*/  IADD3 R4, P5, R19, R2, RZ ;  /* 0x0000000213047210 */ /* 0x001fe20007fbe0ff */
[----:B------:R-:W-:Y:S02]  /*71f20*/  F2FP.PACK_AB R19, R9, R26 ;  /* 0x0000001a0913723e */ /* 0x000fe400000000ff */
[----:B------:R-:W5:Y:S01]  /*71f30*/  LDL.LU R26, [R1+0x155c] ;  /* 0x00155c00011a7983 */ /* 0x000f620000300800 */
[C---:B------:R-:W-:Y:S02]  /*71f40*/  IMAD R9, R28.reuse, 0x1d8, RZ ;  /* 0x000001d81c097824 */ /* 0x040fe400078e02ff */
[C---:B------:R-:W-:Y:S02]  /*71f50*/  IMAD R20, R28.reuse, 0x3b2, RZ ;  /* 0x000003b21c147824 */ /* 0x040fe400078e02ff */
[----:B------:R-:W5:Y:S01]  /*71f60*/  LDL.LU R11, [R1+0x1584] ;  /* 0x00158400010b7983 */ /* 0x000f620000300800 */
[----:B------:R-:W-:Y:S01]  /*71f70*/  LEA.HI.X.SX32 R5, R9, R3, 0x1, P5 ;  /* 0x0000000309057211 */ /* 0x000fe200028f0eff */
[C---:B------:R-:W-:Y:S01]  /*71f80*/  IMAD R22, R28.reuse, 0x1d9, RZ ;  /* 0x000001d91c167824 */ /* 0x040fe200078e02ff */
[----:B------:R-:W-:Y:S04]  /*71f90*/  STS.128 [R0+0x280], R16 ;  /* 0x0002801000007388 */ /* 0x000fe80000000c00 */
[----:B------:R0:W-:Y:S01]  /*71fa0*/  STL.64 [R1+0x430], R4 ;  /* 0x0004300401007387 */ /* 0x0001e20000100a00 */
[----:B------:R-:W-:Y:S01]  /*71fb0*/  IMAD R21, R28, 0x3b4, RZ ;  /* 0x000003b41c157824 */ /* 0x000fe200078e02ff */
[----:B0-----:R-:W-:-:S02]  /*71fc0*/  IADD3 R4, P5, R20, R2, RZ ;  /* 0x0000000214047210 */ /* 0x001fc40007fbe0ff */
[----:B------:R-:W5:Y:S02]  /*71fd0*/  LDL.LU R19, [R1+0x1588] ;  /* 0x0015880001137983 */ /* 0x000f640000300800 */
[----:B------:R-:W-:-:S05]  /*71fe0*/  LEA.HI.X.SX32 R5, R22, R3, 0x1, P5 ;  /* 0x0000000316057211 */ /* 0x000fca00028f0eff */
[----:B------:R0:W-:Y:S01]  /*71ff0*/  STL.64 [R1+0x428], R4 ;  /* 0x0004280401007387 */ /* 0x0001e20000100a00 */
[----:B------:R-:W5:Y:S02]  /*72000*/  LDL.LU R17, [R1+0x1590] ;  /* 0x0015900001117983 */ /* 0x000f640000300800 */
[----:B------:R-:W5:Y:S01]  /*72010*/  LDL.LU R18, [R1+0x158c] ;  /* 0x00158c0001127983 */ /* 0x000f620000300800 */
[----:B------:R1:W-:Y:S01]  /*72020*/  STS.128 [R0+0x200], R12 ;  /* 0x0002000c00007388 */ /* 0x0003e20000000c00 */
[----:B------:R-:W5:Y:S01]  /*72030*/  LDL.LU R9, [R1+0x1598] ;  /* 0x0015980001097983 */ /* 0x000f620000300800 */
[----:B0-----:R-:W-:Y:S01]  /*72040*/  IADD3 R4, P5, R21, R2, RZ ;  /* 0x0000000215047210 */ /* 0x001fe20007fbe0ff */
[C---:B-1----:R-:W-:Y:S02]  /*72050*/  IMAD R12, R28.reuse, 0x3b6, RZ ;  /* 0x000003b61c0c7824 */ /* 0x042fe400078e02ff */
[C---:B------:R-:W-:Y:S02]  /*72060*/  IMAD R14, R28.reuse, 0x1db, RZ ;  /* 0x000001db1c0e7824 */ /* 0x040fe400078e02ff */
[----:B------:R-:W-:Y:S01]  /*72070*/  IMAD R13, R28, 0x3b8, RZ ;  /* 0x000003b81c0d7824 */ /* 0x000fe200078e02ff */
[----:B--2---:R-:W-:Y:S01]  /*72080*/  F2FP.PACK_AB R20, R6, R25 ;  /* 0x000000190614723e */ /* 0x004fe200000000ff */
[----:B------:R-:W-:-:S05]  /*72090*/  IMAD R25, R28, 0x1da, RZ ;  /* 0x000001da1c197824 */ /* 0x000fca00078e02ff */
[-C--:B------:R-:W-:Y:S02]  /*720a0*/  LEA.HI.X.SX32 R5, R25, R3.reuse, 0x1, P5 ;  /* 0x0000000319057211 */ /* 0x080fe400028f0eff */
[----:B------:R-:W2:Y:S03]  /*720b0*/  LDL.LU R25, [R1+0x1594] ;  /* 0x0015940001197983 */ /* 0x000ea60000300800 */
[----:B------:R0:W-:Y:S02]  /*720c0*/  STL.64 [R1+0x410], R4 ;  /* 0x0004100401007387 */ /* 0x0001e40000100a00 */
[----:B------:R-:W2:Y:S01]  /*720d0*/  LDL.LU R6, [R1+0x15a0] ;  /* 0x0015a00001067983 */ /* 0x000ea20000300800 */
[----:B---3--:R-:W-:Y:S02]  /*720e0*/  F2FP.PACK_AB R21, R7, R24 ;  /* 0x000000180715723e */ /* 0x008fe400000000ff */
[----:B------:R-:W3:Y:S01]  /*720f0*/  LDL.LU R24, [R1+0x159c] ;  /* 0x00159c0001187983 */ /* 0x000ee20000300800 */
[----:B0-----:R-:W-:Y:S01]  /*72100*/  IADD3 R4, P5, R12, R2, RZ ;  /* 0x000000020c047210 */ /* 0x001fe20007fbe0ff */
[----:B------:R-:W3:Y:S03]  /*72110*/  LDL.LU R7, [R1+0x15c8] ;  /* 0x0015c80001077983 */ /* 0x000ee60000300800 */
[----:B------:R-:W-:-:S02]  /*72120*/  LEA.HI.X.SX32 R5, R14, R3, 0x1, P5 ;  /* 0x000000030e057211 */ /* 0x000fc400028f0eff */
[----:B----4-:R-:W-:Y:S01]  /*72130*/  F2FP.PACK_AB R22, R27, R29 ;  /* 0x0000001d1b16723e */ /* 0x010fe200000000ff */
[----:B------:R-:W-:Y:S01]  /*72140*/  IMAD R29, R28, 0x1dc, RZ ;  /* 0x000001dc1c1d7824 */ /* 0x000fe200078e02ff */
[----:B------:R-:W4:Y:S01]  /*72150*/  LDL.LU R27, [R1+0x15c4] ;  /* 0x0015c400011b7983 */ /* 0x000f220000300800 */
[----:B------:R0:W-:Y:S02]  /*72160*/  STL.64 [R1+0x408], R4 ;  /* 0x0004080401007387 */ /* 0x0001e40000100a00 */
[----:B0-----:R-:W-:-:S04]  /*72170*/  IADD3 R4, P5, R13, R2, RZ ;  /* 0x000000020d047210 */ /* 0x001fc80007fbe0ff */
[----:B------:R-:W-:Y:S02]  /*72180*/  LEA.HI.X.SX32 R5, R29, R3, 0x1, P5 ;  /* 0x000000031d057211 */ /* 0x000fe400028f0eff */
[----:B-----5:R-:W-:Y:S02]  /*72190*/  F2FP.PACK_AB R23, R8, R26 ;  /* 0x0000001a0817723e */ /* 0x020fe400000000ff */
[----:B------:R-:W5:Y:S01]  /*721a0*/  LDL.LU R8, [R1+0x15cc] ;  /* 0x0015cc0001087983 */ /* 0x000f620000300800 */
[----:B------:R-:W5:Y:S02]  /*721b0*/  LDL.LU R26, [R1+0x15d8] ;  /* 0x0015d800011a7983 */ /* 0x000f640000300800 */
[----:B------:R-:W5:Y:S02]  /*721c0*/  LDL.LU R29, [R1+0x15d4] ;  /* 0x0015d400011d7983 */ /* 0x000f640000300800 */
[C---:B------:R-:W-:Y:S02]  /*721d0*/  IMAD R12, R28.reuse, 0x3ba, RZ ;  /* 0x000003ba1c0c7824 */ /* 0x040fe400078e02ff */
[C---:B------:R-:W-:Y:S01]  /*721e0*/  IMAD R15, R28.reuse, 0x1dd, RZ ;  /* 0x000001dd1c0f7824 */ /* 0x040fe200078e02ff */
[----:B------:R0:W-:Y:S04]  /*721f0*/  STL.64 [R1+0x400], R4 ;  /* 0x0004000401007387 */ /* 0x0001e80000100a00 */
[----:B------:R1:W-:Y:S01]  /*72200*/  STS.128 [R0+0x300], R20 ;  /* 0x0003001400007388 */ /* 0x0003e20000000c00 */
[----:B------:R-:W-:Y:S01]  /*72210*/  IMAD R13, R28, 0x3bc, RZ ;  /* 0x000003bc1c0d7824 */ /* 0x000fe200078e02ff */
[----:B0-----:R-:W-:-:S04]  /*72220*/  IADD3 R4, P5, R12, R2, RZ ;  /* 0x000000020c047210 */ /* 0x001fc80007fbe0ff */
[----:B------:R-:W-:Y:S01]  /*72230*/  LEA.HI.X.SX32 R5, R15, R3, 0x1, P5 ;  /* 0x000000030f057211 */ /* 0x000fe200028f0eff */
[----:B-1----:R-:W5:Y:S01]  /*72240*/  LDL.LU R22, [R1+0x15d0] ;  /* 0x0015d00001167983 */ /* 0x002f620000300800 */
[----:B------:R-:W-:Y:S01]  /*72250*/  F2FP.PACK_AB R12, R19, R11 ;  /* 0x0000000b130c723e */ /* 0x000fe200000000ff */
[----:B------:R-:W5:Y:S02]  /*72260*/  LDL.LU R23, [R1+0x15e0] ;  /* 0x0015e00001177983 */ /* 0x000f640000300800 */
[----:B------:R-:W5:Y:S01]  /*72270*/  LDL.LU R11, [R1+0x15dc] ;  /* 0x0015dc00010b7983 */ /* 0x000f620000300800 */
[----:B------:R0:W-:Y:S01]  /*72280*/  STL.64 [R1+0x3f8], R4 ;  /* 0x0003f80401007387 */ /* 0x0001e20000100a00 */
[C---:B------:R-:W-:Y:S02]  /*72290*/  IMAD R19, R28.reuse, 0x1de, RZ ;  /* 0x000001de1c137824 */ /* 0x040fe400078e02ff */
[----:B------:R-:W-:Y:S01]  /*722a0*/  IMAD R14, R28, 0x3be, RZ ;  /* 0x000003be1c0e7824 */ /* 0x000fe200078e02ff */
[----:B0-----:R-:W-:-:S04]  /*722b0*/  IADD3 R4, P5, R13, R2, RZ ;  /* 0x000000020d047210 */ /* 0x001fc80007fbe0ff */
[----:B------:R-:W-:Y:S01]  /*722c0*/  LEA.HI.X.SX32 R5, R19, R3, 0x1, P5 ;  /* 0x0000000313057211 */ /* 0x000fe200028f0eff */
[----:B------:R-:W-:Y:S02]  /*722d0*/  F2FP.PACK_AB R13, R17, R18 ;  /* 0x00000012110d723e */ /* 0x000fe400000000ff */
[C---:B------:R-:W-:Y:S02]  /*722e0*/  IMAD R18, R28.reuse, 0x1df, RZ ;  /* 0x000001df1c127824 */ /* 0x040fe400078e02ff */
[----:B------:R0:W-:Y:S01]  /*722f0*/  STL.64 [R1+0x3b8], R4 ;  /* 0x0003b80401007387 */ /* 0x0001e20000100a00 */
[----:B------:R-:W-:Y:S01]  /*72300*/  IMAD R16, R28, 0x3c0, RZ ;  /* 0x000003c01c107824 */ /* 0x000fe200078e02ff */
[----:B0-----:R-:W-:-:S04]  /*72310*/  IADD3 R4, P5, R14, R2, RZ ;  /* 0x000000020e047210 */ /* 0x001fc80007fbe0ff */
[----:B------:R-:W-:Y:S02]  /*72320*/  LEA.HI.X.SX32 R5, R18, R3, 0x1, P5 ;  /* 0x0000000312057211 */ /* 0x000fe400028f0eff */
[----:B--2---:R-:W-:Y:S02]  /*72330*/  F2FP.PACK_AB R14, R9, R25 ;  /* 0x00000019090e723e */ /* 0x004fe400000000ff */
[----:B------:R-:W2:Y:S01]  /*72340*/  LDL.LU R9, [R1+0x1604] ;  /* 0x0016040001097983 */ /* 0x000ea20000300800 */
[----:B------:R-:W2:Y:S02]  /*72350*/  LDL.LU R25, [R1+0x15fc] ;  /* 0x0015fc0001197983 */ /* 0x000ea40000300800 */
[----:B------:R0:W-:Y:S01]  /*72360*/  STL.64 [R1+0x3f0], R4 ;  /* 0x0003f00401007387 */ /* 0x0001e20000100a00 */
[----:B---3--:R-:W-:Y:S01]  /*72370*/  F2FP.PACK_AB R15, R6, R24 ;  /* 0x00000018060f723e */ /* 0x008fe200000000ff */
[----:B------:R-:W-:Y:S01]  /*72380*/  IMAD R24, R28, 0x1e0, RZ ;  /* 0x000001e01c187824 */ /* 0x000fe200078e02ff */
[----:B------:R-:W3:Y:S01]  /*72390*/  LDL.LU R6, [R1+0x1610] ;  /* 0x0016100001067983 */ /* 0x000ee20000300800 */
[----:B0-----:R-:W-:-:S04]  /*723a0*/  IADD3 R4, P5, R16, R2, RZ ;  /* 0x0000000210047210 */ /* 0x001fc80007fbe0ff */
[----:B------:R-:W-:Y:S02]  /*723b0*/  LEA.HI.X.SX32 R5, R24, R3, 0x1, P5 ;  /* 0x0000000318057211 */ /* 0x000fe400028f0eff */
[----:B----4-:R-:W-:Y:S02]  /*723c0*/  F2FP.PACK_AB R16, R7, R27 ;  /* 0x0000001b0710723e */ /* 0x010fe400000000ff */
[----:B------:R-:W3:Y:S01]  /*723d0*/  LDL.LU R7, [R1+0x160c] ;  /* 0x00160c0001077983 */ /* 0x000ee20000300800 */
[----:B------:R-:W4:Y:S02]  /*723e0*/  LDL.LU R27, [R1+0x1618] ;  /* 0x00161800011b7983 */ /* 0x000f240000300800 */
[----:B------:R0:W-:Y:S02]  /*723f0*/  STL.64 [R1+0x3e8], R4 ;  /* 0x0003e80401007387 */ /* 0x0001e40000100a00 */
[----:B------:R-:W4:Y:S01]  /*72400*/  LDL.LU R24, [R1+0x1614] ;  /* 0x0016140001187983 */ /* 0x000f220000300800 */
[----:B-----5:R-:W-:-:S02]  /*72410*/  F2FP.PACK_AB R18, R26, R29 ;  /* 0x0000001d1a12723e */ /* 0x020fc400000000ff */
[----:B------:R-:W5:Y:S01]  /*72420*/  LDL.LU R26, [R1+0x1620] ;  /* 0x00162000011a7983 */ /* 0x000f620000300800 */
[----:B------:R-:W5:Y:S02]  /*72430*/  LDL.LU R29, [R1+0x161c] ;  /* 0x00161c00011d7983 */ /* 0x000f640000300800 */
[C---:B------:R-:W-:Y:S02]  /*72440*/  IMAD R17, R28.reuse, 0x3c2, RZ ;  /* 0x000003c21c117824 */ /* 0x040fe400078e02ff */
[----:B------:R-:W-:-:S03]  /*72450*/  IMAD R21, R28, 0x1e1, RZ ;  /* 0x000001e11c157824 */ /* 0x000fc600078e02ff */
[----:B0-----:R-:W-:Y:S01]  /*72460*/  IADD3 R4, P5, R17, R2, RZ ;  /* 0x0000000211047210 */ /* 0x001fe20007fbe0ff */
[----:B------:R-:W-:-:S03]  /*72470*/  IMAD R19, R28, 0x3c4, RZ ;  /* 0x000003c41c137824 */ /* 0x000fc600078e02ff */
[----:B------:R-:W-:-:S05]  /*72480*/  LEA.HI.X.SX32 R5, R21, R3, 0x1, P5 ;  /* 0x0000000315057211 */ /* 0x000fca00028f0eff */
[----:B------:R0:W-:Y:S01]  /*72490*/  STL.64 [R1+0x3e0], R4 ;  /* 0x0003e00401007387 */ /* 0x0001e20000100a00 */
[----:B------:R-:W-:Y:S01]  /*724a0*/  F2FP.PACK_AB R17, R22, R8 ;  /* 0x000000081611723e */ /* 0x000fe200000000ff */
[C---:B------:R-:W-:Y:S02]  /*724b0*/  IMAD R8, R28.reuse, 0x1e2, RZ ;  /* 0x000001e21c087824 */ /* 0x040fe400078e02ff */
[----:B------:R-:W-:Y:S01]  /*724c0*/  IMAD R20, R28, 0x3c6, RZ ;  /* 0x000003c61c147824 */ /* 0x000fe200078e02ff */
[----:B0-----:R-:W-:-:S04]  /*724d0*/  IADD3 R4, P5, R19, R2, RZ ;  /* 0x0000000213047210 */ /* 0x001fc80007fbe0ff */
[----:B------:R-:W-:Y:S01]  /*724e0*/  LEA.HI.X.SX32 R5, R8, R3, 0x1, P5 ;  /* 0x0000000308057211 */ /* 0x000fe200028f0eff */
[----:B------:R-:W-:-:S04]  /*724f0*/  IMAD R22, R28, 0x1e3, RZ ;  /* 0x000001e31c167824 */ /* 0x000fc800078e02ff */
        /* <DEDUP_REMOVED lines=13> */
[C---:B-1----:R-:W-:Y:S01]  /*725d0*/  IMAD R12, R28.reuse, 0x3ca, RZ ;  /* 0x000003ca1c0c7824 */ /* 0x042fe200078e02ff */
[----:B------:R-:W5:Y:S01]  /*725e0*/  LDL.LU R11, [R1+0x1670] ;  /* 0x00167000010b7983 */ /* 0x000f620000300800 */
[C---:B------:R-:W-:Y:S02]  /*725f0*/  IMAD R14, R28.reuse, 0x1e5, RZ ;  /* 0x000001e51c0e7824 */ /* 0x040fe400078e02ff */
[C---:B------:R-:W-:Y:S01]  /*72600*/  IMAD R13, R28.reuse, 0x3cc, RZ ;  /* 0x000003cc1c0d7824 */ /* 0x040fe200078e02ff */
[----:B--2---:R-:W-:Y:S01]  /*72610*/  F2FP.PACK_AB R20, R9, R25 ;  /* 0x000000190914723e */ /* 0x004fe200000000ff */
[----:B------:R-:W-:-:S05]  /*72620*/  IMAD R25, R28, 0x1e4, RZ ;  /* 0x000001e41c197824 */ /* 0x000fca00078e02ff */
[----:B------:R-:W-:-:S05]  /*72630*/  LEA.HI.X.SX32 R5, R25, R3, 0x1, P5 ;  /* 0x0000000319057211 */ /* 0x000fca00028f0eff */
[----:B------:R0:W-:Y:S01]  /*72640*/  STL.64 [R1+0x3a0], R4 ;  /* 0x0003a00401007387 */ /* 0x0001e20000100a00 */
[----:B------:R-:W2:Y:S02]  /*72650*/  LDL.LU R25, [R1+0x166c] ;  /* 0x00166c0001197983 */ /* 0x000ea40000300800 */
[----:B------:R-:W2:Y:S01]  /*72660*/  LDL.LU R8, [R1+0x1658] ;  /* 0x0016580001087983 */ /* 0x000ea20000300800 */
[----:B0-----:R-:W-:Y:S02]  /*72670*/  IADD3 R4, P5, R12, R2, RZ ;  /* 0x000000020c047210 */ /* 0x001fe40007fbe0ff */
[----:B----4-:R-:W-:Y:S02]  /*72680*/  F2FP.PACK_AB R22, R27, R24 ;  /* 0x000000181b16723e */ /* 0x010fe400000000ff */
[----:B------:R-:W4:Y:S01]  /*72690*/  LDL.LU R24, [R1+0x1654] ;  /* 0x0016540001187983 */ /* 0x000f220000300800 */
[----:B------:R-:W-:Y:S02]  /*726a0*/  LEA.HI.X.SX32 R5, R14, R3, 0x1, P5 ;  /* 0x000000030e057211 */ /* 0x000fe400028f0eff */
[----:B---3--:R-:W-:-:S03]  /*726b0*/  F2FP.PACK_AB R21, R6, R7 ;  /* 0x000000070615723e */ /* 0x008fc600000000ff */
[----:B------:R0:W-:Y:S01]  /*726c0*/  STL.64 [R1+0x398], R4 ;  /* 0x0003980401007387 */ /* 0x0001e20000100a00 */
[----:B------:R-:W-:Y:S01]  /*726d0*/  IMAD R12, R28, 0x3ce, RZ ;  /* 0x000003ce1c0c7824 */ /* 0x000fe200078e02ff */
[----:B0-----:R-:W-:Y:S02]  /*726e0*/  IADD3 R4, P5, R13, R2, RZ ;  /* 0x000000020d047210 */ /* 0x001fe40007fbe0ff */
[----:B------:R-:W3:Y:S01]  /*726f0*/  LDL.LU R13, [R1+0x1644] ;  /* 0x00164400010d7983 */ /* 0x000ee20000300800 */
[----:B------:R-:W2:Y:S02]  /*72700*/  LDL.LU R9, [R1+0x1678] ;  /* 0x0016780001097983 */ /* 0x000ea40000300800 */
[----:B------:R-:W2:Y:S02]  /*72710*/  LDL.LU R6, [R1+0x1674] ;  /* 0x0016740001067983 */ /* 0x000ea40000300800 */
[----:B------:R-:W2:Y:S01]  /*72720*/  LDL.LU R7, [R1+0x1660] ;  /* 0x0016600001077983 */ /* 0x000ea20000300800 */
[----:B-----5:R-:W-:Y:S01]  /*72730*/  F2FP.PACK_AB R23, R26, R29 ;  /* 0x0000001d1a17723e */ /* 0x020fe200000000ff */
[----:B------:R-:W-:Y:S01]  /*72740*/  IMAD R26, R28, 0x1e6, RZ ;  /* 0x000001e61c1a7824 */ /* 0x000fe200078e02ff */
[----:B------:R-:W5:Y:S01]  /*72750*/  LDL.LU R29, [R1+0x165c] ;  /* 0x00165c00011d7983 */ /* 0x000f620000300800 */
[----:B------:R-:W2:Y:S03]  /*72760*/  LDL.LU R27, [R1+0x1680] ;  /* 0x00168000011b7983 */ /* 0x000ea60000300800 */
[----:B------:R-:W-:-:S02]  /*72770*/  LEA.HI.X.SX32 R5, R26, R3, 0x1, P5 ;  /* 0x000000031a057211 */ /* 0x000fc400028f0eff */
[----:B------:R-:W2:Y:S03]  /*72780*/  LDL.LU R26, [R1+0x167c] ;  /* 0x00167c00011a7983 */ /* 0x000ea60000300800 */
[----:B------:R0:W-:Y:S02]  /*72790*/  STL.64 [R1+0x3b0], R4 ;  /* 0x0003b00401007387 */ /* 0x0001e40000100a00 */
[----:B0-----:R-:W-:Y:S02]  /*727a0*/  IADD3 R4, P5, R12, R2, RZ ;  /* 0x000000020c047210 */ /* 0x001fe40007fbe0ff */
[----:B------:R-:W3:Y:S01]  /*727b0*/  LDL.LU R12, [R1+0x1648] ;  /* 0x00164800010c7983 */ /* 0x000ee20000300800 */
        /* <DEDUP_REMOVED lines=9> */
[----:B------:R-:W-:Y:S01]  /*72850*/  IMAD R14, R28, 0x3d4, RZ ;  /* 0x000003d41c0e7824 */ /* 0x000fe200078e02ff */
[----:B------:R-:W-:Y:S01]  /*72860*/  F2FP.PACK_AB R16, R16, R18 ;  /* 0x000000121010723e */ /* 0x000fe200000000ff */
[C---:B------:R-:W-:Y:S02]  /*72870*/  IMAD R18, R28.reuse, 0x1e9, RZ ;  /* 0x000001e91c127824 */ /* 0x040fe400078e02ff */
[C---:B------:R-:W-:Y:S02]  /*72880*/  IMAD R15, R28.reuse, 0x3d6, RZ ;  /* 0x000003d61c0f7824 */ /* 0x040fe400078e02ff */
[C---:B------:R-:W-:Y:S02]  /*72890*/  IMAD R21, R28.reuse, 0x1eb, RZ ;  /* 0x000001eb1c157824 */ /* 0x040fe400078e02ff */
[----:B------:R-:W-:Y:S01]  /*728a0*/  IMAD R20, R28, 0x3da, RZ ;  /* 0x000003da1c147824 */ /* 0x000fe200078e02ff */
[----:B---3--:R-:W-:Y:S01]  /*728b0*/  F2FP.PACK_AB R12, R12, R13 ;  /* 0x0000000d0c0c723e */ /* 0x008fe200000000ff */
[----:B------:R-:W-:-:S05]  /*728c0*/  IMAD R13, R28, 0x3d2, RZ ;  /* 0x000003d21c0d7824 */ /* 0x000fca00078e02ff */
[----:B0-----:R-:W-:Y:S01]  /*728d0*/  IADD3 R4, P5, R13, R2, RZ ;  /* 0x000000020d047210 */ /* 0x001fe20007fbe0ff */
[----:B------:R-:W-:-:S03]  /*728e0*/  F2FP.PACK_AB R13, R17, R19 ;  /* 0x00000013110d723e */ /* 0x000fc600000000ff */
[----:B------:R-:W-:Y:S02]  /*728f0*/  LEA.HI.X.SX32 R5, R18, R3, 0x1, P5 ;  /* 0x0000000312057211 */ /* 0x000fe400028f0eff */
[----:B--2---:R-:W-:Y:S01]  /*72900*/  F2FP.PACK_AB R17, R11, R25 ;  /* 0x000000190b11723e */ /* 0x004fe200000000ff */
[----:B------:R-:W-:Y:S02]  /*72910*/  IMAD R25, R28, 0x1ea, RZ ;  /* 0x000001ea1c197824 */ /* 0x000fe400078e02ff */
[----:B------:R0:W-:Y:S01]  /*72920*/  STL.64 [R1+0x388], R4 ;  /* 0x0003880401007387 */ /* 0x0001e20000100a00 */
[----:B------:R-:W2:Y:S01]  /*72930*/  LDL.LU R23, [R1+0x1684] ;  /* 0x0016840001177983 */ /* 0x000ea20000300800 */
[----:B0-----:R-:W-:Y:S01]  /*72940*/  IADD3 R4, P5, R14, R2, RZ ;  /* 0x000000020e047210 */ /* 0x001fe20007fbe0ff */
[----:B----4-:R-:W-:Y:S02]  /*72950*/  F2FP.PACK_AB R14, R8, R24 ;  /* 0x00000018080e723e */ /* 0x010fe400000000ff */
[----:B------:R-:W3:Y:S01]  /*72960*/  LDL.LU R24, [R1+0x1690] ;  /* 0x0016900001187983 */ /* 0x000ee20000300800 */
[----:B------:R-:W-:-:S02]  /*72970*/  LEA.HI.X.SX32 R5, R25, R3, 0x1, P5 ;  /* 0x0000000319057211 */ /* 0x000fc400028f0eff */
[----:B------:R-:W3:Y:S03]  /*72980*/  LDL.LU R25, [R1+0x168c] ;  /* 0x00168c0001197983 */ /* 0x000ee60000300800 */
[----:B------:R0:W-:Y:S01]  /*72990*/  STL.64 [R1+0x3a8], R4 ;  /* 0x0003a80401007387 */ /* 0x0001e20000100a00 */
[----:B------:R-:W-:Y:S02]  /*729a0*/  IMAD R19, R28, 0x3d8, RZ ;  /* 0x000003d81c137824 */ /* 0x000fe400078e02ff */
[----:B------:R-:W4:Y:S02]  /*729b0*/  LDL.LU R11, [R1+0xf10] ;  /* 0x000f1000010b7983 */ /* 0x000f240000300800 */
[----:B------:R-:W4:Y:S01]  /*729c0*/  LDL.LU R8, [R1+0x1704] ;  /* 0x0017040001087983 */ /* 0x000f220000300800 */
[----:B0-----:R-:W-:-:S04]  /*729d0*/  IADD3 R4, P5, R15, R2, RZ ;  /* 0x000000020f047210 */ /* 0x001fc80007fbe0ff */
[----:B------:R-:W-:Y:S01]  /*729e0*/  LEA.HI.X.SX32 R5, R21, R3, 0x1, P5 ;  /* 0x0000000315057211 */ /* 0x000fe200028f0eff */
[----:B-----5:R-:W-:Y:S02]  /*729f0*/  F2FP.PACK_AB R15, R7, R29 ;  /* 0x0000001d070f723e */ /* 0x020fe400000000ff */
[----:B------:R-:W-:Y:S02]  /*72a00*/  IMAD R29, R28, 0x1ec, RZ ;  /* 0x000001ec1c1d7824 */ /* 0x000fe400078e02ff */
[----:B------:R0:W-:Y:S01]  /*72a10*/  STL.64 [R1+0x3d0], R4 ;  /* 0x0003d00401007387 */ /* 0x0001e20000100a00 */
[----:B------:R-:W-:Y:S02]  /*72a20*/  F2FP.PACK_AB R18, R9, R6 ;  /* 0x000000060912723e */ /* 0x000fe400000000ff */
[----:B------:R-:W5:Y:S02]  /*72a30*/  LDL.LU R9, [R1+0x1698] ;  /* 0x0016980001097983 */ /* 0x000f640000300800 */
[----:B------:R-:W5:Y:S01]  /*72a40*/  LDL.LU R6, [R1+0x1694] ;  /* 0x0016940001067983 */ /* 0x000f620000300800 */
[----:B------:R-:W2:Y:S01]  /*72a50*/  LDL.LU R7, [R1+0x16a0] ;  /* 0x0016a00001077983 */ /* 0x000ea20000300800 */
[----:B0-----:R-:W-:-:S04]  /*72a60*/  IADD3 R4, P5, R19, R2, RZ ;  /* 0x0000000213047210 */ /* 0x001fc80007fbe0ff */
[----:B------:R-:W-:Y:S01]  /*72a70*/  LEA.HI.X.SX32 R5, R29, R3, 0x1, P5 ;  /* 0x000000031d057211 */ /* 0x000fe200028f0eff */
[----:B------:R-:W-:Y:S01]  /*72a80*/  F2FP.PACK_AB R19, R27, R26 ;  /* 0x0000001a1b13723e */ /* 0x000fe200000000ff */
[----:B------:R-:W-:Y:S04]  /*72a90*/  STS.128 [R0+0x500], R12 ;  /* 0x0005000c00007388 */ /* 0x000fe80000000c00 */
[----:B------:R0:W-:Y:S01]  /*72aa0*/  STL.64 [R1+0x3c8], R4 ;  /* 0x0003c80401007387 */ /* 0x0001e20000100a00 */
[----:B------:R-:W2:Y:S01]  /*72ab0*/  LDL.LU R27, [R1+0x169c] ;  /* 0x00169c00011b7983 */ /* 0x000ea20000300800 */
[----:B0-----:R-:W-:Y:S02]  /*72ac0*/  IADD3 R4, P5, R20, R2, RZ ;  /* 0x0000000214047210 */ /* 0x001fe40007fbe0ff */
[----:B------:R-:W2:Y:S01]  /*72ad0*/  LDL.LU R20, [R1+0x1688] ;  /* 0x0016880001147983 */ /* 0x000ea20000300800 */
[----:B------:R-:W2:Y:S02]  /*72ae0*/  LDL.LU R13, [R1+0xf14] ;  /* 0x000f1400010d7983 */ /* 0x000ea40000300800 */
[----:B------:R-:W2:Y:S02]  /*72af0*/  LDL.LU R15, [R1+0x170c] ;  /* 0x00170c00010f7983 */ /* 0x000ea40000300800 */
[----:B------:R-:W-:-:S02]  /*72b00*/  IMAD R22, R28, 0x1ed, RZ ;  /* 0x000001ed1c167824 */ /* 0x000fc400078e02ff */
[----:B------:R-:W-:Y:S01]  /*72b10*/  IMAD R21, R28, 0x3dc, RZ ;  /* 0x000003dc1c157824 */ /* 0x000fe200078e02ff */
[----:B------:R-:W3:Y:S01]  /*72b20*/  LDL.LU R26, [R1+0xf0c] ;  /* 0x000f0c00011a7983 */ /* 0x000ee20000300800 */
[----:B------:R-:W3:Y:S01]  /*72b30*/  LDL.LU R29, [R1+0x1714] ;  /* 0x00171400011d7983 */ /* 0x000ee20000300800 */
[----:B------:R-:W-:Y:S01]  /*72b40*/  LEA.HI.X.SX32 R5, R22, R3, 0x1, P5 ;  /* 0x0000000316057211 */ /* 0x000fe200028f0eff */
[----:B------:R-:W-:-:S04]  /*72b50*/  IMAD R14, R28, 0x1ee, RZ ;  /* 0x000001ee1c0e7824 */ /* 0x000fc800078e02ff */
[----:B------:R0:W-:Y:S02]  /*72b60*/  STL.64 [R1+0x3c0], R4 ;  /* 0x0003c00401007387 */ /* 0x0001e40000100a00 */
[----:B0-----:R-:W-:Y:S01]  /*72b70*/  IADD3 R4, P5, R21, R2, RZ ;  /* 0x0000000215047210 */ /* 0x001fe20007fbe0ff */
[C---:B------:R-:W-:Y:S01]  /*72b80*/  IMAD R12, R28.reuse, 0x3de, RZ ;  /* 0x000003de1c0c7824 */ /* 0x040fe200078e02ff */
[----:B------:R0:W-:Y:S02]  /*72b90*/  STS.128 [R0+0x580], R16 ;  /* 0x0005801000007388 */ /* 0x0001e40000000c00 */
[----:B0-----:R-:W-:Y:S02]  /*72ba0*/  IMAD R16, R28, 0x1ef, RZ ;  /* 0x000001ef1c107824 */ /* 0x001fe400078e02ff */
[----:B--2---:R-:W-:-:S05]  /*72bb0*/  FFMA R5, R15, 0.69314718246459960938, R13 ;  /* 0x3f3172180f057823 */ /* 0x004fca000000000d */
[----:B------:R0:W-:Y:S01]  /*72bc0*/  STL [R1+0x300], R5 ;  /* 0x0003000501007387 */ /* 0x0001e20000100800 */
[----:B---3--:R-:W-:Y:S02]  /*72bd0*/  F2FP.PACK_AB R13, R24, R25 ;  /* 0x00000019180d723e */ /* 0x008fe400000000ff */
[----:B0-----:R-:W-:-:S05]  /*72be0*/  LEA.HI.X.SX32 R5, R14, R3, 0x1, P5 ;  /* 0x000000030e057211 */ /* 0x001fca00028f0eff */
[----:B------:R0:W-:Y:S01]  /*72bf0*/  STL.64 [R1+0x380], R4 ;  /* 0x0003800401007387 */ /* 0x0001e20000100a00 */
[----:B------:R-:W2:Y:S02]  /*72c00*/  LDL.LU R24, [R1+0x16a8] ;  /* 0x0016a80001187983 */ /* 0x000ea40000300800 */
[----:B------:R-:W2:Y:S01]  /*72c10*/  LDL.LU R25, [R1+0x16a4] ;  /* 0x0016a40001197983 */ /* 0x000ea20000300800 */
[----:B0-----:R-:W-:-:S04]  /*72c20*/  IADD3 R4, P5, R12, R2, RZ ;  /* 0x000000020c047210 */ /* 0x001fc80007fbe0ff */
[----:B------:R-:W-:-:S05]  /*72c30*/  LEA.HI.X.SX32 R5, R16, R3, 0x1, P5 ;  /* 0x0000000310057211 */ /* 0x000fca00028f0eff */
[----:B------:R4:W-:Y:S01]  /*72c40*/  STL.64 [R1+0x378], R4 ;  /* 0x0003780401007387 */ /* 0x0009e20000100a00 */
[----:B------:R-:W3:Y:S02]  /*72c50*/  LDL.LU R21, [R1+0xf08] ;  /* 0x000f080001157983 */ /* 0x000ee40000300800 */
[----:B------:R-:W-:Y:S02]  /*72c60*/  IMAD R15, R28, 0x3e0, RZ ;  /* 0x000003e01c0f7824 */ /* 0x000fe400078e02ff */
[----:B----4-:R-:W-:-:S05]  /*72c70*/  FFMA R5, R8, 0.69314718246459960938, R11 ;  /* 0x3f31721808057823 */ /* 0x010fca000000000b */
[----:B------:R0:W-:Y:S01]  /*72c80*/  STL [R1+0x304], R5 ;  /* 0x0003040501007387 */ /* 0x0001e20000100800 */
[----:B------:R-:W3:Y:S02]  /*72c90*/  LDL.LU R22, [R1+0x1718] ;  /* 0x0017180001167983 */ /* 0x000ee40000300800 */
[----:B------:R-:W-:Y:S01]  /*72ca0*/  IMAD R8, R28, 0x1f0, RZ ;  /* 0x000001f01c087824 */ /* 0x000fe200078e02ff */
[----:B------:R-:W-:Y:S02]  /*72cb0*/  IADD3 R4, P5, R15, R2, RZ ;  /* 0x000000020f047210 */ /* 0x000fe40007fbe0ff */
[----:B------:R-:W-:Y:S01]  /*72cc0*/  F2FP.PACK_AB R12, R20, R23 ;  /* 0x00000017140c723e */ /* 0x000fe200000000ff */
[----:B------:R-:W-:Y:S01]  /*72cd0*/  IMAD R14, R28, 0x3e2, RZ ;  /* 0x000003e21c0e7824 */ /* 0x000fe200078e02ff */
[----:B------:R-:W4:Y:S01]  /*72ce0*/  LDL.LU R20, [R1+0x16b0] ;  /* 0x0016b00001147983 */ /* 0x000f220000300800 */
[----:B------:R-:W4:Y:S02]  /*72cf0*/  LDL.LU R23, [R1+0x16ac] ;  /* 0x0016ac0001177983 */ /* 0x000f240000300800 */
[----:B------:R-:W4:Y:S01]  /*72d00*/  LDL.LU R11, [R1+0x16b8] ;  /* 0x0016b800010b7983 */ /* 0x000f220000300800 */
[----:B0-----:R-:W-:Y:S01]  /*72d10*/  LEA.HI.X.SX32 R5, R8, R3, 0x1, P5 ;  /* 0x0000000308057211 */ /* 0x001fe200028f0eff */
[----:B------:R-:W-:-:S04]  /*72d20*/  IMAD R18, R28, 0x1f1, RZ ;  /* 0x000001f11c127824 */ /* 0x000fc800078e02ff */
[----:B------:R0:W-:Y:S01]  /*72d30*/  STL.64 [R1+0x370], R4 ;  /* 0x0003700401007387 */ /* 0x0001e20000100a00 */
[----:B------:R-:W4:Y:S02]  /*72d40*/  LDL.LU R8, [R1+0x16b4] ;  /* 0x0016b40001087983 */ /* 0x000f240000300800 */
[----:B------:R-:W-:Y:S01]  /*72d50*/  IMAD R17, R28, 0x3e4, RZ ;  /* 0x000003e41c117824 */ /* 0x000fe200078e02ff */
[----:B0-----:R-:W-:Y:S01]  /*72d60*/  IADD3 R4, P5, R14, R2, RZ ;  /* 0x000000020e047210 */ /* 0x001fe20007fbe0ff */
[----:B-----5:R-:W-:Y:S02]  /*72d70*/  F2FP.PACK_AB R14, R9, R6 ;  /* 0x00000006090e723e */ /* 0x020fe400000000ff */
[----:B------:R-:W5:Y:S01]  /*72d80*/  LDL.LU R9, [R1+0xf04] ;  /* 0x000f040001097983 */ /* 0x000f620000300800 */
[----:B------:R-:W5:Y:S01]  /*72d90*/  LDL.LU R6, [R1+0x1720] ;  /* 0x0017200001067983 */ /* 0x000f620000300800 */
[----:B------:R-:W-:Y:S01]  /*72da0*/  LEA.HI.X.SX32 R5, R18, R3, 0x1, P5 ;  /* 0x0000000312057211 */ /* 0x000fe200028f0eff */
[----:B------:R-:W-:Y:S01]  /*72db0*/  IMAD R19, R28, 0x1f2, RZ ;  /* 0x000001f21c137824 */ /* 0x000fe200078e02ff */
[----:B------:R-:W-:-:S03]  /*72dc0*/  F2FP.PACK_AB R15, R7, R27 ;  /* 0x0000001b070f723e */ /* 0x000fc600000000ff */
[----:B------:R0:W-:Y:S01]  /*72dd0*/  STL.64 [R1+0x358], R4 ;  /* 0x0003580401007387 */ /* 0x0001e20000100a00 */
[----:B------:R-:W5:Y:S02]  /*72de0*/  LDL.LU R7, [R1+0x16c0] ;  /* 0x0016c00001077983 */ /* 0x000f640000300800 */
[----:B------:R-:W5:Y:S02]  /*72df0*/  LDL.LU R27, [R1+0x16bc] ;  /* 0x0016bc00011b7983 */ /* 0x000f640000300800 */
[----:B0-----:R-:W-:Y:S01]  /*72e00*/  FFMA R5, R29, 0.69314718246459960938, R26 ;  /* 0x3f3172181d057823 */ /* 0x001fe2000000001a */
[----:B------:R-:W-:-:S04]  /*72e10*/  IADD3 R4, P5, R17, R2, RZ ;  /* 0x0000000211047210 */ /* 0x000fc80007fbe0ff */
[----:B------:R0:W-:Y:S01]  /*72e20*/  STL [R1+0x308], R5 ;  /* 0x0003080501007387 */ /* 0x0001e20000100800 */
[----:B------:R-:W5:Y:S02]  /*72e30*/  LDL.LU R26, [R1+0x16c8] ;  /* 0x0016c800011a7983 */ /* 0x000f640000300800 */
[----:B------:R-:W5:Y:S01]  /*72e40*/  LDL.LU R29, [R1+0x16c4] ;  /* 0x0016c400011d7983 */ /* 0x000f620000300800 */
[----:B------:R2:W-:Y:S01]  /*72e50*/  STS.128 [R0+0x600], R12 ;  /* 0x0006000c00007388 */ /* 0x0005e20000000c00 */
[----:B0-----:R-:W-:-:S05]  /*72e60*/  LEA.HI.X.SX32 R5, R19, R3, 0x1, P5 ;  /* 0x0000000313057211 */ /* 0x001fca00028f0eff */
[----:B------:R0:W-:Y:S01]  /*72e70*/  STL.64 [R1+0x368], R4 ;  /* 0x0003680401007387 */ /* 0x0001e20000100a00 */
[----:B--2---:R-:W-:-:S03]  /*72e80*/  F2FP.PACK_AB R12, R24, R25 ;  /* 0x00000019180c723e */ /* 0x004fc600000000ff */
[----:B------:R-:W2:Y:S01]  /*72e90*/  LDL.LU R24, [R1+0xefc] ;  /* 0x000efc0001187983 */ /* 0x000ea20000300800 */
[----:B------:R-:W2:Y:S02]  /*72ea0*/  LDL.LU R25, [R1+0x1708] ;  /* 0x0017080001197983 */ /* 0x000ea40000300800 */
[C---:B------:R-:W-:Y:S02]  /*72eb0*/  IMAD R16, R28.reuse, 0x3e6, RZ ;  /* 0x000003e61c107824 */ /* 0x040fe400078e02ff */
[----:B------:R-:W-:-:S03]  /*72ec0*/  IMAD R18, R28, 0x1f3, RZ ;  /* 0x000001f31c127824 */ /* 0x000fc600078e02ff */
[----:B0-----:R-:W-:Y:S01]  /*72ed0*/  IADD3 R4, P5, R16, R2, RZ ;  /* 0x0000000210047210 */ /* 0x001fe20007fbe0ff */
[----:B------:R-:W-:-:S03]  /*72ee0*/  IMAD R17, R28, 0x3e8, RZ ;  /* 0x000003e81c117824 */ /* 0x000fc600078e02ff */
[----:B------:R-:W-:Y:S01]  /*72ef0*/  LEA.HI.X.SX32 R5, R18, R3, 0x1, P5 ;  /* 0x0000000312057211 */ /* 0x000fe200028f0eff */
[----:B------:R-:W-:-:S04]  /*72f00*/  IMAD R19, R28, 0x1f4, RZ ;  /* 0x000001f41c137824 */ /* 0x000fc800078e02ff */
[----:B------:R0:W-:Y:S01]  /*72f10*/  STL.64 [R1+0x360], R4 ;  /* 0x0003600401007387 */ /* 0x0001e20000100a00 */
[----:B------:R-:W-:Y:S01]  /*72f20*/  IMAD R13, R28, 0x3ea, RZ ;  /* 0x000003ea1c0d7824 */ /* 0x000fe200078e02ff */
[----:B0-----:R-:W-:Y:S01]  /*72f30*/  IADD3 R4, P5, R17, R2, RZ ;  /* 0x0000000211047210 */ /* 0x001fe20007fbe0ff */
[----:B---3--:R-:W-:-:S05]  /*72f40*/  FFMA R5, R22, 0.69314718246459960938, R21 ;  /* 0x3f31721816057823 */ /* 0x008fca0000000015 */
[----:B------:R0:W-:Y:S01]  /*72f50*/  STL [R1+0x30c], R5 ;  /* 0x00030c0501007387 */ /* 0x0001e20000100800 */
[----:B------:R-:W-:Y:S01]  /*72f60*/  IMAD R17, R28, 0x1f5, RZ ;  /* 0x000001f51c117824 */ /* 0x000fe200078e02ff */
[----:B0-----:R-:W-:-:S05]  /*72f70*/  LEA.HI.X.SX32 R5, R19, R3, 0x1, P5 ;  /* 0x0000000313057211 */ /* 0x001fca00028f0eff */
[----:B------:R0:W-:Y:S01]  /*72f80*/  STL.64 [R1+0x350], R4 ;  /* 0x0003500401007387 */ /* 0x0001e20000100a00 */
[----:B------:R-:W-:Y:S01]  /*72f90*/  IMAD R16, R28, 0x3ec, RZ ;  /* 0x000003ec1c107824 */ /* 0x000fe200078e02ff */
[----:B0-----:R-:W-:Y:S01]  /*72fa0*/  IADD3 R4, P5, R13, R2, RZ ;  /* 0x000000020d047210 */ /* 0x001fe20007fbe0ff */
[----:B----4-:R-:W-:Y:S02]  /*72fb0*/  F2FP.PACK_AB R13, R20, R23 ;  /* 0x00000017140d723e */ /* 0x010fe400000000ff */
[----:B------:R-:W3:Y:S01]  /*72fc0*/  LDL.LU R20, [R1+0x16e4] ;  /* 0x0016e40001147983 */ /* 0x000ee20000300800 */
[----:B------:R-:W-:-:S05]  /*72fd0*/  LEA.HI.X.SX32 R5, R17, R3, 0x1, P5 ;  /* 0x0000000311057211 */ /* 0x000fca00028f0eff */
[----:B------:R5:W-:Y:S01]  /*72fe0*/  STL.64 [R1+0x320], R4 ;  /* 0x0003200401007387 */ /* 0x000be20000100a00 */
[----:B------:R-:W4:Y:S02]  /*72ff0*/  LDL.LU R22, [R1+0xef8] ;  /* 0x000ef80001167983 */ /* 0x000f240000300800 */
[----:B------:R-:W-:Y:S01]  /*73000*/  IMAD R15, R28, 0x3ee, RZ ;  /* 0x000003ee1c0f7824 */ /* 0x000fe200078e02ff */
[----:B------:R-:W-:Y:S01]  /*73010*/  F2FP.PACK_AB R14, R11, R8 ;  /* 0x000000080b0e723e */ /* 0x000fe200000000ff */
[----:B-----5:R-:W-:Y:S02]  /*73020*/  FFMA R5, R6, 0.69314718246459960938, R9 ;  /* 0x3f31721806057823 */ /* 0x020fe40000000009 */
[----:B------:R-:W-:Y:S01]  /*73030*/  IMAD R6, R28, 0x1f6, RZ ;  /* 0x000001f61c067824 */ /* 0x000fe200078e02ff */
[----:B------:R-:W-:Y:S02]  /*73040*/  IADD3 R4, P5, R16, R2, RZ ;  /* 0x0000000210047210 */ /* 0x000fe40007fbe0ff */
[----:B------:R0:W-:Y:S01]  /*73050*/  STL [R1+0x2f0], R5 ;  /* 0x0002f00501007387 */ /* 0x0001e20000100800 */
[----:B------:R-:W4:Y:S02]  /*73060*/  LDL.LU R23, [R1+0x1710] ;  /* 0x0017100001177983 */ /* 0x000f240000300800 */
[----:B------:R-:W5:Y:S02]  /*73070*/  LDL.LU R11, [R1+0x16d4] ;  /* 0x0016d400010b7983 */ /* 0x000f640000300800 */
[----:B------:R-:W-:Y:S01]  /*73080*/  IMAD R19, R28, 0x1f7, RZ ;  /* 0x000001f71c137824 */ /* 0x000fe200078e02ff */
[----:B0-----:R-:W-:-:S05]  /*73090*/  LEA.HI.X.SX32 R5, R6, R3, 0x1, P5 ;  /* 0x0000000306057211 */ /* 0x001fca00028f0eff */
[----:B------:R0:W-:Y:S01]  /*730a0*/  STL.64 [R1+0x348], R4 ;  /* 0x0003480401007387 */ /* 0x0001e20000100a00 */
[----:B------:R-:W-:Y:S01]  /*730b0*/  F2FP.PACK_AB R16, R26, R29 ;  /* 0x0000001d1a10723e */ /* 0x000fe200000000ff */
[----:B------:R-:W-:Y:S02]  /*730c0*/  IMAD R18, R28, 0x3f0, RZ ;  /* 0x000003f01c127824 */ /* 0x000fe400078e02ff */
[----:B------:R-:W3:Y:S01]  /*730d0*/  LDL.LU R29, [R1+0x171c] ;  /* 0x00171c00011d7983 */ /* 0x000ee20000300800 */
[----:B------:R-:W3:Y:S01]  /*730e0*/  LDL.LU R8, [R1+0x16f8] ;  /* 0x0016f80001087983 */ /* 0x000ee20000300800 */
[----:B------:R-:W3:Y:S01]  /*730f0*/  LDL.LU R9, [R1+0x16f4] ;  /* 0x0016f40001097983 */ /* 0x000ee20000300800 */
[----:B0-----:R-:W-:-:S04]  /*73100*/  IADD3 R4, P5, R15, R2, RZ ;  /* 0x000000020f047210 */ /* 0x001fc80007fbe0ff */
[----:B------:R-:W-:Y:S01]  /*73110*/  LEA.HI.X.SX32 R5, R19, R3, 0x1, P5 ;  /* 0x0000000313057211 */ /* 0x000fe200028f0eff */
[----:B------:R-:W-:Y:S01]  /*73120*/  F2FP.PACK_AB R15, R7, R27 ;  /* 0x0000001b070f723e */ /* 0x000fe200000000ff */
[----:B------:R-:W-:-:S03]  /*73130*/  IADD3 R6, P5, R18, R2, RZ ;  /* 0x0000000212067210 */ /* 0x000fc60007fbe0ff */
[----:B------:R0:W-:Y:S04]  /*73140*/  STL.64 [R1+0x340], R4 ;  /* 0x0003400401007387 */ /* 0x0001e80000100a00 */
[----:B0-----:R-:W3:Y:S01]  /*73150*/  LDL.LU R4, [R1+0x16e0] ;  /* 0x0016e00001047983 */ /* 0x001ee20000300800 */
[----:B------:R-:W3:Y:S02]  /*73160*/  LDL.LU R5, [R1+0x16dc] ;  /* 0x0016dc0001057983 */ /* 0x000ee40000300800 */
[----:B------:R-:W3:Y:S02]  /*73170*/  LDL.LU R18, [R1+0x16cc] ;  /* 0x0016cc0001127983 */ /* 0x000ee40000300800 */
[----:B------:R-:W3:Y:S02]  /*73180*/  LDL.LU R27, [R1+0x1700] ;  /* 0x00170000011b7983 */ /* 0x000ee40000300800 */
[----:B------:R-:W-:-:S02]  /*73190*/  IMAD R17, R28, 0x3f2, RZ ;  /* 0x000003f21c117824 */ /* 0x000fc400078e02ff */
[----:B--2---:R-:W-:Y:S02]  /*731a0*/  FFMA R7, R25, 0.69314718246459960938, R24 ;  /* 0x3f31721819077823 */ /* 0x004fe40000000018 */
[----:B------:R-:W2:Y:S03]  /*731b0*/  LDL.LU R25, [R1+0x16fc] ;  /* 0x0016fc0001197983 */ /* 0x000ea60000300800 */
[----:B------:R0:W-:Y:S02]  /*731c0*/  STL [R1+0x2f4], R7 ;  /* 0x0002f40701007387 */ /* 0x0001e40000100800 */
[----:B------:R-:W2:Y:S02]  /*731d0*/  LDL.LU R26, [R1+0xeec] ;  /* 0x000eec00011a7983 */ /* 0x000ea40000300800 */
[----:B------:R-:W2:Y:S02]  /*731e0*/  LDL.LU R24, [R1+0x1724] ;  /* 0x0017240001187983 */ /* 0x000ea40000300800 */
[----:B0-----:R-:W-:-:S05]  /*731f0*/  IMAD R7, R28, 0x1f8, RZ ;  /* 0x000001f81c077824 */ /* 0x001fca00078e02ff */
[----:B------:R-:W-:-:S05]  /*73200*/  LEA.HI.X.SX32 R7, R7, R3, 0x1, P5 ;  /* 0x0000000307077211 */ /* 0x000fca00028f0eff */
[----:B------:R0:W-:Y:S04]  /*73210*/  STL.64 [R1+0x338], R6 ;  /* 0x0003380601007387 */ /* 0x0001e80000100a00 */
[----:B0-----:R-:W3:Y:S01]  /*73220*/  LDL.LU R7, [R1+0x16e8] ;  /* 0x0016e80001077983 */ /* 0x001ee20000300800 */
[----:B------:R-:W-:Y:S02]  /*73230*/  IADD3 R6, P5, R17, R2, RZ ;  /* 0x0000000211067210 */ /* 0x000fe40007fbe0ff */
[----:B------:R-:W2:Y:S02]  /*73240*/  LDL.LU R17, [R1+0x16d0] ;  /* 0x0016d00001117983 */ /* 0x000ea40000300800 */
[C---:B------:R-:W-:Y:S02]  /*73250*/  IMAD R21, R28.reuse, 0x1f9, RZ ;  /* 0x000001f91c157824 */ /* 0x040fe400078e02ff */
[----:B------:R-:W-:-:S02]  /*73260*/  IMAD R19, R28, 0x3f4, RZ ;  /* 0x000003f41c137824 */ /* 0x000fc400078e02ff */
[----:B----4-:R-:W-:Y:S02]  /*73270*/  FFMA R22, R23, 0.69314718246459960938, R22 ;  /* 0x3f31721817167823 */ /* 0x010fe40000000016 */
[C---:B------:R-:W-:Y:S01]  /*73280*/  IMAD R23, R28.reuse, 0x1fb, RZ ;  /* 0x000001fb1c177824 */ /* 0x040fe200078e02ff */
[----:B---3--:R-:W-:Y:S01]  /*73290*/  F2FP.PACK_AB R20, R7, R20 ;  /* 0x000000140714723e */ /* 0x008fe200000000ff */
[----:B------:R-:W-:Y:S02]  /*732a0*/  LEA.HI.X.SX32 R7, R21, R3, 0x1, P5 ;  /* 0x0000000315077211 */ /* 0x000fe400028f0eff */
[----:B------:R-:W3:Y:S03]  /*732b0*/  LDL.LU R21, [R1+0x16ec] ;  /* 0x0016ec0001157983 */ /* 0x000ee60000300800 */
[----:B------:R0:W-:Y:S01]  /*732c0*/  STL.64 [R1+0x318], R6 ;  /* 0x0003180601007387 */ /* 0x0001e20000100a00 */
[----:B--2---:R-:W-:Y:S01]  /*732d0*/  F2FP.PACK_AB R17, R17, R18 ;  /* 0x000000121111723e */ /* 0x004fe200000000ff */
[----:B------:R-:W-:-:S02]  /*732e0*/  IMAD R18, R28, 0x3f6, RZ ;  /* 0x000003f61c127824 */ /* 0x000fc400078e02ff */
[----:B0-----:R-:W-:Y:S01]  /*732f0*/  IMAD R7, R28, 0x1fa, RZ ;  /* 0x000001fa1c077824 */ /* 0x001fe200078e02ff */
[-C--:B------:R-:W-:Y:S02]  /*73300*/  IADD3 R6, P5, R19, R2.reuse, RZ ;  /* 0x0000000213067210 */ /* 0x080fe40007fbe0ff */
[----:B------:R-:W5:Y:S02]  /*73310*/  LDL.LU R19, [R1+0x16d8] ;  /* 0x0016d80001137983 */ /* 0x000f640000300800 */
[----:B------:R-:W-:Y:S01]  /*73320*/  LEA.HI.X.SX32 R7, R7, R3, 0x1, P5 ;  /* 0x0000000307077211 */ /* 0x000fe200028f0eff */
[----:B------:R-:W-:Y:S04]  /*73330*/  STL [R1+0x2f8], R22 ;  /* 0x0002f81601007387 */ /* 0x000fe80000100800 */
[----:B------:R0:W-:Y:S02]  /*73340*/  STL.64 [R1+0x330], R6 ;  /* 0x0003300601007387 */ /* 0x0001e40000100a00 */
[----:B0-----:R-:W-:-:S02]  /*73350*/  IADD3 R6, P5, R18, R2, RZ ;  /* 0x0000000212067210 */ /* 0x001fc40007fbe0ff */
[----:B------:R-:W3:Y:S02]  /*73360*/  LDL.LU R18, [R1+0x16f0] ;  /* 0x0016f00001127983 */ /* 0x000ee40000300800 */
[----:B------:R-:W-:Y:S02]  /*73370*/  LEA.HI.X.SX32 R7, R23, R3, 0x1, P5 ;  /* 0x0000000317077211 */ /* 0x000fe400028f0eff */
[----:B------:R-:W2:Y:S01]  /*73380*/  LDL.LU R23, [R1+0xef0] ;  /* 0x000ef00001177983 */ /* 0x000ea20000300800 */
[----:B------:R-:W-:Y:S02]  /*73390*/  IMAD R22, R28, 0x3f8, RZ ;  /* 0x000003f81c167824 */ /* 0x000fe400078e02ff */
[----:B------:R0:W-:Y:S03]  /*733a0*/  STL.64 [R1+0x328], R6 ;  /* 0x0003280601007387 */ /* 0x0001e60000100a00 */
[----:B0-----:R-:W-:-:S02]  /*733b0*/  IADD3 R6, P5, R22, R2, RZ ;  /* 0x0000000216067210 */ /* 0x001fc40007fbe0ff */
[----:B---3--:R-:W-:Y:S01]  /*733c0*/  F2FP.PACK_AB R21, R18, R21 ;  /* 0x000000151215723e */ /* 0x008fe200000000ff */
[----:B-----5:R-:W-:Y:S02]  /*733d0*/  F2FP.PACK_AB R18, R19, R11 ;  /* 0x0000000b1312723e */ /* 0x020fe400000000ff */
[C---:B------:R-:W-:Y:S02]  /*733e0*/  IMAD R11, R28.reuse, 0x1fc, RZ ;  /* 0x000001fc1c0b7824 */ /* 0x040fe400078e02ff */
[----:B--2---:R-:W-:Y:S02]  /*733f0*/  FFMA R7, R29, 0.69314718246459960938, R23 ;  /* 0x3f3172181d077823 */ /* 0x004fe40000000017 */
[----:B------:R-:W-:-:S03]  /*73400*/  IMAD R19, R28, 0x3fa, RZ ;  /* 0x000003fa1c137824 */ /* 0x000fc600078e02ff */
[----:B------:R0:W-:Y:S01]  /*73410*/  STL [R1+0x2fc], R7 ;  /* 0x0002fc0701007387 */ /* 0x0001e20000100800 */
[----:B------:R-:W-:Y:S01]  /*73420*/  IMAD R29, R28, 0x1fd, RZ ;  /* 0x000001fd1c1d7824 */ /* 0x000fe200078e02ff */
[----:B0-----:R-:W-:-:S05]  /*73430*/  LEA.HI.X.SX32 R7, R11, R3, 0x1, P5 ;  /* 0x000000030b077211 */ /* 0x001fca00028f0eff */
[----:B------:R0:W-:Y:S01]  /*73440*/  STL.64 [R1+0x310], R6 ;  /* 0x0003100601007387 */ /* 0x0001e20000100a00 */
[----:B------:R-:W-:Y:S01]  /*73450*/  FFMA R11, R24, 0.69314718246459960938, R26 ;  /* 0x3f317218180b7823 */ /* 0x000fe2000000001a */
[----:B0-----:R-:W-:-:S04]  /*73460*/  IADD3 R6, P5, R19, R2, RZ ;  /* 0x0000000213067210 */ /* 0x001fc80007fbe0ff */
[----:B------:R-:W-:-:S05]  /*73470*/  LEA.HI.X.SX32 R7, R29, R3, 0x1, P5 ;  /* 0x000000031d077211 */ /* 0x000fca00028f0eff */
[----:B------:R-:W-:Y:S01]  /*73480*/  STL.64 [R1+0x2e8], R6 ;  /* 0x0002e80601007387 */ /* 0x000fe20000100a00 */
[----:B------:R0:W-:Y:S03]  /*73490*/  STL.64 [R1+0x1b90], R10 ;  /* 0x001b900a01007387 */ /* 0x0001e60000100a00 */
[----:B0-----:R-:W2:Y:S01]  /*734a0*/  LDL.LU R10, [R1+0x230] ;  /* 0x00023000010a7983 */ /* 0x001ea20000300800 */
[----:B------:R-:W2:Y:S02]  /*734b0*/  LDL.LU R11, [R1+0x1f0] ;  /* 0x0001f000010b7983 */ /* 0x000ea40000300800 */
[----:B------:R-:W-:-:S05]  /*734c0*/  IMAD R23, R28, 0x3fc, RZ ;  /* 0x000003fc1c177824 */ /* 0x000fca00078e02ff */
[----:B------:R-:W-:Y:S01]  /*734d0*/  IADD3 R6, P5, R23, R2, RZ ;  /* 0x0000000217067210 */ /* 0x000fe20007fbe0ff */
[----:B------:R-:W-:Y:S02]  /*734e0*/  F2FP.PACK_AB R23, R27, R25 ;  /* 0x000000191b17723e */ /* 0x000fe400000000ff */
[----:B------:R-:W-:-:S05]  /*734f0*/  IMAD R25, R28, 0x1fe, RZ ;  /* 0x000001fe1c197824 */ /* 0x000fca00078e02ff */
[----:B------:R-:W-:-:S05]  /*73500*/  LEA.HI.X.SX32 R7, R25, R3, 0x1, P5 ;  /* 0x0000000319077211 */ /* 0x000fca00028f0eff */
[----:B------:R-:W-:Y:S04]  /*73510*/  STL.64 [R1+0x2d8], R6 ;  /* 0x0002d80601007387 */ /* 0x000fe80000100a00 */
        /* <DEDUP_REMOVED lines=8> */
[----:B--2---:R0:W-:Y:S04]  /*735a0*/  STL [R1+0x2188], R10 ;  /* 0x0021880a01007387 */ /* 0x0041e80000100800 */
[----:B0-----:R-:W2:Y:S01]  /*735b0*/  LDL.LU R10, [R1+0x280] ;  /* 0x00028000010a7983 */ /* 0x001ea20000300800 */
[----:B------:R0:W-:Y:S03]  /*735c0*/  STL [R1+0x2170], R11 ;  /* 0x0021700b01007387 */ /* 0x0001e60000100800 */
[----:B0-----:R-:W2:Y:S04]  /*735d0*/  LDL.LU R11, [R1+0x240] ;  /* 0x00024000010b7983 */ /* 0x001ea80000300800 */
[----:B--2---:R0:W-:Y:S04]  /*735e0*/  STL.64 [R1+0x2198], R10 ;  /* 0x0021980a01007387 */ /* 0x0041e80000100a00 */
[----:B0-----:R-:W2:Y:S01]  /*735f0*/  LDL.LU.64 R10, [R1+0x9a0] ;  /* 0x0009a000010a7983 */ /* 0x001ea20000300a00 */
[----:B------:R-:W-:-:S03]  /*73600*/  F2FP.PACK_AB R22, R8, R9 ;  /* 0x000000090816723e */ /* 0x000fc600000000ff */
[----:B--2---:R0:W-:Y:S04]  /*73610*/  STL [R1+0x21a0], R11 ;  /* 0x0021a00b01007387 */ /* 0x0041e80000100800 */
[----:B0-----:R-:W2:Y:S01]  /*73620*/  LDL.LU R11, [R1+0x2c0] ;  /* 0x0002c000010b7983 */ /* 0x001ea20000300800 */
[----:B------:R-:W3:Y:S03]  /*73630*/  LDL.LU.64 R8, [R1+0x968] ;  /* 0x0009680001087983 */ /* 0x000ee60000300a00 */
[----:B---3--:R0:W-:Y:S04]  /*73640*/  STL.64 [R1+0x2178], R8 ;  /* 0x0021780801007387 */ /* 0x0081e80000100a00 */
[----:B0-----:R-:W3:Y:S01]  /*73650*/  LDL.LU.64 R8, [R1+0x990] ;  /* 0x0009900001087983 */ /* 0x001ee20000300a00 */
[----:B------:R-:W-:-:S03]  /*73660*/  F2FP.PACK_AB R19, R4, R5 ;  /* 0x000000050413723e */ /* 0x000fc600000000ff */
[----:B------:R-:W-:Y:S04]  /*73670*/  STS.128 [R0+0x680], R12 ;  /* 0x0006800c00007388 */ /* 0x000fe80000000c00 */
[----:B------:R-:W-:Y:S04]  /*73680*/  STS.128 [R0+0x780], R20 ;  /* 0x0007801400007388 */ /* 0x000fe80000000c00 */
[----:B------:R-:W-:Y:S01]  /*73690*/  STS.128 [R0+0x700], R16 ;  /* 0x0007001000007388 */ /* 0x000fe20000000c00 */
[----:B------:R-:W-:Y:S06]  /*736a0*/  BAR.SYNC.DEFER_BLOCKING 0x0 ;  /* 0x0000000000007b1d */ /* 0x000fec0000010000 */
[----:B---3--:R0:W-:Y:S04]  /*736b0*/  STL.64 [R1+0x2180], R8 ;  /* 0x0021800801007387 */ /* 0x0081e80000100a00 */
[----:B0-----:R-:W3:Y:S01]  /*736c0*/  LDL.LU.64 R8, [R1+0xe48] ;  /* 0x000e480001087983 */ /* 0x001ee20000300a00 */
[----:B------:R-:W-:-:S02]  /*736d0*/  IMAD R4, R28, 0x3fe, RZ ;  /* 0x000003fe1c047824 */ /* 0x000fc400078e02ff */
[----:B------:R-:W-:-:S03]  /*736e0*/  IMAD R29, R28, 0x1ff, RZ ;  /* 0x000001ff1c1d7824 */ /* 0x000fc600078e02ff */
[----:B------:R-:W-:-:S04]  /*736f0*/  IADD3 R28, P5, R4, R2, RZ ;  /* 0x00000002041c7210 */ /* 0x000fc80007fbe0ff */
[----:B------:R-:W-:Y:S02]  /*73700*/  LEA.HI.X.SX32 R29, R29, R3, 0x1, P5 ;  /* 0x000000031d1d7211 */ /* 0x000fe400028f0eff */
[----:B--2---:R-:W-:Y:S01]  /*73710*/  PRMT R0, R11, 0x7632, R0 ;  /* 0x000076320b007816 */ /* 0x004fe20000000000 */
[----:B------:R-:W-:Y:S04]  /*73720*/  STG.E.U16 [R2.64], R11 ;  /* 0x0000000b02007986 */ /* 0x000fe8000c101506 */
[----:B---3--:R0:W-:Y:S04]  /*73730*/  STL.64 [R1+0x2190], R8 ;  /* 0x0021900801007387 */ /* 0x0081e80000100a00 */
[----:B0-----:R-:W2:Y:S01]  /*73740*/  LDL.LU.64 R8, [R1+0x998] ;  /* 0x0009980001087983 */ /* 0x001ea20000300a00 */
[----:B------:R-:W3:Y:S02]  /*73750*/  LDL.LU.64 R6, [R1+0x960] ;  /* 0x0009600001067983 */ /* 0x000ee40000300a00 */
[----:B------:R-:W3:Y:S02]  /*73760*/  LDL.LU R24, [R1+0x2a0] ;  /* 0x0002a00001187983 */ /* 0x000ee40000300800 */
[----:B------:R-:W4:Y:S01]  /*73770*/  LDL.LU.64 R4, [R1+0xe10] ;  /* 0x000e100001047983 */ /* 0x000f220000300a00 */
[----:B------:R-:W5:Y:S01]  /*73780*/  LDL.LU.64 R26, [R1+0xe08] ;  /* 0x000e0800011a7983 */ /* 0x000f620000300a00 */
[----:B------:R-:W5:Y:S02]  /*73790*/  LDL.LU R25, [R1+0x260] ;  /* 0x0002600001197983 */ /* 0x000f640000300800 */
[----:B------:R-:W2:Y:S02]  /*737a0*/  LDL.LU.64 R12, [R1+0x978] ;  /* 0x00097800010c7983 */ /* 0x000ea40000300a00 */
[----:B------:R-:W2:Y:S01]  /*737b0*/  LDL.LU.64 R14, [R1+0x970] ;  /* 0x00097000010e7983 */ /* 0x000ea20000300a00 */
[----:B------:R-:W2:Y:S01]  /*737c0*/  LDL.LU.64 R16, [R1+0xe20] ;  /* 0x000e200001107983 */ /* 0x000ea20000300a00 */
[----:B------:R-:W2:Y:S02]  /*737d0*/  LDL.LU.64 R18, [R1+0xe18] ;  /* 0x000e180001127983 */ /* 0x000ea40000300a00 */
[----:B------:R-:W2:Y:S02]  /*737e0*/  LDL.LU R22, [R1+0x2b0] ;  /* 0x0002b00001167983 */ /* 0x000ea40000300800 */
[----:B------:R-:W2:Y:S01]  /*737f0*/  LDL.LU.64 R20, [R1+0xe28] ;  /* 0x000e280001147983 */ /* 0x000ea20000300a00 */
[----:B------:R-:W2:Y:S01]  /*73800*/  LDL.LU R23, [R1+0x270] ;  /* 0x0002700001177983 */ /* 0x000ea20000300800 */
[----:B------:R0:W-:Y:S03]  /*73810*/  STL.64 [R1+0x18e0], R28 ;  /* 0x0018e01c01007387 */ /* 0x0001e60000100a00 */
[----:B0-----:R-:W2:Y:S01]  /*73820*/  LDL.LU.64 R28, [R1+0xe30] ;  /* 0x000e3000011c7983 */ /* 0x001ea20000300a00 */
[----:B------:R-:W2:Y:S02]  /*73830*/  LDL.LU R11, [R1+0x21a0] ;  /* 0x0021a000010b7983 */ /* 0x000ea40000300800 */
[----:B------:R-:W3:Y:S01]  /*73840*/  LDL.LU R3, [R1+0x200] ;  /* 0x0002000001037983 */ /* 0x000ee20000300800 */
[----:B--2---:R0:W-:Y:S04]  /*73850*/  STG.E.U16 [R10.64], R0 ;  /* 0x000000000a007986 */ /* 0x0041e8000c101506 */
[----:B0-----:R-:W2:Y:S04]  /*73860*/  LDL.LU.64 R10, [R1+0x2198] ;  /* 0x00219800010a7983 */ /* 0x001ea80000300a00 */
[----:B--2---:R0:W-:Y:S04]  /*73870*/  STG.E.U16 [R8.64], R10 ;  /* 0x0000000a08007986 */ /* 0x0041e8000c101506 */
[----:B0-----:R-:W2:Y:S01]  /*73880*/  LDL.LU.64 R8, [R1+0x2190] ;  /* 0x0021900001087983 */ /* 0x001ea20000300a00 */
[----:B------:R-:W-:-:S02]  /*73890*/  PRMT R2, R10, 0x7632, R2 ;  /* 0x000076320a027816 */ /* 0x000fc40000000002 */
[----:B------:R-:W3:Y:S03]  /*738a0*/  LDL.LU R10, [R1+0x2188] ;  /* 0x00218800010a7983 */ /* 0x000ee60000300800 */
[----:B--2---:R0:W-:Y:S04]  /*738b0*/  STG.E.U16 [R8.64], R2 ;  /* 0x0000000208007986 */ /* 0x0041e8000c101506 */
[----:B0-----:R-:W2:Y:S01]  /*738c0*/  LDL.LU.64 R8, [R1+0x2180] ;  /* 0x0021800001087983 */ /* 0x001ea20000300a00 */
[----:B------:R-:W-:-:S03]  /*738d0*/  PRMT R0, R11, 0x7632, R0 ;  /* 0x000076320b007816 */ /* 0x000fc60000000000 */
[----:B--2---:R0:W-:Y:S04]  /*738e0*/  STG.E.U16 [R8.64], R11 ;  /* 0x0000000b08007986 */ /* 0x0041e8000c101506 */
[----:B0-----:R-:W2:Y:S01]  /*738f0*/  LDL.LU.64 R8, [R1+0x2178] ;  /* 0x0021780001087983 */ /* 0x001ea20000300a00 */
[----:B------:R-:W3:Y:S03]  /*73900*/  LDL.LU R11, [R1+0x2170] ;  /* 0x00217000010b7983 */ /* 0x000ee60000300800 */
[----:B---3--:R0:W-:Y:S04]  /*73910*/  STG.E.U16 [R10.64], R0 ;  /* 0x000000000a007986 */ /* 0x0081e8000c101506 */
[----:B0-----:R-:W3:Y:S01]  /*73920*/  LDL.LU.64 R10, [R1+0x2168] ;  /* 0x00216800010a7983 */ /* 0x001ee20000300a00 */
[----:B------:R-:W-:-:S03]  /*73930*/  PRMT R2, R3, 0x7632, R2 ;  /* 0x0000763203027816 */ /* 0x000fc60000000002 */
[----:B---3--:R0:W-:Y:S04]  /*73940*/  STG.E.U16 [R10.64], R3 ;  /* 0x000000030a007986 */ /* 0x0081e8000c101506 */
[----:B0-----:R-:W3:Y:S04]  /*73950*/  LDL.LU.64 R10, [R1+0x2160] ;  /* 0x00216000010a7983 */ /* 0x001ee80000300a00 */
[----:B---3--:R0:W-:Y:S04]  /*73960*/  STG.E.U16 [R10.64], R2 ;  /* 0x000000020a007986 */ /* 0x0081e8000c101506 */
[----:B0-----:R-:W3:Y:S01]  /*73970*/  LDL.LU.64 R10, [R1+0x2158] ;  /* 0x00215800010a7983 */ /* 0x001ee20000300a00 */
[----:B------:R-:W-:-:S03]  /*73980*/  PRMT R0, R22, 0x7632, R0 ;  /* 0x0000763216007816 */ /* 0x000fc60000000000 */
[----:B---3--:R0:W-:Y:S04]  /*73990*/  STG.E.U16 [R10.64], R22 ;  /* 0x000000160a007986 */ /* 0x0081e8000c101506 */
[----:B0-----:R-:W3:Y:S01]  /*739a0*/  LDL.LU.64 R10, [R1+0x2150] ;  /* 0x00215000010a7983 */ /* 0x001ee20000300a00 */
[----:B------:R-:W-:Y:S01]  /*739b0*/  PRMT R2, R23, 0x7632, R2 ;  /* 0x0000763217027816 */ /* 0x000fe20000000002 */
[----:B------:R3:W-:Y:S02]  /*739c0*/  STG.E.U16 [R28.64], R0 ;  /* 0x000000001c007986 */ /* 0x0007e4000c101506 */
[----:B------:R-:W-:Y:S02]  /*739d0*/  STG.E.U16 [R20.64], R23 ;  /* 0x0000001714007986 */ /* 0x000fe4000c101506 */
[----:B------:R0:W-:Y:S01]  /*739e0*/  STG.E.U16 [R16.64], R2 ;  /* 0x0000000210007986 */ /* 0x0001e2000c101506 */
[----:B---3--:R-:W-:-:S03]  /*739f0*/  PRMT R0, R10, 0x7632, R0 ;  /* 0x000076320a007816 */ /* 0x008fc60000000000 */
[----:B------:R-:W-:Y:S01]  /*73a00*/  STG.E.U16 [R18.64], R10 ;  /* 0x0000000a12007986 */ /* 0x000fe2000c101506 */
[----:B0-----:R-:W-:-:S03]  /*73a10*/  PRMT R2, R11, 0x7632, R2 ;  /* 0x000076320b027816 */ /* 0x001fc60000000002 */
[----:B------:R0:W-:Y:S01]  /*73a20*/  STG.E.U16 [R12.64], R0 ;  /* 0x000000000c007986 */ /* 0x0001e2000c101506 */
[----:B------:R-:W-:Y:S02]  /*73a30*/  STG.E.U16 [R14.64], R11 ;  /* 0x0000000b0e007986 */ /* 0x000fe4000c101506 */
[----:B--2---:R-:W-:Y:S02]  /*73a40*/  STG.E.U16 [R8.64], R2 ;  /* 0x0000000208007986 */ /* 0x004fe4000c101506 */
[----:B------:R-:W-:Y:S01]  /*73a50*/  STG.E.U16 [R6.64], R24 ;  /* 0x0000001806007986 */ /* 0x000fe2000c101506 */
[----:B0-----:R-:W-:-:S05]  /*73a60*/  PRMT R0, R24, 0x7632, R0 ;  /* 0x0000763218007816 */ /* 0x001fca0000000000 */
[----:B----4-:R-:W-:Y:S01]  /*73a70*/  STG.E.U16 [R4.64], R0 ;  /* 0x0000000004007986 */ /* 0x010fe2000c101506 */
[----:B-----5:R0:W-:Y:S03]  /*73a80*/  STG.E.U16 [R26.64], R25 ;  /* 0x000000191a007986 */ /* 0x0201e6000c101506 */
[----:B0-----:R-:W2:Y:S01]  /*73a90*/  LDL.LU.64 R26, [R1+0xe00] ;  /* 0x000e0000011a7983 */ /* 0x001ea20000300a00 */
[----:B------:R-:W3:Y:S03]  /*73aa0*/  LDL.LU R3, [R1+0x210] ;  /* 0x0002100001037983 */ /* 0x000ee60000300800 */
[----:B---3--:R0:W-:Y:S04]  /*73ab0*/  STL [R1+0x20f8], R3 ;  /* 0x0020f80301007387 */ /* 0x0081e80000100800 */
[----:B0-----:R-:W3:Y:S04]  /*73ac0*/  LDL.LU R3, [R1+0x250] ;  /* 0x0002500001037983 */ /* 0x001ee80000300800 */
[----:B---3--:R0:W-:Y:S04]  /*73ad0*/  STL [R1+0x2110], R3 ;  /* 0x0021100301007387 */ /* 0x0081e80000100800 */
[----:B0-----:R-:W3:Y:S04]  /*73ae0*/  LDL.LU R3, [R1+0x290] ;  /* 0x0002900001037983 */ /* 0x001ee80000300800 */
[----:B---3--:R0:W-:Y:S04]  /*73af0*/  STL [R1+0x2128], R3 ;  /* 0x0021280301007387 */ /* 0x0081e80000100800 */
[----:B0-----:R-:W3:Y:S04]  /*73b00*/  LDL.LU R3, [R1+0x1e0] ;  /* 0x0001e00001037983 */ /* 0x001ee80000300800 */
[----:B---3--:R0:W-:Y:S04]  /*73b10*/  STL [R1+0x2140], R3 ;  /* 0x0021400301007387 */ /* 0x0081e80000100800 */
[----:B0-----:R-:W3:Y:S01]  /*73b20*/  LDL.LU R3, [R1+0x220] ;  /* 0x0002200001037983 */ /* 0x001ee20000300800 */
[----:B------:R-:W4:Y:S02]  /*73b30*/  LDL.LU R22, [R1+0x1d0] ;  /* 0x0001d00001167983 */ /* 0x000f240000300800 */
[----:B------:R-:W5:Y:S02]  /*73b40*/  LDL.LU.64 R28, [R1+0x930] ;  /* 0x00093000011c7983 */ /* 0x000f640000300a00 */
[----:B-----5:R0:W-:Y:S04]  /*73b50*/  STL.64 [R1+0x20d8], R28 ;  /* 0x0020d81c01007387 */ /* 0x0201e80000100a00 */
[----:B0-----:R-:W5:Y:S04]  /*73b60*/  LDL.LU.64 R28, [R1+0x938] ;  /* 0x00093800011c7983 */ /* 0x001f680000300a00 */
        /* <DEDUP_REMOVED lines=17> */
[----:B0-----:R-:W5:Y:S01]  /*73c80*/  LDL.LU.64 R28, [R1+0xdf0] ;  /* 0x000df000011c7983 */ /* 0x001f620000300a00 */
[----:B------:R-:W-:-:S03]  /*73c90*/  PRMT R2, R25, 0x7632, R2 ;  /* 0x0000763219027816 */ /* 0x000fc60000000002 */
[----:B-----5:R0:W-:Y:S04]  /*73ca0*/  STL.64 [R1+0x2148], R28 ;  /* 0x0021481c01007387 */ /* 0x0201e80000100a00 */
[----:B0-----:R-:W3:Y:S01]  /*73cb0*/  LDL.LU.64 R28, [R1+0xdf8] ;  /* 0x000df800011c7983 */ /* 0x001ee20000300a00 */
[----:B------:R-:W5:Y:S02]  /*73cc0*/  LDL.LU.64 R20, [R1+0x928] ;  /* 0x0009280001147983 */ /* 0x000f640000300a00 */
[----:B------:R-:W4:Y:S02]  /*73cd0*/  LDL.LU R23, [R1+0x2c4] ;  /* 0x0002c40001177983 */ /* 0x000f240000300800 */
[----:B------:R-:W4:Y:S01]  /*73ce0*/  LDL.LU.64 R16, [R1+0xdd0] ;  /* 0x000dd00001107983 */ /* 0x000f220000300a00 */
[----:B------:R-:W4:Y:S01]  /*73cf0*/  LDL.LU.64 R18, [R1+0xdc8] ;  /* 0x000dc80001127983 */ /* 0x000f220000300a00 */
[----:B------:R-:W4:Y:S02]  /*73d00*/  LDL.LU R10, [R1+0x284] ;  /* 0x00028400010a7983 */ /* 0x000f240000300800 */
[----:B------:R-:W4:Y:S02]  /*73d10*/  LDL.LU.64 R12, [R1+0xdc0] ;  /* 0x000dc000010c7983 */ /* 0x000f240000300a00 */
[----:B------:R-:W4:Y:S01]  /*73d20*/  LDL.LU.64 R14, [R1+0xdb8] ;  /* 0x000db800010e7983 */ /* 0x000f220000300a00 */
[----:B------:R-:W4:Y:S01]  /*73d30*/  LDL.LU R11, [R1+0x244] ;  /* 0x00024400010b7983 */ /* 0x000f220000300800 */
[----:B------:R-:W4:Y:S02]  /*73d40*/  LDL.LU.64 R8, [R1+0xdb0] ;  /* 0x000db00001087983 */ /* 0x000f240000300a00 */
[----:B------:R-:W4:Y:S02]  /*73d50*/  LDL.LU.64 R6, [R1+0xda8] ;  /* 0x000da80001067983 */ /* 0x000f240000300a00 */
[----:B------:R-:W4:Y:S01]  /*73d60*/  LDL.LU R24, [R1+0x204] ;  /* 0x0002040001187983 */ /* 0x000f220000300800 */
[----:B------:R-:W4:Y:S04]  /*73d70*/  LDL.LU R25, [R1+0x2b4] ;  /* 0x0002b40001197983 */ /* 0x000f280000300800 */
[----:B--2---:R0:W-:Y:S01]  /*73d80*/  STG.E.U16 [R26.64], R2 ;  /* 0x000000021a007986 */ /* 0x0041e2000c101506 */
[----:B------:R-:W2:Y:S03]  /*73d90*/  LDL.LU.64 R4, [R1+0xda0] ;  /* 0x000da00001047983 */ /* 0x000ea60000300a00 */
[----:B0-----:R-:W2:Y:S04]  /*73da0*/  LDL.LU.64 R26, [R1+0xd98] ;  /* 0x000d9800011a7983 */ /* 0x001ea80000300a00 */
[----:B---3--:R0:W-:Y:S04]  /*73db0*/  STG.E.U16 [R28.64], R3 ;  /* 0x000000031c007986 */ /* 0x0081e8000c101506 */
[----:B0-----:R-:W3:Y:S01]  /*73dc0*/  LDL.LU.64 R28, [R1+0x2148] ;  /* 0x00214800011c7983 */ /* 0x001ee20000300a00 */
[----:B------:R-:W-:-:S02]  /*73dd0*/  PRMT R0, R3, 0x7632, R0 ;  /* 0x0000763203007816 */ /* 0x000fc40000000000 */
[----:B------:R-:W2:Y:S03]  /*73de0*/  LDL.LU R3, [R1+0x2140] ;  /* 0x0021400001037983 */ /* 0x000ea60000300800 */
[----:B---3--:R0:W-:Y:S04]  /*73df0*/  STG.E.U16 [R28.64], R0 ;  /* 0x000000001c007986 */ /* 0x0081e8000c101506 */
[----:B0-----:R-:W3:Y:S01]  /*73e00*/  LDL.LU.64 R28, [R1+0x2138] ;  /* 0x00213800011c7983 */ /* 0x001ee20000300a00 */
[----:B--2---:R-:W-:-:S03]  /*73e10*/  PRMT R2, R3, 0x7632, R2 ;  /* 0x0000763203027816 */ /* 0x004fc60000000002 */
[----:B---3--:R0:W-:Y:S04]  /*73e20*/  STG.E.U16 [R28.64], R3 ;  /* 0x000000031c007986 */ /* 0x0081e8000c101506 */
[----:B0-----:R-:W2:Y:S01]  /*73e30*/  LDL.LU.64 R28, [R1+0x2130] ;  /* 0x00213000011c7983 */ /* 0x001ea20000300a00 */
[----:B------:R-:W3:Y:S03]  /*73e40*/  LDL.LU R3, [R1+0x2128] ;  /* 0x0021280001037983 */ /* 0x000ee60000300800 */
[----:B--2---:R0:W-:Y:S04]  /*73e50*/  STG.E.U16 [R28.64], R2 ;  /* 0x000000021c007986 */ /* 0x0041e8000c101506 */
[----:B0-----:R-:W2:Y:S01]  /*73e60*/  LDL.LU.64 R28, [R1+0x2120] ;  /* 0x00212000011c7983 */ /* 0x001ea20000300a00 */
[----:B---3--:R-:W-:-:S03]  /*73e70*/  PRMT R0, R3, 0x7632, R0 ;  /* 0x0000763203007816 */ /* 0x008fc60000000000 */
[----:B--2---:R0:W-:Y:S04]  /*73e80*/  STG.E.U16 [R28.64], R3 ;  /* 0x000000031c007986 */ /* 0x0041e8000c101506 */
        /* <DEDUP_REMOVED lines=12> */
[----:B0-----:R-:W2:Y:S04]  /*73f50*/  LDL.LU.64 R28, [R1+0x20e8] ;  /* 0x0020e800011c7983 */ /* 0x001ea80000300a00 */
[----:B--2---:R0:W-:Y:S04]  /*73f60*/  STG.E.U16 [R28.64], R0 ;  /* 0x000000001c007986 */ /* 0x0041e8000c101506 */
[----:B0-----:R-:W2:Y:S01]  /*73f70*/  LDL.LU.64 R28, [R1+0x20e0] ;  /* 0x0020e000011c7983 */ /* 0x001ea20000300a00 */
[----:B----4-:R-:W-:-:S03]  /*73f80*/  PRMT R2, R22, 0x7632, R2 ;  /* 0x0000763216027816 */ /* 0x010fc60000000002 */
[----:B--2---:R0:W-:Y:S04]  /*73f90*/  STG.E.U16 [R28.64], R22 ;  /* 0x000000161c007986 */ /* 0x0041e8000c101506 */
[----:B0-----:R-:W2:Y:S01]  /*73fa0*/  LDL.LU.64 R28, [R1+0x20d8] ;  /* 0x0020d800011c7983 */ /* 0x001ea20000300a00 */
[----:B------:R-:W-:-:S03]  /*73fb0*/  PRMT R0, R23, 0x7632, R0 ;  /* 0x0000763217007816 */ /* 0x000fc60000000000 */
[----:B--2---:R0:W-:Y:S01]  /*73fc0*/  STG.E.U16 [R28.64], R2 ;  /* 0x000000021c007986 */ /* 0x0041e2000c101506 */
[----:B-----5:R-:W-:Y:S02]  /*73fd0*/  STG.E.U16 [R20.64], R23 ;  /* 0x0000001714007986 */ /* 0x020fe4000c101506 */
[----:B------:R1:W-:Y:S02]  /*73fe0*/  STG.E.U16 [R16.64], R0 ;  /* 0x0000000010007986 */ /* 0x0003e4000c101506 */
[----:B------:R-:W-:Y:S01]  /*73ff0*/  STG.E.U16 [R18.64], R10 ;  /* 0x0000000a12007986 */ /* 0x000fe2000c101506 */
[----:B0-----:R-:W-:Y:S02]  /*74000*/  PRMT R2, R10, 0x7632, R2 ;  /* 0x000076320a027816 */ /* 0x001fe40000000002 */
[----:B-1----:R-:W-:-:S03]  /*74010*/  PRMT R0, R11, 0x7632, R0 ;  /* 0x000076320b007816 */ /* 0x002fc60000000000 */
[----:B------:R0:W-:Y:S01]  /*74020*/  STG.E.U16 [R12.64], R2 ;  /* 0x000000020c007986 */ /* 0x0001e2000c101506 */
[----:B------:R-:W-:Y:S02]  /*74030*/  STG.E.U16 [R14.64], R11 ;  /* 0x0000000b0e007986 */ /* 0x000fe4000c101506 */
[----:B------:R-:W-:Y:S02]  /*74040*/  STG.E.U16 [R8.64], R0 ;  /* 0x0000000008007986 */ /* 0x000fe4000c101506 */
[----:B------:R-:W-:Y:S01]  /*74050*/  STG.E.U16 [R6.64], R24 ;  /* 0x0000001806007986 */ /* 0x000fe2000c101506 */
[----:B0-----:R-:W-:-:S05]  /*74060*/  PRMT R2, R24, 0x7632, R2 ;  /* 0x0000763218027816 */ /* 0x001fca0000000002 */
[----:B------:R-:W-:Y:S01]  /*74070*/  STG.E.U16 [R4.64], R2 ;  /* 0x0000000204007986 */ /* 0x000fe2000c101506 */
[----:B------:R0:W-:Y:S03]  /*74080*/  STG.E.U16 [R26.64], R25 ;  /* 0x000000191a007986 */ /* 0x0001e6000c101506 */
        /* <DEDUP_REMOVED lines=41> */
[----:B------:R-:W4:Y:S01]  /*74320*/  LDL.LU R11, [R1+0x254] ;  /* 0x00025400010b7983 */ /* 0x000f220000300800 */
[----:B------:R-:W4:Y:S01]  /*74330*/  LDL.LU R24, [R1+0x214] ;  /* 0x0002140001187983 */ /* 0x000f220000300800 */
[----:B------:R-:W4:Y:S02]  /*74340*/  LDL.LU.64 R14, [R1+0x8e8] ;  /* 0x0008e800010e7983 */ /* 0x000f240000300a00 */
[----:B------:R-:W4:Y:S02]  /*74350*/  LDL.LU.64 R8, [R1+0x8e0] ;  /* 0x0008e00001087983 */ /* 0x000f240000300a00 */
[----:B------:R-:W4:Y:S01]  /*74360*/  LDL.LU.64 R6, [R1+0x8d8] ;  /* 0x0008d80001067983 */ /* 0x000f220000300a00 */
[----:B--2---:R0:W-:Y:S04]  /*74370*/  STG.E.U16 [R26.64], R0 ;  /* 0x000000001a007986 */ /* 0x0041e8000c101506 */
[----:B------:R-:W2:Y:S04]  /*74380*/  LDL.LU.64 R4, [R1+0x8d0] ;  /* 0x0008d00001047983 */ /* 0x000ea80000300a00 */
[----:B0-----:R-:W2:Y:S01]  /*74390*/  LDL.LU.64 R26, [R1+0x8c8] ;  /* 0x0008c800011a7983 */ /* 0x001ea20000300a00 */
[----:B------:R-:W2:Y:S03]  /*743a0*/  LDL.LU R25, [R1+0x1d4] ;  /* 0x0001d40001197983 */ /* 0x000ea60000300800 */
        /* <DEDUP_REMOVED lines=617> */
[----:B------:R1:W-:Y:S02]  /*76a40*/  STG.E.U16 [R8.64], R2 ;  /* 0x0000000208007986 */ /* 0x0003e4000c101506 */
[----:B------:R2:W-:Y:S01]  /*76a50*/  STG.E.U16 [R6.64], R24 ;  /* 0x0000001806007986 */ /* 0x0005e2000c101506 */
[----:B0-----:R-:W-:Y:S02]  /*76a60*/  PRMT R0, R24, 0x7632, R0 ;  /* 0x0000763218007816 */ /* 0x001fe40000000000 */
[----:B-1----:R-:W-:Y:S01]  /*76a70*/  PRMT R2, R25, 0x7632, R2 ;  /* 0x0000763219027816 */ /* 0x002fe20000000002 */
[----:B--2---:R-:W2:Y:S04]  /*76a80*/  LDL.LU.64 R6, [R1+0xf40] ;  /* 0x000f400001067983 */ /* 0x004ea80000300a00 */
[----:B------:R0:W-:Y:S01]  /*76a90*/  STG.E.U16 [R4.64], R0 ;  /* 0x0000000004007986 */ /* 0x0001e2000c101506 */
[----:B------:R1:W-:Y:S03]  /*76aa0*/  STG.E.U16 [R26.64], R25 ;  /* 0x000000191a007986 */ /* 0x0003e6000c101506 */
[----:B0-----:R-:W3:Y:S01]  /*76ab0*/  LDL.LU.64 R4, [R1+0xf38] ;  /* 0x000f380001047983 */ /* 0x001ee20000300a00 */
[----:B-1----:R-:W4:Y:S02]  /*76ac0*/  LDL.LU R25, [R1+0x148] ;  /* 0x0001480001197983 */ /* 0x002f240000300800 */
[----:B------:R-:W5:Y:S02]  /*76ad0*/  LDL.LU R3, [R1+0x138] ;  /* 0x0001380001037983 */ /* 0x000f640000300800 */
[----:B-----5:R0:W-:Y:S04]  /*76ae0*/  STL [R1+0x1d48], R3 ;  /* 0x001d480301007387 */ /* 0x0201e80000100800 */
[----:B0-----:R-:W5:Y:S04]  /*76af0*/  LDL.LU R3, [R1+0x178] ;  /* 0x0001780001037983 */ /* 0x001f680000300800 */
[----:B-----5:R0:W-:Y:S04]  /*76b00*/  STL [R1+0x1d60], R3 ;  /* 0x001d600301007387 */ /* 0x0201e80000100800 */
[----:B0-----:R-:W5:Y:S04]  /*76b10*/  LDL.LU R3, [R1+0x1b8] ;  /* 0x0001b80001037983 */ /* 0x001f680000300800 */
[----:B-----5:R0:W-:Y:S04]  /*76b20*/  STL [R1+0x1d78], R3 ;  /* 0x001d780301007387 */ /* 0x0201e80000100800 */
[----:B0-----:R-:W5:Y:S01]  /*76b30*/  LDL.LU R3, [R1+0x108] ;  /* 0x0001080001037983 */ /* 0x001f620000300800 */
[----:B------:R-:W2:Y:S02]  /*76b40*/  LDL.LU R20, [R1+0x98] ;  /* 0x0000980001147983 */ /* 0x000ea40000300800 */
[----:B------:R-:W2:Y:S02]  /*76b50*/  LDL.LU.64 R28, [R1+0x7b8] ;  /* 0x0007b800011c7983 */ /* 0x000ea40000300a00 */
        /* <DEDUP_REMOVED lines=19> */
[----:B0-----:R-:W2:Y:S01]  /*76c90*/  LDL.LU.64 R28, [R1+0xf50] ;  /* 0x000f5000011c7983 */ /* 0x001ea20000300a00 */
[----:B----4-:R-:W-:-:S03]  /*76ca0*/  PRMT R0, R25, 0x7632, R0 ;  /* 0x0000763219007816 */ /* 0x010fc60000000000 */
[----:B------:R-:W-:Y:S04]  /*76cb0*/  STG.E.U16 [R6.64], R2 ;  /* 0x0000000206007986 */ /* 0x000fe8000c101506 */
[----:B--2---:R0:W-:Y:S04]  /*76cc0*/  STL.64 [R1+0x1d88], R28 ;  /* 0x001d881c01007387 */ /* 0x0041e80000100a00 */
[----:B0-----:R-:W2:Y:S01]  /*76cd0*/  LDL.LU.64 R28, [R1+0xf30] ;  /* 0x000f3000011c7983 */ /* 0x001ea20000300a00 */
[----:B------:R-:W4:Y:S02]  /*76ce0*/  LDL.LU R21, [R1+0x1a8] ;  /* 0x0001a80001157983 */ /* 0x000f240000300800 */
[----:B------:R-:W4:Y:S02]  /*76cf0*/  LDL.LU.64 R22, [R1+0x7b0] ;  /* 0x0007b00001167983 */ /* 0x000f240000300a00 */
[----:B------:R-:W4:Y:S01]  /*76d00*/  LDL.LU.64 R16, [R1+0x778] ;  /* 0x0007780001107983 */ /* 0x000f220000300a00 */
[----:B------:R-:W4:Y:S01]  /*76d10*/  LDL.LU R14, [R1+0x168] ;  /* 0x00016800010e7983 */ /* 0x000f220000300800 */
[----:B------:R-:W4:Y:S02]  /*76d20*/  LDL.LU.64 R18, [R1+0x770] ;  /* 0x0007700001127983 */ /* 0x000f240000300a00 */
[----:B------:R-:W4:Y:S02]  /*76d30*/  LDL.LU.64 R12, [R1+0x768] ;  /* 0x00076800010c7983 */ /* 0x000f240000300a00 */
[----:B------:R-:W4:Y:S01]  /*76d40*/  LDL.LU R15, [R1+0x128] ;  /* 0x00012800010f7983 */ /* 0x000f220000300800 */
[----:B------:R-:W4:Y:S01]  /*76d50*/  LDL.LU.64 R10, [R1+0x760] ;  /* 0x00076000010a7983 */ /* 0x000f220000300a00 */
[----:B------:R-:W4:Y:S02]  /*76d60*/  LDL.LU R27, [R1+0x78] ;  /* 0x00007800011b7983 */ /* 0x000f240000300800 */
[----:B------:R-:W4:Y:S02]  /*76d70*/  LDL.LU R26, [R1+0x198] ;  /* 0x00019800011a7983 */ /* 0x000f240000300800 */
[----:B------:R-:W4:Y:S01]  /*76d80*/  LDL.LU.64 R8, [R1+0x738] ;  /* 0x0007380001087983 */ /* 0x000f220000300a00 */
[----:B---3--:R0:W-:Y:S04]  /*76d90*/  STG.E.U16 [R4.64], R25 ;  /* 0x0000001904007986 */ /* 0x0081e8000c101506 */
[----:B------:R-:W3:Y:S04]  /*76da0*/  LDL.LU.64 R6, [R1+0x730] ;  /* 0x0007300001067983 */ /* 0x000ee80000300a00 */
[----:B0-----:R-:W3:Y:S01]  /*76db0*/  LDL.LU.64 R4, [R1+0x728] ;  /* 0x0007280001047983 */ /* 0x001ee20000300a00 */
[----:B------:R-:W3:Y:S03]  /*76dc0*/  LDL.LU.64 R24, [R1+0x720] ;  /* 0x0007200001187983 */ /* 0x000ee60000300a00 */
[----:B--2---:R0:W-:Y:S04]  /*76dd0*/  STG.E.U16 [R28.64], R0 ;  /* 0x000000001c007986 */ /* 0x0041e8000c101506 */
[----:B0-----:R-:W2:Y:S01]  /*76de0*/  LDL.LU.64 R28, [R1+0x1d88] ;  /* 0x001d8800011c7983 */ /* 0x001ea20000300a00 */
[----:B-----5:R-:W-:-:S03]  /*76df0*/  PRMT R2, R3, 0x7632, R2 ;  /* 0x0000763203027816 */ /* 0x020fc60000000002 */
[----:B--2---:R0:W-:Y:S04]  /*76e00*/  STG.E.U16 [R28.64], R3 ;  /* 0x000000031c007986 */ /* 0x0041e8000c101506 */
[----:B0-----:R-:W2:Y:S01]  /*76e10*/  LDL.LU.64 R28, [R1+0x1d80] ;  /* 0x001d8000011c7983 */ /* 0x001ea20000300a00 */
[----:B------:R-:W5:Y:S03]  /*76e20*/  LDL.LU R3, [R1+0x1d78] ;  /* 0x001d780001037983 */ /* 0x000f660000300800 */
        /* <DEDUP_REMOVED lines=16> */
[----:B0-----:R-:W2:Y:S04]  /*76f30*/  LDL.LU.64 R28, [R1+0x1d38] ;  /* 0x001d3800011c7983 */ /* 0x001ea80000300a00 */
[----:B--2---:R0:W-:Y:S04]  /*76f40*/  STG.E.U16 [R28.64], R0 ;  /* 0x000000001c007986 */ /* 0x0041e8000c101506 */
[----:B0-----:R-:W2:Y:S01]  /*76f50*/  LDL.LU.64 R28, [R1+0x1d30] ;  /* 0x001d3000011c7983 */ /* 0x001ea20000300a00 */
[----:B------:R-:W-:-:S03]  /*76f60*/  PRMT R2, R20, 0x7632, R2 ;  /* 0x0000763214027816 */ /* 0x000fc60000000002 */
[----:B--2---:R0:W-:Y:S04]  /*76f70*/  STG.E.U16 [R28.64], R20 ;  /* 0x000000141c007986 */ /* 0x0041e8000c101506 */
[----:B0-----:R-:W2:Y:S01]  /*76f80*/  LDL.LU.64 R28, [R1+0x1d28] ;  /* 0x001d2800011c7983 */ /* 0x001ea20000300a00 */
[----:B----4-:R-:W-:-:S03]  /*76f90*/  PRMT R0, R21, 0x7632, R0 ;  /* 0x0000763215007816 */ /* 0x010fc60000000000 */
[----:B--2---:R0:W-:Y:S04]  /*76fa0*/  STG.E.U16 [R28.64], R2 ;  /* 0x000000021c007986 */ /* 0x0041e8000c101506 */
[----:B0-----:R-:W2:Y:S01]  /*76fb0*/  LDL.LU.64 R28, [R1+0x1d20] ;  /* 0x001d2000011c7983 */ /* 0x001ea20000300a00 */
[----:B------:R-:W-:-:S03]  /*76fc0*/  PRMT R2, R14, 0x7632, R2 ;  /* 0x000076320e027816 */ /* 0x000fc60000000002 */
[----:B--2---:R-:W-:Y:S01]  /*76fd0*/  STG.E.U16 [R28.64], R21 ;  /* 0x000000151c007986 */ /* 0x004fe2000c101506 */
[----:B------:R0:W-:Y:S02]  /*76fe0*/  STG.E.U16 [R22.64], R0 ;  /* 0x0000000016007986 */ /* 0x0001e4000c101506 */
[----:B------:R-:W-:Y:S02]  /*76ff0*/  STG.E.U16 [R16.64], R14 ;  /* 0x0000000e10007986 */ /* 0x000fe4000c101506 */
[----:B------:R1:W-:Y:S01]  /*77000*/  STG.E.U16 [R18.64], R2 ;  /* 0x0000000212007986 */ /* 0x0003e2000c101506 */
[----:B------:R-:W-:Y:S01]  /*77010*/  STG.E.U16 [R12.64], R15 ;  /* 0x0000000f0c007986 */ /* 0x000fe2000c101506 */
[----:B0-----:R-:W-:Y:S02]  /*77020*/  PRMT R0, R15, 0x7632, R0 ;  /* 0x000076320f007816 */ /* 0x001fe40000000000 */
[----:B-1----:R-:W-:-:S03]  /*77030*/  PRMT R2, R27, 0x7632, R2 ;  /* 0x000076321b027816 */ /* 0x002fc60000000002 */
[----:B------:R0:W-:Y:S01]  /*77040*/  STG.E.U16 [R10.64], R0 ;  /* 0x000000000a007986 */ /* 0x0001e2000c101506 */
[----:B------:R-:W-:Y:S02]  /*77050*/  STG.E.U16 [R8.64], R27 ;  /* 0x0000001b08007986 */ /* 0x000fe4000c101506 */
[----:B---3--:R-:W-:Y:S02]  /*77060*/  STG.E.U16 [R6.64], R2 ;  /* 0x0000000206007986 */ /* 0x008fe4000c101506 */
[----:B------:R1:W-:Y:S01]  /*77070*/  STG.E.U16 [R4.64], R26 ;  /* 0x0000001a04007986 */ /* 0x0003e2000c101506 */
[----:B0-----:R-:W-:Y:S02]  /*77080*/  PRMT R0, R26, 0x7632, R0 ;  /* 0x000076321a007816 */ /* 0x001fe40000000000 */
[----:B-1----:R-:W2:Y:S04]  /*77090*/  LDL.LU.64 R26, [R1+0x718] ;  /* 0x00071800011a7983 */ /* 0x002ea80000300a00 */
[----:B------:R0:W-:Y:S04]  /*770a0*/  STG.E.U16 [R24.64], R0 ;  /* 0x0000000018007986 */ /* 0x0001e8000c101506 */
[----:B0-----:R-:W3:Y:S01]  /*770b0*/  LDL.LU R25, [R1+0x158] ;  /* 0x0001580001197983 */ /* 0x001ee20000300800 */
[----:B------:R-:W4:Y:S03]  /*770c0*/  LDL.LU R3, [R1+0x14c] ;  /* 0x00014c0001037983 */ /* 0x000f260000300800 */
[----:B----4-:R0:W-:Y:S04]  /*770d0*/  STL [R1+0x1cc0], R3 ;  /* 0x001cc00301007387 */ /* 0x0101e80000100800 */
[----:B0-----:R-:W4:Y:S04]  /*770e0*/  LDL.LU R3, [R1+0x18c] ;  /* 0x00018c0001037983 */ /* 0x001f280000300800 */
[----:B----4-:R0:W-:Y:S04]  /*770f0*/  STL [R1+0x1cd8], R3 ;  /* 0x001cd80301007387 */ /* 0x0101e80000100800 */
[----:B0-----:R-:W4:Y:S04]  /*77100*/  LDL.LU R3, [R1+0x1cc] ;  /* 0x0001cc0001037983 */ /* 0x001f280000300800 */
[----:B----4-:R0:W-:Y:S04]  /*77110*/  STL [R1+0x1cf0], R3 ;  /* 0x001cf00301007387 */ /* 0x0101e80000100800 */
[----:B0-----:R-:W4:Y:S04]  /*77120*/  LDL.LU R3, [R1+0x68] ;  /* 0x0000680001037983 */ /* 0x001f280000300800 */
[----:B----4-:R0:W-:Y:S04]  /*77130*/  STL [R1+0x1d08], R3 ;  /* 0x001d080301007387 */ /* 0x0101e80000100800 */
[----:B0-----:R-:W4:Y:S01]  /*77140*/  LDL.LU R3, [R1+0x118] ;  /* 0x0001180001037983 */ /* 0x001f220000300800 */
[----:B------:R-:W5:Y:S03]  /*77150*/  LDL.LU.64 R28, [R1+0x638] ;  /* 0x00063800011c7983 */ /* 0x000f660000300a00 */
        /* <DEDUP_REMOVED lines=20> */
[----:B---3--:R-:W-:-:S03]  /*772a0*/  PRMT R2, R25, 0x7632, R2 ;  /* 0x0000763219027816 */ /* 0x008fc60000000002 */
[----:B--2---:R-:W-:Y:S04]  /*772b0*/  STG.E.U16 [R26.64], R25 ;  /* 0x000000191a007986 */ /* 0x004fe8000c101506 */
[----:B-----5:R0:W-:Y:S04]  /*772c0*/  STL.64 [R1+0x1d18], R28 ;  /* 0x001d181c01007387 */ /* 0x0201e80000100a00 */
[----:B0-----:R-:W2:Y:S01]  /*772d0*/  LDL.LU.64 R28, [R1+0x710] ;  /* 0x00071000011c7983 */ /* 0x001ea20000300a00 */
[----:B------:R-:W3:Y:S02]  /*772e0*/  LDL.LU R16, [R1+0x10c] ;  /* 0x00010c0001107983 */ /* 0x000ee40000300800 */
[----:B------:R-:W5:Y:S02]  /*772f0*/  LDL.LU.64 R20, [R1+0x630] ;  /* 0x0006300001147983 */ /* 0x000f640000300a00 */
[----:B------:R-:W3:Y:S01]  /*77300*/  LDL.LU.64 R22, [R1+0x628] ;  /* 0x0006280001167983 */ /* 0x000ee20000300a00 */
[----:B------:R-:W3:Y:S01]  /*77310*/  LDL.LU R17, [R1+0x1bc] ;  /* 0x0001bc0001117983 */ /* 0x000ee20000300800 */
[----:B------:R-:W3:Y:S02]  /*77320*/  LDL.LU.64 R18, [R1+0x620] ;  /* 0x0006200001127983 */ /* 0x000ee40000300a00 */
[----:B------:R-:W3:Y:S02]  /*77330*/  LDL.LU R8, [R1+0x17c] ;  /* 0x00017c0001087983 */ /* 0x000ee40000300800 */
[----:B------:R-:W3:Y:S01]  /*77340*/  LDL.LU R9, [R1+0x13c] ;  /* 0x00013c0001097983 */ /* 0x000ee20000300800 */
[----:B------:R-:W3:Y:S01]  /*77350*/  LDL.LU.64 R12, [R1+0x5f8] ;  /* 0x0005f800010c7983 */ /* 0x000ee20000300a00 */
[----:B------:R-:W3:Y:S02]  /*77360*/  LDL.LU.64 R14, [R1+0x5f0] ;  /* 0x0005f000010e7983 */ /* 0x000ee40000300a00 */
[----:B------:R-:W3:Y:S02]  /*77370*/  LDL.LU.64 R10, [R1+0x5e8] ;  /* 0x0005e800010a7983 */ /* 0x000ee40000300a00 */
[----:B------:R-:W3:Y:S01]  /*77380*/  LDL.LU.64 R6, [R1+0x5e0] ;  /* 0x0005e00001067983 */ /* 0x000ee20000300a00 */
[----:B------:R-:W3:Y:S01]  /*77390*/  LDL.LU.64 R4, [R1+0x5d8] ;  /* 0x0005d80001047983 */ /* 0x000ee20000300a00 */
[----:B------:R-:W3:Y:S02]  /*773a0*/  LDL.LU R25, [R1+0x9c] ;  /* 0x00009c0001197983 */ /* 0x000ee40000300800 */
[----:B------:R-:W3:Y:S02]  /*773b0*/  LDL.LU.64 R26, [R1+0x5d0] ;  /* 0x0005d000011a7983 */ /* 0x000ee40000300a00 */
[----:B------:R-:W3:Y:S01]  /*773c0*/  LDL.LU R24, [R1+0x1ac] ;  /* 0x0001ac0001187983 */ /* 0x000ee20000300800 */
[----:B--2---:R0:W-:Y:S04]  /*773d0*/  STG.E.U16 [R28.64], R2 ;  /* 0x000000021c007986 */ /* 0x0041e8000c101506 */
[----:B0-----:R-:W2:Y:S01]  /*773e0*/  LDL.LU.64 R28, [R1+0x1d18] ;  /* 0x001d1800011c7983 */ /* 0x001ea20000300a00 */
[----:B----4-:R-:W-:-:S03]  /*773f0*/  PRMT R0, R3, 0x7632, R0 ;  /* 0x0000763203007816 */ /* 0x010fc60000000000 */
[----:B--2---:R0:W-:Y:S04]  /*77400*/  STG.E.U16 [R28.64], R3 ;  /* 0x000000031c007986 */ /* 0x0041e8000c101506 */
[----:B0-----:R-:W2:Y:S01]  /*77410*/  LDL.LU.64 R28, [R1+0x1d10] ;  /* 0x001d1000011c7983 */ /* 0x001ea20000300a00 */
[----:B------:R-:W4:Y:S03]  /*77420*/  LDL.LU R3, [R1+0x1d08] ;  /* 0x001d080001037983 */ /* 0x000f260000300800 */
        /* <DEDUP_REMOVED lines=23> */
[----:B---3--:R-:W-:-:S03]  /*775a0*/  PRMT R2, R16, 0x7632, R2 ;  /* 0x0000763210027816 */ /* 0x008fc60000000002 */
[----:B--2---:R0:W-:Y:S04]  /*775b0*/  STG.E.U16 [R28.64], R0 ;  /* 0x000000001c007986 */ /* 0x0041e8000c101506 */
[----:B0-----:R-:W2:Y:S01]  /*775c0*/  LDL.LU.64 R28, [R1+0x1ca8] ;  /* 0x001ca800011c7983 */ /* 0x001ea20000300a00 */
[----:B------:R-:W-:-:S03]  /*775d0*/  PRMT R0, R17, 0x7632, R0 ;  /* 0x0000763211007816 */ /* 0x000fc60000000000 */
[----:B--2---:R-:W-:Y:S01]  /*775e0*/  STG.E.U16 [R28.64], R16 ;  /* 0x000000101c007986 */ /* 0x004fe2000c101506 */
[----:B-----5:R0:W-:Y:S02]  /*775f0*/  STG.E.U16 [R20.64], R2 ;  /* 0x0000000214007986 */ /* 0x0201e4000c101506 */
[----:B------:R-:W-:Y:S02]  /*77600*/  STG.E.U16 [R22.64], R17 ;  /* 0x0000001116007986 */ /* 0x000fe4000c101506 */
[----:B------:R1:W-:Y:S01]  /*77610*/  STG.E.U16 [R18.64], R0 ;  /* 0x0000000012007986 */ /* 0x0003e2000c101506 */
[----:B------:R-:W-:Y:S01]  /*77620*/  STG.E.U16 [R12.64], R8 ;  /* 0x000000080c007986 */ /* 0x000fe2000c101506 */
[----:B0-----:R-:W-:Y:S02]  /*77630*/  PRMT R2, R8, 0x7632, R2 ;  /* 0x0000763208027816 */ /* 0x001fe40000000002 */
[----:B-1----:R-:W-:-:S03]  /*77640*/  PRMT R0, R9, 0x7632, R0 ;  /* 0x0000763209007816 */ /* 0x002fc60000000000 */
[----:B------:R0:W-:Y:S01]  /*77650*/  STG.E.U16 [R14.64], R2 ;  /* 0x000000020e007986 */ /* 0x0001e2000c101506 */
[----:B------:R-:W-:Y:S02]  /*77660*/  STG.E.U16 [R10.64], R9 ;  /* 0x000000090a007986 */ /* 0x000fe4000c101506 */
[----:B------:R1:W-:Y:S02]  /*77670*/  STG.E.U16 [R6.64], R0 ;  /* 0x0000000006007986 */ /* 0x0003e4000c101506 */
[----:B------:R-:W-:Y:S01]  /*77680*/  STG.E.U16 [R4.64], R25 ;  /* 0x0000001904007986 */ /* 0x000fe2000c101506 */
[----:B0-----:R-:W-:Y:S01]  /*77690*/  PRMT R2, R25, 0x7632, R2 ;  /* 0x0000763219027816 */ /* 0x001fe20000000002 */
[----:B-1----:R-:W2:Y:S04]  /*776a0*/  LDL.LU.64 R6, [R1+0x598] ;  /* 0x0005980001067983 */ /* 0x002ea80000300a00 */
[----:B------:R0:W-:Y:S01]  /*776b0*/  STG.E.U16 [R26.64], R2 ;  /* 0x000000021a007986 */ /* 0x0001e2000c101506 */
[----:B------:R-:W3:Y:S03]  /*776c0*/  LDL.LU.64 R8, [R1+0x590] ;  /* 0x0005900001087983 */ /* 0x000ee60000300a00 */
[----:B0-----:R-:W4:Y:S01]  /*776d0*/  LDL.LU.64 R26, [R1+0x588] ;  /* 0x00058800011a7983 */ /* 0x001f220000300a00 */
[----:B------:R-:W5:Y:S02]  /*776e0*/  LDL.LU R25, [R1+0x16c] ;  /* 0x00016c0001197983 */ /* 0x000f640000300800 */
[----:B------:R-:W2:Y:S02]  /*776f0*/  LDL.LU.64 R4, [R1+0x4e8] ;  /* 0x0004e80001047983 */ /* 0x000ea40000300a00 */
[----:B--2---:R0:W-:Y:S04]  /*77700*/  STL.64 [R1+0x1c40], R4 ;  /* 0x001c400401007387 */ /* 0x0041e80000100a00 */
[----:B0-----:R-:W2:Y:S04]  /*77710*/  LDL.LU.64 R4, [R1+0x4f0] ;  /* 0x0004f00001047983 */ /* 0x001ea80000300a00 */
[----:B--2---:R0:W-:Y:S04]  /*77720*/  STL [R1+0x1c48], R5 ;  /* 0x001c480501007387 */ /* 0x0041e80000100800 */
[----:B0-----:R-:W2:Y:S04]  /*77730*/  LDL.LU R5, [R1+0x15c] ;  /* 0x00015c0001057983 */ /* 0x001ea80000300800 */
[----:B--2---:R0:W-:Y:S04]  /*77740*/  STL.64 [R1+0x1c58], R4 ;  /* 0x001c580401007387 */ /* 0x0041e80000100a00 */
[----:B0-----:R-:W2:Y:S04]  /*77750*/  LDL.LU.64 R4, [R1+0x530] ;  /* 0x0005300001047983 */ /* 0x001ea80000300a00 */
[----:B--2---:R0:W-:Y:S04]  /*77760*/  STL [R1+0x1c78], R4 ;  /* 0x001c780401007387 */ /* 0x0041e80000100800 */
[----:B0-----:R-:W2:Y:S01]  /*77770*/  LDL.LU R4, [R1+0x7c] ;  /* 0x00007c0001047983 */ /* 0x001ea20000300800 */
[----:B------:R0:W-:Y:S03]  /*77780*/  STL [R1+0x1c60], R5 ;  /* 0x001c600501007387 */ /* 0x0001e60000100800 */
[----:B0-----:R-:W2:Y:S04]  /*77790*/  LDL.LU R5, [R1+0x19c] ;  /* 0x00019c0001057983 */ /* 0x001ea80000300800 */
[----:B--2---:R0:W-:Y:S04]  /*777a0*/  STL.64 [R1+0x1c88], R4 ;  /* 0x001c880401007387 */ /* 0x0041e80000100a00 */
[----:B0-----:R-:W2:Y:S04]  /*777b0*/  LDL.LU.64 R4, [R1+0x550] ;  /* 0x0005500001047983 */ /* 0x001ea80000300a00 */
[----:B--2---:R0:W-:Y:S04]  /*777c0*/  STL [R1+0x1c90], R5 ;  /* 0x001c900501007387 */ /* 0x0041e80000100800 */
[----:B0-----:R-:W2:Y:S01]  /*777d0*/  LDL.LU R5, [R1+0x12c] ;  /* 0x00012c0001057983 */ /* 0x001ea20000300800 */
        /* <DEDUP_REMOVED lines=12> */
[----:B------:R-:W-:-:S03]  /*778a0*/  PRMT R0, R24, 0x7632, R0 ;  /* 0x0000763218007816 */ /* 0x000fc60000000000 */
[----:B------:R-:W-:Y:S01]  /*778b0*/  STG.E.U16 [R6.64], R24 ;  /* 0x0000001806007986 */ /* 0x000fe2000c101506 */
[----:B-----5:R-:W-:-:S03]  /*778c0*/  PRMT R2, R25, 0x7632, R2 ;  /* 0x0000763219027816 */ /* 0x020fc60000000002 */
[----:B--2---:R0:W-:Y:S04]  /*778d0*/  STL.64 [R1+0x1ca0], R28 ;  /* 0x001ca01c01007387 */ /* 0x0041e80000100a00 */
[----:B0-----:R-:W2:Y:S01]  /*778e0*/  LDL.LU.64 R28, [R1+0x580] ;  /* 0x00058000011c7983 */ /* 0x001ea20000300a00 */
[----:B------:R-:W5:Y:S02]  /*778f0*/  LDL.LU R18, [R1+0x6c] ;  /* 0x00006c0001127983 */ /* 0x000f640000300800 */
[----:B------:R-:W5:Y:S02]  /*77900*/  LDL.LU R19, [R1+0x50] ;  /* 0x0000500001137983 */ /* 0x000f640000300800 */
[----:B------:R-:W5:Y:S01]  /*77910*/  LDL.LU.64 R20, [R1+0x4b8] ;  /* 0x0004b80001147983 */ /* 0x000f620000300a00 */
[----:B------:R-:W5:Y:S01]  /*77920*/  LDL.LU.64 R22, [R1+0x4b0] ;  /* 0x0004b00001167983 */ /* 0x000f620000300a00 */
[----:B------:R-:W5:Y:S02]  /*77930*/  LDL.LU.64 R16, [R1+0x4a8] ;  /* 0x0004a80001107983 */ /* 0x000f640000300a00 */
[----:B------:R-:W5:Y:S02]  /*77940*/  LDL.LU.64 R12, [R1+0xf58] ;  /* 0x000f5800010c7983 */ /* 0x000f640000300a00 */
[----:B------:R-:W5:Y:S01]  /*77950*/  LDL.LU.64 R14, [R1+0xf60] ;  /* 0x000f6000010e7983 */ /* 0x000f620000300a00 */
[----:B------:R-:W5:Y:S01]  /*77960*/  LDL.LU R7, [R1+0x20] ;  /* 0x0000200001077983 */ /* 0x000f620000300800 */
[----:B------:R-:W5:Y:S03]  /*77970*/  LDL.LU R6, [R1] ;  /* 0x0000000001067983 */ /* 0x000f660000300800 */
[----:B---3--:R0:W-:Y:S01]  /*77980*/  STG.E.U16 [R8.64], R0 ;  /* 0x0000000008007986 */ /* 0x0081e2000c101506 */
[----:B------:R-:W3:Y:S02]  /*77990*/  LDL.LU.64 R10, [R1+0xf78] ;  /* 0x000f7800010a7983 */ /* 0x000ee40000300a00 */
[----:B----4-:R1:W-:Y:S01]  /*779a0*/  STG.E.U16 [R26.64], R25 ;  /* 0x000000191a007986 */ /* 0x0103e2000c101506 */
[----:B0-----:R-:W4:Y:S01]  /*779b0*/  LDL.LU.64 R8, [R1+0xf70] ;  /* 0x000f700001087983 */ /* 0x001f220000300a00 */
[----:B-1----:R-:W3:Y:S02]  /*779c0*/  LDL.LU.64 R26, [R1+0xf68] ;  /* 0x000f6800011a7983 */ /* 0x002ee40000300a00 */
[----:B------:R-:W3:Y:S01]  /*779d0*/  LDL.LU.64 R24, [R1+0xf80] ;  /* 0x000f800001187983 */ /* 0x000ee20000300a00 */
[----:B--2---:R0:W-:Y:S04]  /*779e0*/  STG.E.U16 [R28.64], R2 ;  /* 0x000000021c007986 */ /* 0x0041e8000c101506 */
[----:B0-----:R-:W2:Y:S01]  /*779f0*/  LDL.LU.64 R28, [R1+0x1ca0] ;  /* 0x001ca000011c7983 */ /* 0x001ea20000300a00 */
[----:B------:R-:W-:-:S03]  /*77a00*/  PRMT R0, R5, 0x7632, R0 ;  /* 0x0000763205007816 */ /* 0x000fc60000000000 */
[----:B--2---:R0:W-:Y:S04]  /*77a10*/  STG.E.U16 [R28.64], R5 ;  /* 0x000000051c007986 */ /* 0x0041e8000c101506 */
[----:B0-----:R-:W2:Y:S01]  /*77a20*/  LDL.LU.64 R28, [R1+0x1c98] ;  /* 0x001c9800011c7983 */ /* 0x001ea20000300a00 */
[----:B------:R-:W2:Y:S03]  /*77a30*/  LDL.LU R5, [R1+0x1c90] ;  /* 0x001c900001057983 */ /* 0x000ea60000300800 */
        /* <DEDUP_REMOVED lines=13> */
[----:B0-----:R-:W2:Y:S04]  /*77b10*/  LDL.LU.64 R4, [R1+0x1c58] ;  /* 0x001c580001047983 */ /* 0x001ea80000300a00 */
[----:B--2---:R0:W-:Y:S01]  /*77b20*/  STG.E.U16 [R28.64], R5 ;  /* 0x000000051c007986 */ /* 0x0041e2000c101506 */
[----:B------:R-:W-:-:S03]  /*77b30*/  PRMT R2, R5, 0x7632, R2 ;  /* 0x0000763205027816 */ /* 0x000fc60000000002 */
[----:B0-----:R-:W2:Y:S01]  /*77b40*/  LDL.LU.64 R28, [R1+0x1c50] ;  /* 0x001c5000011c7983 */ /* 0x001ea20000300a00 */
[----:B------:R-:W3:Y:S03]  /*77b50*/  LDL.LU R5, [R1+0x1c48] ;  /* 0x001c480001057983 */ /* 0x000ee60000300800 */
[----:B---3--:R0:W-:Y:S04]  /*77b60*/  STG.E.U16 [R4.64], R2 ;  /* 0x0000000204007986 */ /* 0x0081e8000c101506 */
[----:B0-----:R-:W3:Y:S01]  /*77b70*/  LDL.LU.64 R4, [R1+0x1c40] ;  /* 0x001c400001047983 */ /* 0x001ee20000300a00 */
[----:B------:R-:W-:Y:S02]  /*77b80*/  PRMT R0, R3, 0x7632, R0 ;  /* 0x0000763203007816 */ /* 0x000fe40000000000 */
[----:B-----5:R-:W-:Y:S01]  /*77b90*/  PRMT R2, R18, 0x7632, R2 ;  /* 0x0000763212027816 */ /* 0x020fe20000000002 */
[----:B---3--:R0:W-:Y:S04]  /*77ba0*/  STG.E.U16 [R4.64], R3 ;  /* 0x0000000304007986 */ /* 0x0081e8000c101506 */
[----:B0-----:R-:W3:Y:S01]  /*77bb0*/  LDL.LU.64 R4, [R1+0x1c38] ;  /* 0x001c380001047983 */ /* 0x001ee20000300a00 */
[----:B--2---:R0:W-:Y:S02]  /*77bc0*/  STG.E.U16 [R28.64], R0 ;  /* 0x000000001c007986 */ /* 0x0041e4000c101506 */
[----:B------:R-:W-:Y:S02]  /*77bd0*/  STG.E.U16 [R20.64], R18 ;  /* 0x0000001214007986 */ /* 0x000fe4000c101506 */
[----:B------:R1:W-:Y:S01]  /*77be0*/  STG.E.U16 [R22.64], R2 ;  /* 0x0000000216007986 */ /* 0x0003e2000c101506 */
[----:B------:R-:W-:Y:S01]  /*77bf0*/  STG.E.U16 [R16.64], R19 ;  /* 0x0000001310007986 */ /* 0x000fe2000c101506 */
[----:B0-----:R-:W-:-:S02]  /*77c00*/  PRMT R0, R19, 0x7632, R0 ;  /* 0x0000763213007816 */ /* 0x001fc40000000000 */
[----:B-1----:R-:W-:-:S03]  /*77c10*/  PRMT R2, R7, 0x7632, R2 ;  /* 0x0000763207027816 */ /* 0x002fc60000000002 */
[----:B------:R0:W-:Y:S01]  /*77c20*/  STG.E.U16 [R12.64], R0 ;  /* 0x000000000c007986 */ /* 0x0001e2000c101506 */
[----:B------:R1:W-:Y:S02]  /*77c30*/  STG.E.U16 [R14.64], R7 ;  /* 0x000000070e007986 */ /* 0x0003e4000c101506 */
[----:B------:R-:W-:Y:S02]  /*77c40*/  STG.E.U16 [R10.64], R2 ;  /* 0x000000020a007986 */ /* 0x000fe4000c101506 */
[----:B----4-:R-:W-:Y:S01]  /*77c50*/  STG.E.U16 [R8.64], R6 ;  /* 0x0000000608007986 */ /* 0x010fe2000c101506 */
[----:B0-----:R-:W-:Y:S01]  /*77c60*/  PRMT R0, R6, 0x7632, R0 ;  /* 0x0000763206007816 */ /* 0x001fe20000000000 */
[----:B-1----:R-:W2:Y:S01]  /*77c70*/  LDL.LU R7, [R1+0x40] ;  /* 0x0000400001077983 */ /* 0x002ea20000300800 */
[----:B------:R-:W4:Y:S03]  /*77c80*/  LDL.LU.64 R14, [R1+0xf98] ;  /* 0x000f9800010e7983 */ /* 0x000f260000300a00 */
[----:B------:R-:W-:Y:S04]  /*77c90*/  STG.E.U16 [R26.64], R0 ;  /* 0x000000001a007986 */ /* 0x000fe8000c101506 */
[----:B---3--:R0:W-:Y:S04]  /*77ca0*/  STG.E.U16 [R24.64], R4 ;  /* 0x0000000418007986 */ /* 0x0081e8000c101506 */
[----:B0-----:R-:W3:Y:S04]  /*77cb0*/  LDL.LU.64 R24, [R1+0xfa0] ;  /* 0x000fa00001187983 */ /* 0x001ee80000300a00 */
[----:B---3--:R0:W-:Y:S04]  /*77cc0*/  STL.64 [R1+0x1c28], R24 ;  /* 0x001c281801007387 */ /* 0x0081e80000100a00 */
[----:B0-----:R-:W3:Y:S04]  /*77cd0*/  LDL.LU.64 R24, [R1+0xf88] ;  /* 0x000f880001187983 */ /* 0x001ee80000300a00 */
[----:B---3--:R0:W-:Y:S04]  /*77ce0*/  STL.64 [R1+0x1c30], R24 ;  /* 0x001c301801007387 */ /* 0x0081e80000100a00 */
[----:B0-----:R-:W2:Y:S01]  /*77cf0*/  LDL.LU.64 R24, [R1+0xf90] ;  /* 0x000f900001187983 */ /* 0x001ea20000300a00 */
[----:B------:R-:W3:Y:S02]  /*77d00*/  LDL.LU R11, [R1+0x10] ;  /* 0x00001000010b7983 */ /* 0x000ee40000300800 */
[----:B------:R-:W5:Y:S02]  /*77d10*/  LDL.LU.64 R8, [R1+0xfb0] ;  /* 0x000fb00001087983 */ /* 0x000f640000300a00 */
[----:B-----5:R0:W-:Y:S04]  /*77d20*/  STL.64 [R1+0x1c18], R8 ;  /* 0x001c180801007387 */ /* 0x0201e80000100a00 */
[----:B0-----:R-:W5:Y:S01]  /*77d30*/  LDL.LU.64 R8, [R1+0xfb8] ;  /* 0x000fb80001087983 */ /* 0x001f620000300a00 */
[----:B------:R-:W2:Y:S02]  /*77d40*/  LDL.LU.64 R18, [R1+0xfa8] ;  /* 0x000fa80001127983 */ /* 0x000ea40000300a00 */
[----:B------:R-:W2:Y:S02]  /*77d50*/  LDL.LU R3, [R1+0x30] ;  /* 0x0000300001037983 */ /* 0x000ea40000300800 */
[----:B------:R-:W2:Y:S01]  /*77d60*/  LDL.LU R28, [R1+0x80] ;  /* 0x00008000011c7983 */ /* 0x000ea20000300800 */
[----:B------:R-:W2:Y:S04]  /*77d70*/  LDL.LU R29, [R1+0xb0] ;  /* 0x0000b000011d7983 */ /* 0x000ea80000300800 */
[----:B--2---:R0:W-:Y:S04]  /*77d80*/  STL.64 [R1+0x1bf0], R28 ;  /* 0x001bf01c01007387 */ /* 0x0041e80000100a00 */
[----:B0-----:R-:W2:Y:S04]  /*77d90*/  LDL.LU.64 R28, [R1+0xfc8] ;  /* 0x000fc800011c7983 */ /* 0x001ea80000300a00 */
[----:B--2---:R0:W-:Y:S04]  /*77da0*/  STL.64 [R1+0x1bf8], R28 ;  /* 0x001bf81c01007387 */ /* 0x0041e80000100a00 */
[----:B0-----:R-:W2:Y:S04]  /*77db0*/  LDL.LU.64 R28, [R1+0xfd0] ;  /* 0x000fd000011c7983 */ /* 0x001ea80000300a00 */
[----:B--2---:R0:W-:Y:S04]  /*77dc0*/  STL.64 [R1+0x1c00], R28 ;  /* 0x001c001c01007387 */ /* 0x0041e80000100a00 */
[----:B0-----:R-:W2:Y:S01]  /*77dd0*/  LDL.LU.64 R28, [R1+0xfd8] ;  /* 0x000fd800011c7983 */ /* 0x001ea20000300a00 */
[----:B------:R-:W-:-:S05]  /*77de0*/  PRMT R2, R4, 0x7632, R2 ;  /* 0x0000763204027816 */ /* 0x000fca0000000002 */
[----:B----4-:R-:W-:Y:S01]  /*77df0*/  STG.E.U16 [R14.64], R2 ;  /* 0x000000020e007986 */ /* 0x010fe2000c101506 */
[----:B------:R-:W-:Y:S03]  /*77e00*/  STG.E.U16 [R24.64], R7 ;  /* 0x0000000718007986 */ /* 0x000fe6000c101506 */
[----:B--2---:R0:W-:Y:S04]  /*77e10*/  STL.64 [R1+0x1c08], R28 ;  /* 0x001c081c01007387 */ /* 0x0041e80000100a00 */
[----:B0-----:R-:W2:Y:S01]  /*77e20*/  LDL.LU.64 R28, [R1+0xfc0] ;  /* 0x000fc000011c7983 */ /* 0x001ea20000300a00 */
[----:B------:R-:W4:Y:S02]  /*77e30*/  LDL.LU.64 R20, [R1+0xfe8] ;  /* 0x000fe80001147983 */ /* 0x000f240000300a00 */
[----:B------:R-:W2:Y:S02]  /*77e40*/  LDL.LU R10, [R1+0xa0] ;  /* 0x0000a000010a7983 */ /* 0x000ea40000300800 */
[----:B------:R-:W2:Y:S01]  /*77e50*/  LDL.LU R27, [R1+0xd0] ;  /* 0x0000d000011b7983 */ /* 0x000ea20000300800 */
[----:B------:R0:W-:Y:S04]  /*77e60*/  STL [R1+0x1bb0], R5 ;  /* 0x001bb00501007387 */ /* 0x0001e80000100800 */
[----:B0-----:R-:W2:Y:S01]  /*77e70*/  LDL.LU.64 R4, [R1+0xff0] ;  /* 0x000ff00001047983 */ /* 0x001ea20000300a00 */
[----:B------:R-:W2:Y:S02]  /*77e80*/  LDL.LU.64 R22, [R1+0x1000] ;  /* 0x0010000001167983 */ /* 0x000ea40000300a00 */
[----:B------:R-:W2:Y:S02]  /*77e90*/  LDL.LU.64 R16, [R1+0x1018] ;  /* 0x0010180001107983 */ /* 0x000ea40000300a00 */
[----:B------:R-:W2:Y:S01]  /*77ea0*/  LDL.LU.64 R12, [R1+0x1010] ;  /* 0x00101000010c7983 */ /* 0x000ea20000300a00 */
[----:B------:R-:W2:Y:S01]  /*77eb0*/  LDL.LU.64 R14, [R1+0x1008] ;  /* 0x00100800010e7983 */ /* 0x000ea20000300a00 */
[----:B------:R-:W2:Y:S02]  /*77ec0*/  LDL.LU R26, [R1+0xc0] ;  /* 0x0000c000011a7983 */ /* 0x000ea40000300800 */
[----:B------:R-:W2:Y:S01]  /*77ed0*/  LDL.LU.64 R24, [R1+0x1c30] ;  /* 0x001c300001187983 */ /* 0x000ea20000300a00 */
[----:B------:R-:W-:-:S02]  /*77ee0*/  PRMT R0, R7, 0x7632, R0 ;  /* 0x0000763207007816 */ /* 0x000fc40000000000 */
[----:B------:R-:W3:Y:S04]  /*77ef0*/  LDL.LU.64 R6, [R1+0x1020] ;  /* 0x0010200001067983 */ /* 0x000ee80000300a00 */
[----:B--2---:R0:W-:Y:S04]  /*77f00*/  STG.E.U16 [R24.64], R0 ;  /* 0x0000000018007986 */ /* 0x0041e8000c101506 */
[----:B0-----:R-:W2:Y:S01]  /*77f10*/  LDL.LU.64 R24, [R1+0x1c28] ;  /* 0x001c280001187983 */ /* 0x001ea20000300a00 */
[----:B---3--:R-:W-:-:S03]  /*77f20*/  PRMT R2, R11, 0x7632, R2 ;  /* 0x000076320b027816 */ /* 0x008fc60000000002 */
[----:B--2---:R0:W-:Y:S02]  /*77f30*/  STG.E.U16 [R24.64], R11 ;  /* 0x0000000b18007986 */ /* 0x0041e4000c101506 */
[----:B-----5:R1:W-:Y:S02]  /*77f40*/  STG.E.U16 [R8.64], R2 ;  /* 0x0000000208007986 */ /* 0x0203e4000c101506 */
[----:B0-----:R-:W2:Y:S01]  /*77f50*/  LDL.LU.64 R24, [R1+0x1c20] ;  /* 0x001c200001187983 */ /* 0x001ea20000300a00 */
[----:B-1----:R-:W2:Y:S03]  /*77f60*/  LDL.LU.64 R8, [R1+0x1c18] ;  /* 0x001c180001087983 */ /* 0x002ea60000300a00 */
[----:B--2---:R0:W-:Y:S04]  /*77f70*/  STG.E.U16 [R8.64], R24 ;  /* 0x0000001808007986 */ /* 0x0041e8000c101506 */
[----:B0-----:R-:W2:Y:S01]  /*77f80*/  LDL.LU.64 R8, [R1+0x1c10] ;  /* 0x001c100001087983 */ /* 0x001ea20000300a00 */
[----:B------:R-:W-:Y:S01]  /*77f90*/  PRMT R0, R24, 0x7632, R0 ;  /* 0x0000763218007816 */ /* 0x000fe20000000000 */
[----:B------:R-:W3:Y:S02]  /*77fa0*/  LDL.LU R11, [R1+0xe0] ;  /* 0x0000e000010b7983 */ /* 0x000ee40000300800 */
[----:B------:R0:W-:Y:S02]  /*77fb0*/  STL [R1+0x1b98], R25 ;  /* 0x001b981901007387 */ /* 0x0001e40000100800 */
[----:B------:R1:W-:Y:S04]  /*77fc0*/  STG.E.U16 [R18.64], R0 ;  /* 0x0000000012007986 */ /* 0x0003e8000c101506 */
[----:B0-----:R-:W5:Y:S04]  /*77fd0*/  LDL.LU.64 R24, [R1+0xff8] ;  /* 0x000ff80001187983 */ /* 0x001f680000300a00 */
[----:B-1----:R-:W3:Y:S04]  /*77fe0*/  LDL.LU.64 R18, [R1+0x1038] ;  /* 0x0010380001127983 */ /* 0x002ee80000300a00 */
[----:B--2---:R0:W-:Y:S04]  /*77ff0*/  STG.E.U16 [R28.64], R8 ;  /* 0x000000081c007986 */ /* 0x0041e8000c101506 */
[----:B0-----:R-:W2:Y:S01]  /*78000*/  LDL.LU.64 R28, [R1+0x1c08] ;  /* 0x001c0800011c7983 */ /* 0x001ea20000300a00 */
[----:B------:R-:W-:Y:S01]  /*78010*/  PRMT R2, R8, 0x7632, R2 ;  /* 0x0000763208027816 */ /* 0x000fe20000000002 */
[----:B------:R0:W-:Y:S02]  /*78020*/  STL [R1+0x1b9c], R9 ;  /* 0x001b9c0901007387 */ /* 0x0001e40000100800 */
[----:B0-----:R-:W3:Y:S04]  /*78030*/  LDL.LU.64 R8, [R1+0xfe0] ;  /* 0x000fe00001087983 */ /* 0x001ee80000300a00 */
[----:B--2---:R0:W-:Y:S04]  /*78040*/  STG.E.U16 [R28.64], R2 ;  /* 0x000000021c007986 */ /* 0x0041e8000c101506 */
[----:B0-----:R-:W2:Y:S01]  /*78050*/  LDL.LU.64 R28, [R1+0x1c00] ;  /* 0x001c0000011c7983 */ /* 0x001ea20000300a00 */
[----:B------:R-:W-:-:S03]  /*78060*/  PRMT R0, R3, 0x7632, R0 ;  /* 0x0000763203007816 */ /* 0x000fc60000000000 */
[----:B--2---:R0:W-:Y:S04]  /*78070*/  STG.E.U16 [R28.64], R3 ;  /* 0x000000031c007986 */ /* 0x0041e8000c101506 */
[----:B0-----:R-:W2:Y:S04]  /*78080*/  LDL.LU.64 R28, [R1+0x1bf8] ;  /* 0x001bf800011c7983 */ /* 0x001ea80000300a00 */
[----:B--2---:R0:W-:Y:S04]  /*78090*/  STG.E.U16 [R28.64], R0 ;  /* 0x000000001c007986 */ /* 0x0041e8000c101506 */
[----:B0-----:R-:W2:Y:S02]  /*780a0*/  LDL.LU.64 R28, [R1+0x1bf0] ;  /* 0x001bf000011c7983 */ /* 0x001ea40000300a00 */
[----:B--2---:R-:W-:-:S02]  /*780b0*/  PRMT R2, R28, 0x7632, R2 ;  /* 0x000076321c027816 */ /* 0x004fc40000000002 */
[----:B------:R-:W-:Y:S01]  /*780c0*/  PRMT R0, R29, 0x7632, R0 ;  /* 0x000076321d007816 */ /* 0x000fe20000000000 */
[----:B---3--:R-:W-:Y:S02]  /*780d0*/  STG.E.U16 [R8.64], R28 ;  /* 0x0000001c08007986 */ /* 0x008fe4000c101506 */
[----:B-----5:R0:W-:Y:S02]  /*780e0*/  STG.E.U16 [R24.64], R2 ;  /* 0x0000000218007986 */ /* 0x0201e4000c101506 */
[----:B------:R-:W-:Y:S01]  /*780f0*/  STG.E.U16 [R4.64], R29 ;  /* 0x0000001d04007986 */ /* 0x000fe2000c101506 */
[----:B----4-:R1:W-:Y:S01]  /*78100*/  STG.E.U16 [R20.64], R0 ;  /* 0x0000000014007986 */ /* 0x0103e2000c101506 */
[----:B------:R-:W-:Y:S01]  /*78110*/  STG.E.U16 [R22.64], R10 ;  /* 0x0000000a16007986 */ /* 0x000fe2000c101506 */
[----:B0-----:R-:W-:Y:S02]  /*78120*/  PRMT R2, R10, 0x7632, R2 ;  /* 0x000076320a027816 */ /* 0x001fe40000000002 */
[----:B-1----:R-:W-:-:S03]  /*78130*/  PRMT R0, R27, 0x7632, R0 ;  /* 0x000076321b007816 */ /* 0x002fc60000000000 */
[----:B------:R0:W-:Y:S01]  /*78140*/  STG.E.U16 [R16.64], R2 ;  /* 0x0000000210007986 */ /* 0x0001e2000c101506 */
[----:B------:R-:W-:Y:S02]  /*78150*/  STG.E.U16 [R12.64], R27 ;  /* 0x0000001b0c007986 */ /* 0x000fe4000c101506 */
[----:B------:R-:W-:Y:S02]  /*78160*/  STG.E.U16 [R14.64], R0 ;  /* 0x000000000e007986 */ /* 0x000fe4000c101506 */
[----:B------:R1:W-:Y:S01]  /*78170*/  STG.E.U16 [R6.64], R26 ;  /* 0x0000001a06007986 */ /* 0x0003e2000c101506 */
[----:B0-----:R-:W2:Y:S01]  /*78180*/  LDL.LU.64 R16, [R1+0x1030] ;  /* 0x0010300001107983 */ /* 0x001ea20000300a00 */
[----:B-1----:R-:W3:Y:S02]  /*78190*/  LDL.LU.64 R6, [R1+0x1028] ;  /* 0x0010280001067983 */ /* 0x002ee40000300a00 */
[----:B------:R-:W4:Y:S02]  /*781a0*/  LDL.LU.64 R12, [R1+0x1040] ;  /* 0x00104000010c7983 */ /* 0x000f240000300a00 */
[----:B------:R-:W4:Y:S01]  /*781b0*/  LDL.LU R14, [R1+0xf0] ;  /* 0x0000f000010e7983 */ /* 0x000f220000300800 */
[----:B------:R-:W5:Y:S01]  /*781c0*/  LDL.LU R15, [R1+0x54] ;  /* 0x00005400010f7983 */ /* 0x000f620000300800 */
[----:B------:R-:W2:Y:S03]  /*781d0*/  LDL.LU R27, [R1+0x4] ;  /* 0x00000400011b7983 */ /* 0x000ea60000300800 */
[----:B--2---:R0:W-:Y:S01]  /*781e0*/  STL [R1+0x1bc8], R27 ;  /* 0x001bc81b01007387 */ /* 0x0041e20000100800 */
[----:B------:R-:W2:Y:S03]  /*781f0*/  LDL.LU R3, [R1+0x44] ;  /* 0x0000440001037983 */ /* 0x000ea60000300800 */
[----:B0-----:R-:W2:Y:S01]  /*78200*/  LDL.LU R27, [R1+0x24] ;  /* 0x00002400011b7983 */ /* 0x001ea20000300800 */
[----:B------:R-:W-:-:S03]  /*78210*/  PRMT R2, R26, 0x7632, R2 ;  /* 0x000076321a027816 */ /* 0x000fc60000000002 */
[----:B--2---:R0:W-:Y:S04]  /*78220*/  STL [R1+0x1be8], R27 ;  /* 0x001be81b01007387 */ /* 0x0041e80000100800 */
[----:B0-----:R-:W2:Y:S01]  /*78230*/  LDL.LU.64 R26, [R1+0x1058] ;  /* 0x00105800011a7983 */ /* 0x001ea20000300a00 */
[----:B------:R-:W2:Y:S03]  /*78240*/  LDL.LU.64 R4, [R1+0x1068] ;  /* 0x0010680001047983 */ /* 0x000ea60000300a00 */
        /* <DEDUP_REMOVED lines=9> */
[----:B0-----:R-:W5:Y:S01]  /*782e0*/  LDL.LU.64 R4, [R1+0x1050] ;  /* 0x0010500001047983 */ /* 0x001f620000300a00 */
[----:B------:R-:W2:Y:S03]  /*782f0*/  LDL.LU.64 R8, [R1+0x1090] ;  /* 0x0010900001087983 */ /* 0x000ea60000300a00 */
[----:B--2---:R0:W-:Y:S04]  /*78300*/  STL.64 [R1+0x1ba0], R8 ;  /* 0x001ba00801007387 */ /* 0x0041e80000100a00 */
[----:B0-----:R-:W2:Y:S01]  /*78310*/  LDL.LU.64 R8, [R1+0x1098] ;  /* 0x0010980001087983 */ /* 0x001ea20000300a00 */
[----:B------:R-:W-:-:S03]  /*78320*/  PRMT R0, R11, 0x7632, R0 ;  /* 0x000076320b007816 */ /* 0x000fc60000000000 */
[----:B------:R0:W-:Y:S01]  /*78330*/  STG.E.U16 [R18.64], R2 ;  /* 0x0000000212007986 */ /* 0x0001e2000c101506 */
[----:B------:R-:W-:Y:S03]  /*78340*/  STG.E.U16 [R16.64], R11 ;  /* 0x0000000b10007986 */ /* 0x000fe6000c101506 */
[----:B---3--:R-:W-:Y:S01]  /*78350*/  STG.E.U16 [R6.64], R0 ;  /* 0x0000000006007986 */ /* 0x008fe2000c101506 */
[----:B----4-:R-:W-:Y:S01]  /*78360*/  STG.E.U16 [R12.64], R14 ;  /* 0x0000000e0c007986 */ /* 0x010fe2000c101506 */
[----:B0-----:R-:W-:-:S05]  /*78370*/  PRMT R2, R14, 0x7632, R2 ;  /* 0x000076320e027816 */ /* 0x001fca0000000002 */
[----:B------:R-:W-:Y:S01]  /*78380*/  STG.E.U16 [R26.64], R2 ;  /* 0x000000021a007986 */ /* 0x000fe2000c101506 */
[----:B-----5:R-:W-:Y:S03]  /*78390*/  STG.E.U16 [R4.64], R15 ;  /* 0x0000000f04007986 */ /* 0x020fe6000c101506 */
[----:B--2---:R0:W-:Y:S04]  /*783a0*/  STL.64 [R1+0x1ba8], R8 ;  /* 0x001ba80801007387 */ /* 0x0041e80000100a00 */
[----:B0-----:R-:W2:Y:S01]  /*783b0*/  LDL.LU.64 R8, [R1+0x1080] ;  /* 0x0010800001087983 */ /* 0x001ea20000300a00 */
[----:B------:R-:W3:Y:S02]  /*783c0*/  LDL.LU.64 R24, [R1+0x1088] ;  /* 0x0010880001187983 */ /* 0x000ee40000300a00 */
[----:B------:R-:W4:Y:S02]  /*783d0*/  LDL.LU R18, [R1+0x14] ;  /* 0x0000140001127983 */ /* 0x000f240000300800 */
[----:B------:R-:W5:Y:S01]  /*783e0*/  LDL.LU.64 R10, [R1+0x10a0] ;  /* 0x0010a000010a7983 */ /* 0x000f620000300a00 */
[----:B------:R-:W2:Y:S01]  /*783f0*/  LDL.LU.64 R28, [R1+0x10b0] ;  /* 0x0010b000011c7983 */ /* 0x000ea20000300a00 */
[----:B------:R-:W2:Y:S02]  /*78400*/  LDL.LU.64 R22, [R1+0x10a8] ;  /* 0x0010a80001167983 */ /* 0x000ea40000300a00 */
[----:B------:R-:W2:Y:S02]  /*78410*/  LDL.LU.64 R6, [R1+0x10c0] ;  /* 0x0010c00001067983 */ /* 0x000ea40000300a00 */
[----:B------:R-:W2:Y:S01]  /*78420*/  LDL.LU R19, [R1+0x34] ;  /* 0x0000340001137983 */ /* 0x000ea20000300800 */
[----:B------:R-:W2:Y:S01]  /*78430*/  LDL.LU.64 R20, [R1+0x10d8] ;  /* 0x0010d80001147983 */ /* 0x000ea20000300a00 */
[----:B------:R-:W2:Y:S02]  /*78440*/  LDL.LU.64 R16, [R1+0x10d0] ;  /* 0x0010d00001107983 */ /* 0x000ea40000300a00 */
[----:B------:R-:W2:Y:S02]  /*78450*/  LDL.LU.64 R12, [R1+0x10c8] ;  /* 0x0010c800010c7983 */ /* 0x000ea40000300a00 */
[----:B------:R-:W2:Y:S01]  /*78460*/  LDL.LU R27, [R1+0x1be8] ;  /* 0x001be800011b7983 */ /* 0x000ea20000300800 */
[----:B------:R-:W2:Y:S01]  /*78470*/  LDL.LU R26, [R1+0x84] ;  /* 0x00008400011a7983 */ /* 0x000ea20000300800 */
[----:B------:R-:W2:Y:S01]  /*78480*/  LDL.LU.64 R4, [R1+0x1be0] ;  /* 0x001be00001047983 */ /* 0x000ea20000300a00 */
[----:B------:R-:W-:-:S02]  /*78490*/  PRMT R0, R15, 0x7632, R0 ;  /* 0x000076320f007816 */ /* 0x000fc40000000000 */
[----:B------:R-:W3:Y:S04]  /*784a0*/  LDL.LU.64 R14, [R1+0x10e0] ;  /* 0x0010e000010e7983 */ /* 0x000ee80000300a00 */
[----:B--2---:R0:W-:Y:S04]  /*784b0*/  STG.E.U16 [R4.64], R0 ;  /* 0x0000000004007986 */ /* 0x0041e8000c101506 */
[----:B0-----:R-:W2:Y:S01]  /*784c0*/  LDL.LU.64 R4, [R1+0x1bd8] ;  /* 0x001bd80001047983 */ /* 0x001ea20000300a00 */
[----:B------:R-:W-:-:S03]  /*784d0*/  PRMT R2, R27, 0x7632, R2 ;  /* 0x000076321b027816 */ /* 0x000fc60000000002 */
        /* <DEDUP_REMOVED lines=10> */
[----:B0-----:R-:W2:Y:S04]  /*78580*/  LDL.LU R5, [R1+0x1bb0] ;  /* 0x001bb00001057983 */ /* 0x001ea80000300800 */
[----:B--2---:R0:W-:Y:S04]  /*78590*/  STG.E.U16 [R8.64], R5 ;  /* 0x0000000508007986 */ /* 0x0041e8000c101506 */
[----:B0-----:R-:W2:Y:S01]  /*785a0*/  LDL.LU.64 R8, [R1+0x1ba8] ;  /* 0x001ba80001087983 */ /* 0x001ea20000300a00 */
[----:B------:R-:W-:-:S02]  /*785b0*/  PRMT R2, R5, 0x7632, R2 ;  /* 0x0000763205027816 */ /* 0x000fc40000000002 */
[----:B------:R-:W3:Y:S01]  /*785c0*/  LDL.LU.64 R4, [R1+0x10b8] ;  /* 0x0010b80001047983 */ /* 0x000ee20000300a00 */
[----:B------:R-:W-:Y:S02]  /*785d0*/  PRMT R0, R3, 0x7632, R0 ;  /* 0x0000763203007816 */ /* 0x000fe40000000000 */
[----:B--2---:R0:W-:Y:S04]  /*785e0*/  STG.E.U16 [R8.64], R2 ;  /* 0x0000000208007986 */ /* 0x0041e8000c101506 */
[----:B0-----:R-:W2:Y:S04]  /*785f0*/  LDL.LU.64 R8, [R1+0x1ba0] ;  /* 0x001ba00001087983 */ /* 0x001ea80000300a00 */
[----:B--2---:R0:W-:Y:S01]  /*78600*/  STG.E.U16 [R8.64], R3 ;  /* 0x0000000308007986 */ /* 0x0041e2000c101506 */
[----:B------:R1:W-:Y:S03]  /*78610*/  STG.E.U16 [R24.64], R0 ;  /* 0x0000000018007986 */ /* 0x0003e6000c101506 */
[----:B0-----:R-:W2:Y:S01]  /*78620*/  LDL.LU R9, [R1+0x1b9c] ;  /* 0x001b9c0001097983 */ /* 0x001ea20000300800 */
[----:B-1----:R-:W2:Y:S01]  /*78630*/  LDL.LU R25, [R1+0x1b98] ;  /* 0x001b980001197983 */ /* 0x002ea20000300800 */
[----:B----4-:R-:W-:Y:S01]  /*78640*/  PRMT R2, R18, 0x7632, R2 ;  /* 0x0000763212027816 */ /* 0x010fe20000000002 */
[----:B-----5:R0:W-:Y:S04]  /*78650*/  STG.E.U16 [R10.64], R18 ;  /* 0x000000120a007986 */ /* 0x0201e8000c101506 */
[----:B---3--:R1:W-:Y:S04]  /*78660*/  STG.E.U16 [R4.64], R2 ;  /* 0x0000000204007986 */ /* 0x0083e8000c101506 */
[----:B0-----:R-:W3:Y:S01]  /*78670*/  LDL.LU.64 R10, [R1+0x1b90] ;  /* 0x001b9000010a7983 */ /* 0x001ee20000300a00 */
[----:B--2---:R-:W-:-:S03]  /*78680*/  PRMT R0, R25, 0x7632, R0 ;  /* 0x0000763219007816 */ /* 0x004fc60000000000 */
[----:B------:R-:W-:Y:S01]  /*78690*/  STG.E.U16 [R28.64], R25 ;  /* 0x000000191c007986 */ /* 0x000fe2000c101506 */
[----:B-1----:R-:W-:-:S03]  /*786a0*/  PRMT R2, R9, 0x7632, R2 ;  /* 0x0000763209027816 */ /* 0x002fc60000000002 */
[----:B------:R0:W-:Y:S01]  /*786b0*/  STG.E.U16 [R22.64], R0 ;  /* 0x0000000016007986 */ /* 0x0001e2000c101506 */
[----:B------:R1:W-:Y:S02]  /*786c0*/  STG.E.U16 [R6.64], R9 ;  /* 0x0000000906007986 */ /* 0x0003e4000c101506 */
[----:B------:R-:W-:Y:S02]  /*786d0*/  STG.E.U16 [R20.64], R2 ;  /* 0x0000000214007986 */ /* 0x000fe4000c101506 */
[----:B------:R-:W-:Y:S01]  /*786e0*/  STG.E.U16 [R16.64], R19 ;  /* 0x0000001310007986 */ /* 0x000fe2000c101506 */
[----:B0-----:R-:W-:Y:S01]  /*786f0*/  PRMT R0, R19, 0x7632, R0 ;  /* 0x0000763213007816 */ /* 0x001fe20000000000 */
[----:B------:R-:W2:Y:S01]  /*78700*/  LDL.LU.64 R22, [R1+0x10f8] ;  /* 0x0010f80001167983 */ /* 0x000ea20000300a00 */
[----:B-1----:R-:W4:Y:S02]  /*78710*/  LDL.LU.64 R6, [R1+0x10f0] ;  /* 0x0010f00001067983 */ /* 0x002f240000300a00 */
[----:B------:R-:W5:Y:S01]  /*78720*/  LDL.LU.64 R4, [R1+0x10e8] ;  /* 0x0010e80001047983 */ /* 0x000f620000300a00 */
[----:B------:R0:W-:Y:S04]  /*78730*/  STG.E.U16 [R12.64], R0 ;  /* 0x000000000c007986 */ /* 0x0001e8000c101506 */
[----:B0-----:R-:W2:Y:S01]  /*78740*/  LDL.LU R13, [R1+0xd4] ;  /* 0x0000d400010d7983 */ /* 0x001ea20000300800 */
[----:B------:R-:W3:Y:S02]  /*78750*/  LDL.LU.64 R28, [R1+0x1100] ;  /* 0x00110000011c7983 */ /* 0x000ee40000300a00 */
[----:B------:R-:W2:Y:S02]  /*78760*/  LDL.LU.64 R20, [R1+0x1108] ;  /* 0x0011080001147983 */ /* 0x000ea40000300a00 */
[----:B--2---:R0:W-:Y:S04]  /*78770*/  STL.64 [R1+0x1b80], R20 ;  /* 0x001b801401007387 */ /* 0x0041e80000100a00 */
[----:B0-----:R-:W2:Y:S04]  /*78780*/  LDL.LU.64 R20, [R1+0x1110] ;  /* 0x0011100001147983 */ /* 0x001ea80000300a00 */
[----:B--2---:R0:W-:Y:S04]  /*78790*/  STL.64 [R1+0x1b88], R20 ;  /* 0x001b881401007387 */ /* 0x0041e80000100a00 */
[----:B0-----:R-:W2:Y:S01]  /*787a0*/  LDL.LU.64 R20, [R1+0x1118] ;  /* 0x0011180001147983 */ /* 0x001ea20000300a00 */
[----:B------:R-:W2:Y:S02]  /*787b0*/  LDL.LU R17, [R1+0xc4] ;  /* 0x0000c40001117983 */ /* 0x000ea40000300800 */
[----:B------:R-:W2:Y:S02]  /*787c0*/  LDL.LU R3, [R1+0xe4] ;  /* 0x0000e40001037983 */ /* 0x000ea40000300800 */
[----:B------:R-:W2:Y:S02]  /*787d0*/  LDL.LU.64 R18, [R1+0x1140] ;  /* 0x0011400001127983 */ /* 0x000ea40000300a00 */
[----:B--2---:R0:W-:Y:S04]  /*787e0*/  STL.64 [R1+0x1b60], R18 ;  /* 0x001b601201007387 */ /* 0x0041e80000100a00 */
[----:B0-----:R-:W2:Y:S04]  /*787f0*/  LDL.LU.64 R18, [R1+0x1128] ;  /* 0x0011280001127983 */ /* 0x001ea80000300a00 */
[----:B--2---:R0:W-:Y:S04]  /*78800*/  STL.64 [R1+0x1b68], R18 ;  /* 0x001b681201007387 */ /* 0x0041e80000100a00 */
[----:B0-----:R-:W2:Y:S01]  /*78810*/  LDL.LU.64 R18, [R1+0x1130] ;  /* 0x0011300001127983 */ /* 0x001ea20000300a00 */
[----:B------:R-:W-:-:S03]  /*78820*/  PRMT R2, R26, 0x7632, R2 ;  /* 0x000076321a027816 */ /* 0x000fc60000000002 */
[----:B--2---:R0:W-:Y:S04]  /*78830*/  STL.64 [R1+0x1b70], R18 ;  /* 0x001b701201007387 */ /* 0x0041e80000100a00 */
[----:B0-----:R-:W2:Y:S04]  /*78840*/  LDL.LU.64 R18, [R1+0x1138] ;  /* 0x0011380001127983 */ /* 0x001ea80000300a00 */
[----:B------:R0:W-:Y:S01]  /*78850*/  STG.E.U16 [R14.64], R26 ;  /* 0x0000001a0e007986 */ /* 0x0001e2000c101506 */
[----:B------:R-:W-:Y:S01]  /*78860*/  PRMT R0, R27, 0x7632, R0 ;  /* 0x000076321b007816 */ /* 0x000fe20000000000 */
[----:B------:R1:W-:Y:S02]  /*78870*/  STG.E.U16 [R22.64], R2 ;  /* 0x0000000216007986 */ /* 0x0003e4000c101506 */
[----:B----4-:R-:W-:Y:S02]  /*78880*/  STG.E.U16 [R6.64], R27 ;  /* 0x0000001b06007986 */ /* 0x010fe4000c101506 */
[----:B-----5:R-:W-:Y:S01]  /*78890*/  STG.E.U16 [R4.64], R0 ;  /* 0x0000000004007986 */ /* 0x020fe2000c101506 */
[----:B---3--:R-:W-:Y:S02]  /*788a0*/  STG.E.U16 [R28.64], R10 ;  /* 0x0000000a1c007986 */ /* 0x008fe4000c101506 */
[----:B0-----:R-:W-:Y:S01]  /*788b0*/  IMAD.MOV.U32 R15, RZ, RZ, R11 ;  /* 0x000000ffff0f7224 */ /* 0x001fe200078e000b */
[----:B-1----:R-:W-:-:S05]  /*788c0*/  PRMT R2, R10, 0x7632, R2 ;  /* 0x000076320a027816 */ /* 0x002fca0000000002 */
[----:B------:R-:W-:Y:S04]  /*788d0*/  STG.E.U16 [R20.64], R2 ;  /* 0x0000000214007986 */ /* 0x000fe8000c101506 */
[----:B--2---:R0:W-:Y:S04]  /*788e0*/  STL.64 [R1+0x1b78], R18 ;  /* 0x001b781201007387 */ /* 0x0041e80000100a00 */
[----:B0-----:R-:W2:Y:S01]  /*788f0*/  LDL.LU.64 R18, [R1+0x1120] ;  /* 0x0011200001127983 */ /* 0x001ea20000300a00 */
[----:B------:R-:W3:Y:S02]  /*78900*/  LDL.LU R14, [R1+0xf4] ;  /* 0x0000f400010e7983 */ /* 0x000ee40000300800 */
[----:B------:R-:W4:Y:S02]  /*78910*/  LDL.LU R26, [R1+0x58] ;  /* 0x00005800011a7983 */ /* 0x000f240000300800 */
[----:B------:R-:W5:Y:S01]  /*78920*/  LDL.LU.64 R22, [R1+0x1158] ;  /* 0x0011580001167983 */ /* 0x000f620000300a00 */
[----:B------:R-:W2:Y:S01]  /*78930*/  LDL.LU.64 R6, [R1+0x1150] ;  /* 0x0011500001067983 */ /* 0x000ea20000300a00 */
[----:B------:R-:W2:Y:S02]  /*78940*/  LDL.LU.64 R8, [R1+0x1148] ;  /* 0x0011480001087983 */ /* 0x000ea40000300a00 */
[----:B------:R-:W2:Y:S02]  /*78950*/  LDL.LU R27, [R1+0x28] ;  /* 0x00002800011b7983 */ /* 0x000ea40000300800 */
[----:B------:R-:W2:Y:S01]  /*78960*/  LDL.LU.64 R24, [R1+0x1160] ;  /* 0x0011600001187983 */ /* 0x000ea20000300a00 */
[----:B------:R-:W2:Y:S01]  /*78970*/  LDL.LU R12, [R1+0x8] ;  /* 0x00000800010c7983 */ /* 0x000ea20000300800 */
[----:B------:R-:W2:Y:S02]  /*78980*/  LDL.LU.64 R10, [R1+0x1178] ;  /* 0x00117800010a7983 */ /* 0x000ea40000300a00 */
[----:B------:R-:W2:Y:S02]  /*78990*/  LDL.LU.64 R4, [R1+0x1170] ;  /* 0x0011700001047983 */ /* 0x000ea40000300a00 */
[----:B------:R-:W2:Y:S01]  /*789a0*/  LDL.LU.64 R28, [R1+0x1168] ;  /* 0x00116800011c7983 */ /* 0x000ea20000300a00 */
[----:B------:R-:W2:Y:S01]  /*789b0*/  LDL.LU.64 R20, [R1+0x1b88] ;  /* 0x001b880001147983 */ /* 0x000ea20000300a00 */
[----:B------:R-:W-:-:S03]  /*789c0*/  PRMT R0, R13, 0x7632, R0 ;  /* 0x000076320d007816 */ /* 0x000fc60000000000 */
[----:B--2---:R0:W-:Y:S04]  /*789d0*/  STG.E.U16 [R20.64], R13 ;  /* 0x0000000d14007986 */ /* 0x0041e8000c101506 */
[----:B0-----:R-:W2:Y:S01]  /*789e0*/  LDL.LU.64 R20, [R1+0x1b80] ;  /* 0x001b800001147983 */ /* 0x001ea20000300a00 */
[----:B------:R-:W-:-:S03]  /*789f0*/  PRMT R2, R17, 0x7632, R2 ;  /* 0x0000763211027816 */ /* 0x000fc60000000002 */
[----:B--2---:R0:W-:Y:S01]  /*78a00*/  STG.E.U16 [R20.64], R0 ;  /* 0x0000000014007986 */ /* 0x0041e2000c101506 */
[----:B------:R1:W-:Y:S03]  /*78a10*/  STG.E.U16 [R18.64], R17 ;  /* 0x0000001112007986 */ /* 0x0003e6000c101506 */
[----:B0-----:R-:W2:Y:S01]  /*78a20*/  LDL.LU.64 R20, [R1+0x1180] ;  /* 0x0011800001147983 */ /* 0x001ea20000300a00 */
[----:B------:R-:W2:Y:S02]  /*78a30*/  LDL.LU R13, [R1+0x48] ;  /* 0x00004800010d7983 */ /* 0x000ea40000300800 */
[----:B-1----:R-:W2:Y:S02]  /*78a40*/  LDL.LU.64 R18, [R1+0x1b78] ;  /* 0x001b780001127983 */ /* 0x002ea40000300a00 */
[----:B------:R-:W3:Y:S01]  /*78a50*/  LDL.LU.64 R16, [R1+0x1198] ;  /* 0x0011980001107983 */ /* 0x000ee20000300a00 */
[----:B--2---:R0:W-:Y:S04]  /*78a60*/  STG.E.U16 [R18.64], R2 ;  /* 0x0000000212007986 */ /* 0x0041e8000c101506 */
[----:B0-----:R-:W2:Y:S01]  /*78a70*/  LDL.LU.64 R18, [R1+0x1b70] ;  /* 0x001b700001127983 */ /* 0x001ea20000300a00 */
[----:B------:R-:W-:-:S03]  /*78a80*/  PRMT R0, R3, 0x7632, R0 ;  /* 0x0000763203007816 */ /* 0x000fc60000000000 */
[----:B--2---:R0:W-:Y:S04]  /*78a90*/  STG.E.U16 [R18.64], R3 ;  /* 0x0000000312007986 */ /* 0x0041e8000c101506 */
[----:B0-----:R-:W2:Y:S01]  /*78aa0*/  LDL.LU.64 R18, [R1+0x1b68] ;  /* 0x001b680001127983 */ /* 0x001ea20000300a00 */
[----:B---3--:R-:W-:-:S03]  /*78ab0*/  PRMT R2, R14, 0x7632, R2 ;  /* 0x000076320e027816 */ /* 0x008fc60000000002 */
[----:B--2---:R0:W-:Y:S04]  /*78ac0*/  STG.E.U16 [R18.64], R0 ;  /* 0x0000000012007986 */ /* 0x0041e8000c101506 */
[----:B0-----:R-:W2:Y:S01]  /*78ad0*/  LDL.LU.64 R18, [R1+0x1b60] ;  /* 0x001b600001127983 */ /* 0x001ea20000300a00 */
[----:B----4-:R-:W-:-:S03]  /*78ae0*/  PRMT R0, R26, 0x7632, R0 ;  /* 0x000076321a007816 */ /* 0x010fc60000000000 */
[----:B--2---:R0:W-:Y:S01]  /*78af0*/  STG.E.U16 [R18.64], R14 ;  /* 0x0000000e12007986 */ /* 0x0041e2000c101506 */
[----:B-----5:R1:W-:Y:S02]  /*78b00*/  STG.E.U16 [R22.64], R2 ;  /* 0x0000000216007986 */ /* 0x0203e4000c101506 */
[----:B------:R2:W-:Y:S01]  /*78b10*/  STG.E.U16 [R6.64], R26 ;  /* 0x0000001a06007986 */ /* 0x0005e2000c101506 */
[----:B0-----:R-:W3:Y:S01]  /*78b20*/  LDL.LU.64 R18, [R1+0x1190] ;  /* 0x0011900001127983 */ /* 0x001ee20000300a00 */
[----:B-1----:R-:W4:Y:S02]  /*78b30*/  LDL.LU.64 R22, [R1+0x1188] ;  /* 0x0011880001167983 */ /* 0x002f240000300a00 */
[----:B--2---:R-:W2:Y:S01]  /*78b40*/  LDL.LU.64 R6, [R1+0x1b58] ;  /* 0x001b580001067983 */ /* 0x004ea20000300a00 */
[----:B------:R-:W-:Y:S01]  /*78b50*/  PRMT R2, R27, 0x7632, R2 ;  /* 0x000076321b027816 */ /* 0x000fe20000000002 */
[----:B------:R0:W-:Y:S04]  /*78b60*/  STG.E.U16 [R8.64], R0 ;  /* 0x0000000008007986 */ /* 0x0001e8000c101506 */
[----:B------:R-:W5:Y:S01]  /*78b70*/  LDL.LU R14, [R1+0x18] ;  /* 0x00001800010e7983 */ /* 0x000f620000300800 */
[----:B------:R1:W-:Y:S02]  /*78b80*/  STG.E.U16 [R24.64], R27 ;  /* 0x0000001b18007986 */ /* 0x0003e4000c101506 */
[----:B------:R1:W-:Y:S02]  /*78b90*/  STG.E.U16 [R10.64], R2 ;  /* 0x000000020a007986 */ /* 0x0003e4000c101506 */
[----:B------:R1:W-:Y:S01]  /*78ba0*/  STG.E.U16 [R4.64], R12 ;  /* 0x0000000c04007986 */ /* 0x0003e2000c101506 */
[----:B0-----:R-:W-:Y:S01]  /*78bb0*/  PRMT R0, R12, 0x7632, R0 ;  /* 0x000076320c007816 */ /* 0x001fe20000000000 */
[----:B-1----:R-:W5:Y:S01]  /*78bc0*/  LDL.LU.64 R26, [R1+0x11a0] ;  /* 0x0011a000011a7983 */ /* 0x002f620000300a00 */
[----:B------:R-:W3:Y:S02]  /*78bd0*/  LDL.LU.64 R24, [R1+0x11b8] ;  /* 0x0011b80001187983 */ /* 0x000ee40000300a00 */
[----:B------:R-:W3:Y:S01]  /*78be0*/  LDL.LU.64 R10, [R1+0x11b0] ;  /* 0x0011b000010a7983 */ /* 0x000ee20000300a00 */
[----:B------:R0:W-:Y:S01]  /*78bf0*/  STG.E.U16 [R28.64], R0 ;  /* 0x000000001c007986 */ /* 0x0001e2000c101506 */
[----:B------:R-:W3:Y:S03]  /*78c00*/  LDL.LU.64 R4, [R1+0x11a8] ;  /* 0x0011a80001047983 */ /* 0x000ee60000300a00 */
[----:B0-----:R-:W3:Y:S01]  /*78c10*/  LDL.LU.64 R28, [R1+0x11c0] ;  /* 0x0011c000011c7983 */ /* 0x001ee20000300a00 */
[----:B------:R-:W3:Y:S03]  /*78c20*/  LDL.LU R12, [R1+0x38] ;  /* 0x00003800010c7983 */ /* 0x000ee60000300800 */
[----:B--2---:R0:W-:Y:S04]  /*78c30*/  STG.E.U16 [R20.64], R6 ;  /* 0x0000000614007986 */ /* 0x0041e8000c101506 */
[----:B------:R-:W-:Y:S04]  /*78c40*/  STL [R1+0x1b20], R7 ;  /* 0x001b200701007387 */ /* 0x000fe80000100800 */
[----:B0-----:R-:W2:Y:S01]  /*78c50*/  LDL.LU.64 R20, [R1+0x11d0] ;  /* 0x0011d00001147983 */ /* 0x001ea20000300a00 */
[----:B------:R-:W-:-:S05]  /*78c60*/  PRMT R2, R6, 0x7632, R2 ;  /* 0x0000763206027816 */ /* 0x000fca0000000002 */
[----:B------:R-:W-:Y:S04]  /*78c70*/  STG.E.U16 [R16.64], R2 ;  /* 0x0000000210007986 */ /* 0x000fe8000c101506 */
[----:B--2---:R0:W-:Y:S04]  /*78c80*/  STL.64 [R1+0x1b40], R20 ;  /* 0x001b401401007387 */ /* 0x0041e80000100a00 */
[----:B0-----:R-:W2:Y:S01]  /*78c90*/  LDL.LU.64 R20, [R1+0x11d8] ;  /* 0x0011d80001147983 */ /* 0x001ea20000300a00 */
[----:B------:R-:W2:Y:S01]  /*78ca0*/  LDL.LU R17, [R1+0x88] ;  /* 0x0000880001117983 */ /* 0x000ea20000300800 */
[----:B------:R-:W-:Y:S01]  /*78cb0*/  PRMT R0, R13, 0x7632, R0 ;  /* 0x000076320d007816 */ /* 0x000fe20000000000 */
[----:B---3--:R-:W-:Y:S04]  /*78cc0*/  STG.E.U16 [R18.64], R13 ;  /* 0x0000000d12007986 */ /* 0x008fe8000c101506 */
[----:B----4-:R-:W-:Y:S01]  /*78cd0*/  STG.E.U16 [R22.64], R0 ;  /* 0x0000000016007986 */ /* 0x010fe2000c101506 */
[----:B-----5:R-:W-:Y:S03]  /*78ce0*/  STG.E.U16 [R26.64], R14 ;  /* 0x0000000e1a007986 */ /* 0x020fe6000c101506 */
[----:B--2---:R0:W-:Y:S04]  /*78cf0*/  STL [R1+0x1b38], R17 ;  /* 0x001b381101007387 */ /* 0x0041e80000100800 */
[----:B0-----:R-:W2:Y:S01]  /*78d00*/  LDL.LU.64 R16, [R1+0x11c8] ;  /* 0x0011c80001107983 */ /* 0x001ea20000300a00 */
[----:B------:R-:W3:Y:S02]  /*78d10*/  LDL.LU.64 R6, [R1+0x11e0] ;  /* 0x0011e00001067983 */ /* 0x000ee40000300a00 */
[----:B------:R-:W4:Y:S02]  /*78d20*/  LDL.LU R18, [R1+0xb8] ;  /* 0x0000b80001127983 */ /* 0x000f240000300800 */
[----:B------:R-:W5:Y:S01]  /*78d30*/  LDL.LU.64 R8, [R1+0x11e8] ;  /* 0x0011e80001087983 */ /* 0x000f620000300a00 */
[----:B------:R-:W2:Y:S01]  /*78d40*/  LDL.LU.64 R22, [R1+0x1200] ;  /* 0x0012000001167983 */ /* 0x000ea20000300a00 */
[----:B------:R-:W2:Y:S02]  /*78d50*/  LDL.LU R19, [R1+0xa8] ;  /* 0x0000a80001137983 */ /* 0x000ea40000300800 */
[----:B------:R-:W2:Y:S02]  /*78d60*/  LDL.LU R13, [R1+0xd8] ;  /* 0x0000d800010d7983 */ /* 0x000ea40000300800 */
[----:B------:R-:W2:Y:S01]  /*78d70*/  LDL.LU.64 R26, [R1+0x1b50] ;  /* 0x001b5000011a7983 */ /* 0x000ea20000300a00 */
[----:B------:R-:W-:-:S05]  /*78d80*/  PRMT R2, R14, 0x7632, R2 ;  /* 0x000076320e027816 */ /* 0x000fca0000000002 */
[----:B------:R0:W-:Y:S04]  /*78d90*/  STG.E.U16 [R24.64], R2 ;  /* 0x0000000218007986 */ /* 0x0001e8000c101506 */
[----:B0-----:R-:W3:Y:S04]  /*78da0*/  LDL.LU.64 R24, [R1+0x1218] ;  /* 0x0012180001187983 */ /* 0x001ee80000300a00 */
[----:B--2---:R0:W-:Y:S04]  /*78db0*/  STG.E.U16 [R10.64], R26 ;  /* 0x0000001a0a007986 */ /* 0x0041e8000c101506 */
[----:B0-----:R-:W2:Y:S01]  /*78dc0*/  LDL.LU.64 R10, [R1+0x1b48] ;  /* 0x001b4800010a7983 */ /* 0x001ea20000300a00 */
[----:B------:R-:W-:Y:S01]  /*78dd0*/  PRMT R0, R26, 0x7632, R0 ;  /* 0x000076321a007816 */ /* 0x000fe20000000000 */
[----:B------:R0:W-:Y:S04]  /*78de0*/  STL [R1+0x1b08], R27 ;  /* 0x001b081b01007387 */ /* 0x0001e80000100800 */
[----:B------:R1:W-:Y:S04]  /*78df0*/  STG.E.U16 [R4.64], R0 ;  /* 0x0000000004007986 */ /* 0x0003e8000c101506 */
[----:B0-----:R-:W3:Y:S04]  /*78e00*/  LDL.LU.64 R26, [R1+0x11f0] ;  /* 0x0011f000011a7983 */ /* 0x001ee80000300a00 */
[----:B-1----:R-:W3:Y:S01]  /*78e10*/  LDL.LU.64 R4, [R1+0x1210] ;  /* 0x0012100001047983 */ /* 0x002ee20000300a00 */
[----:B--2---:R-:W-:-:S03]  /*78e20*/  PRMT R2, R10, 0x7632, R2 ;  /* 0x000076320a027816 */ /* 0x004fc60000000002 */
[----:B------:R0:W-:Y:S04]  /*78e30*/  STG.E.U16 [R28.64], R10 ;  /* 0x0000000a1c007986 */ /* 0x0001e8000c101506 */
[----:B------:R-:W-:Y:S04]  /*78e40*/  STG.E.U16 [R20.64], R2 ;  /* 0x0000000214007986 */ /* 0x000fe8000c101506 */
[----:B0-----:R-:W2:Y:S01]  /*78e50*/  LDL.LU.64 R28, [R1+0x1208] ;  /* 0x00120800011c7983 */ /* 0x001ea20000300a00 */
[----:B------:R0:W-:Y:S03]  /*78e60*/  STL [R1+0x1b0c], R11 ;  /* 0x001b0c0b01007387 */ /* 0x0001e60000100800 */
[----:B0-----:R-:W2:Y:S01]  /*78e70*/  LDL.LU.64 R10, [R1+0x11f8] ;  /* 0x0011f800010a7983 */ /* 0x001ea20000300a00 */
[----:B------:R-:W2:Y:S01]  /*78e80*/  LDL.LU.64 R20, [R1+0x1b40] ;  /* 0x001b400001147983 */ /* 0x000ea20000300a00 */
[----:B------:R-:W-:Y:S01]  /*78e90*/  PRMT R0, R12, 0x7632, R0 ;  /* 0x000076320c007816 */ /* 0x000fe20000000000 */
[----:B------:R-:W3:Y:S01]  /*78ea0*/  LDL.LU R14, [R1+0xc8] ;  /* 0x0000c800010e7983 */ /* 0x000ee20000300800 */
[----:B--2---:R0:W-:Y:S03]  /*78eb0*/  STG.E.U16 [R20.64], R12 ;  /* 0x0000000c14007986 */ /* 0x0041e6000c101506 */
[----:B------:R1:W-:Y:S01]  /*78ec0*/  STG.E.U16 [R16.64], R0 ;  /* 0x0000000010007986 */ /* 0x0003e2000c101506 */
[----:B0-----:R-:W2:Y:S01]  /*78ed0*/  LDL.LU.64 R20, [R1+0x1220] ;  /* 0x0012200001147983 */ /* 0x001ea20000300a00 */
[----:B-1----:R-:W2:Y:S01]  /*78ee0*/  LDL.LU R17, [R1+0x1b38] ;  /* 0x001b380001117983 */ /* 0x002ea20000300800 */
[----:B----4-:R-:W-:Y:S01]  /*78ef0*/  PRMT R0, R18, 0x7632, R0 ;  /* 0x0000763212007816 */ /* 0x010fe20000000000 */
[----:B------:R-:W4:Y:S01]  /*78f00*/  LDL.LU R12, [R1+0xe8] ;  /* 0x0000e800010c7983 */ /* 0x000f220000300800 */
[----:B--2---:R-:W-:Y:S01]  /*78f10*/  PRMT R2, R17, 0x7632, R2 ;  /* 0x0000763211027816 */ /* 0x004fe20000000002 */
[----:B---3--:R0:W-:Y:S04]  /*78f20*/  STG.E.U16 [R6.64], R17 ;  /* 0x0000001106007986 */ /* 0x0081e8000c101506 */
[----:B------:R1:W-:Y:S01]  /*78f30*/  STG.E.U16 [R10.64], R2 ;  /* 0x000000020a007986 */ /* 0x0003e2000c101506 */
[----:B------:R2:W-:Y:S02]  /*78f40*/  STG.E.U16 [R26.64], R18 ;  /* 0x000000121a007986 */ /* 0x0005e4000c101506 */
[----:B-----5:R-:W-:Y:S02]  /*78f50*/  STG.E.U16 [R8.64], R0 ;  /* 0x0000000008007986 */ /* 0x020fe4000c101506 */
[----:B------:R3:W-:Y:S01]  /*78f60*/  STG.E.U16 [R22.64], R19 ;  /* 0x0000001316007986 */ /* 0x0007e2000c101506 */
[----:B0-----:R-:W5:Y:S01]  /*78f70*/  LDL.LU.64 R6, [R1+0x1238] ;  /* 0x0012380001067983 */ /* 0x001f620000300a00 */
[----:B------:R-:W4:Y:S01]  /*78f80*/  LDL.LU.64 R16, [R1+0x1230] ;  /* 0x0012300001107983 */ /* 0x000f220000300a00 */
[----:B-1----:R-:W-:-:S02]  /*78f90*/  PRMT R2, R19, 0x7632, R2 ;  /* 0x0000763213027816 */ /* 0x002fc40000000002 */
[----:B--2---:R-:W2:Y:S01]  /*78fa0*/  LDL.LU.64 R26, [R1+0x1228] ;  /* 0x00122800011a7983 */ /* 0x004ea20000300a00 */
[----:B---3--:R-:W3:Y:S02]  /*78fb0*/  LDL.LU R19, [R1+0xf8] ;  /* 0x0000f80001137983 */ /* 0x008ee40000300800 */
[----:B------:R-:W2:Y:S02]  /*78fc0*/  LDL.LU R23, [R1+0x5c] ;  /* 0x00005c0001177983 */ /* 0x000ea40000300800 */
[----:B------:R-:W2:Y:S02]  /*78fd0*/  LDL.LU.64 R8, [R1+0x1250] ;  /* 0x0012500001087983 */ /* 0x000ea40000300a00 */
[----:B--2---:R0:W-:Y:S04]  /*78fe0*/  STL.64 [R1+0x1b28], R8 ;  /* 0x001b280801007387 */ /* 0x0041e80000100a00 */
[----:B0-----:R-:W2:Y:S01]  /*78ff0*/  LDL.LU.64 R8, [R1+0x1258] ;  /* 0x0012580001087983 */ /* 0x001ea20000300a00 */
[----:B------:R-:W-:-:S03]  /*79000*/  PRMT R0, R13, 0x7632, R0 ;  /* 0x000076320d007816 */ /* 0x000fc60000000000 */
[----:B------:R0:W-:Y:S01]  /*79010*/  STG.E.U16 [R24.64], R2 ;  /* 0x0000000218007986 */ /* 0x0001e2000c101506 */
[----:B------:R-:W-:Y:S03]  /*79020*/  STG.E.U16 [R4.64], R13 ;  /* 0x0000000d04007986 */ /* 0x000fe6000c101506 */
[----:B------:R-:W-:Y:S01]  /*79030*/  STG.E.U16 [R28.64], R0 ;  /* 0x000000001c007986 */ /* 0x000fe2000c101506 */
[----:B------:R-:W-:Y:S01]  /*79040*/  STG.E.U16 [R20.64], R14 ;  /* 0x0000000e14007986 */ /* 0x000fe2000c101506 */
[----:B0-----:R-:W-:-:S05]  /*79050*/  PRMT R2, R14, 0x7632, R2 ;  /* 0x000076320e027816 */ /* 0x001fca0000000002 */
[----:B-----5:R-:W-:Y:S04]  /*79060*/  STG.E.U16 [R6.64], R2 ;  /* 0x0000000206007986 */ /* 0x020fe8000c101506 */
[----:B--2---:R0:W-:Y:S04]  /*79070*/  STL.64 [R1+0x1b30], R8 ;  /* 0x001b300801007387 */ /* 0x0041e80000100a00 */
[----:B0-----:R-:W3:Y:S01]  /*79080*/  LDL.LU.64 R8, [R1+0x1240] ;  /* 0x0012400001087983 */ /* 0x001ee20000300a00 */
[----:B------:R-:W2:Y:S02]  /*79090*/  LDL.LU.64 R24, [R1+0x1248] ;  /* 0x0012480001187983 */ /* 0x000ea40000300a00 */
[----:B------:R-:W5:Y:S02]  /*790a0*/  LDL.LU.64 R4, [R1+0x1260] ;  /* 0x0012600001047983 */ /* 0x000f640000300a00 */
[----:B------:R-:W2:Y:S01]  /*790b0*/  LDL.LU R13, [R1+0x2c] ;  /* 0x00002c00010d7983 */ /* 0x000ea20000300800 */
[----:B------:R-:W2:Y:S01]  /*790c0*/  LDL.LU R22, [R1+0xc] ;  /* 0x00000c0001167983 */ /* 0x000ea20000300800 */
[----:B------:R-:W2:Y:S02]  /*790d0*/  LDL.LU.64 R28, [R1+0x1278] ;  /* 0x00127800011c7983 */ /* 0x000ea40000300a00 */
[----:B------:R-:W2:Y:S02]  /*790e0*/  LDL.LU.64 R20, [R1+0x1270] ;  /* 0x0012700001147983 */ /* 0x000ea40000300a00 */
[----:B------:R-:W2:Y:S01]  /*790f0*/  LDL.LU R14, [R1+0x4c] ;  /* 0x00004c00010e7983 */ /* 0x000ea20000300800 */
[----:B------:R-:W2:Y:S01]  /*79100*/  LDL.LU.64 R6, [R1+0x1268] ;  /* 0x0012680001067983 */ /* 0x000ea20000300a00 */
[----:B------:R-:W2:Y:S01]  /*79110*/  LDL.LU.64 R10, [R1+0x1290] ;  /* 0x00129000010a7983 */ /* 0x000ea20000300a00 */
[----:B----4-:R-:W-:-:S02]  /*79120*/  PRMT R0, R12, 0x7632, R0 ;  /* 0x000076320c007816 */ /* 0x010fc40000000000 */
[----:B--2---:R0:W-:Y:S04]  /*79130*/  STL.64 [R1+0x1b10], R10 ;  /* 0x001b100a01007387 */ /* 0x0041e80000100a00 */
[----:B0-----:R-:W2:Y:S04]  /*79140*/  LDL.LU.64 R10, [R1+0x1298] ;  /* 0x00129800010a7983 */ /* 0x001ea80000300a00 */
[----:B------:R-:W-:Y:S01]  /*79150*/  STG.E.U16 [R16.64], R12 ;  /* 0x0000000c10007986 */ /* 0x000fe2000c101506 */
[----:B------:R-:W-:Y:S02]  /*79160*/  STG.E.U16 [R26.64], R0 ;  /* 0x000000001a007986 */ /* 0x000fe4000c101506 */
[----:B---3--:R-:W-:Y:S01]  /*79170*/  STG.E.U16 [R8.64], R19 ;  /* 0x0000001308007986 */ /* 0x008fe2000c101506 */
[----:B--2---:R0:W-:Y:S04]  /*79180*/  STL.64 [R1+0x1b18], R10 ;  /* 0x001b180a01007387 */ /* 0x0041e80000100a00 */
[----:B0-----:R-:W2:Y:S01]  /*79190*/  LDL.LU.64 R10, [R1+0x1280] ;  /* 0x00128000010a7983 */ /* 0x001ea20000300a00 */
[----:B------:R-:W3:Y:S02]  /*791a0*/  LDL.LU.64 R16, [R1+0x1288] ;  /* 0x0012880001107983 */ /* 0x000ee40000300a00 */
[----:B------:R-:W4:Y:S02]  /*791b0*/  LDL.LU.64 R26, [R1+0x12a0] ;  /* 0x0012a000011a7983 */ /* 0x000f240000300a00 */
[----:B------:R-:W2:Y:S01]  /*791c0*/  LDL.LU R12, [R1+0x1c] ;  /* 0x00001c00010c7983 */ /* 0x000ea20000300800 */
[----:B------:R-:W2:Y:S01]  /*791d0*/  LDL.LU.64 R8, [R1+0x1b30] ;  /* 0x001b300001087983 */ /* 0x000ea20000300a00 */
[----:B------:R-:W-:-:S02]  /*791e0*/  PRMT R2, R19, 0x7632, R2 ;  /* 0x0000763213027816 */ /* 0x000fc40000000002 */
[----:B------:R-:W3:Y:S01]  /*791f0*/  LDL.LU.64 R18, [R1+0x12b0] ;  /* 0x0012b00001127983 */ /* 0x000ee20000300a00 */
[----:B------:R-:W-:Y:S02]  /*79200*/  PRMT R0, R23, 0x7632, R0 ;  /* 0x0000763217007816 */ /* 0x000fe40000000000 */
[----:B--2---:R0:W-:Y:S04]  /*79210*/  STG.E.U16 [R8.64], R2 ;  /* 0x0000000208007986 */ /* 0x0041e8000c101506 */
[----:B0-----:R-:W2:Y:S01]  /*79220*/  LDL.LU.64 R8, [R1+0x1b28] ;  /* 0x001b280001087983 */ /* 0x001ea20000300a00 */
[----:B------:R-:W-:-:S03]  /*79230*/  PRMT R2, R13, 0x7632, R2 ;  /* 0x000076320d027816 */ /* 0x000fc60000000002 */
[----:B--2---:R0:W-:Y:S01]  /*79240*/  STG.E.U16 [R8.64], R23 ;  /* 0x0000001708007986 */ /* 0x0041e2000c101506 */
[----:B------:R1:W-:Y:S02]  /*79250*/  STG.E.U16 [R24.64], R0 ;  /* 0x0000000018007986 */ /* 0x0003e4000c101506 */
[----:B-----5:R2:W-:Y:S02]  /*79260*/  STG.E.U16 [R4.64], R13 ;  /* 0x0000000d04007986 */ /* 0x0205e4000c101506 */
[----:B------:R-:W-:Y:S01]  /*79270*/  STG.E.U16 [R28.64], R2 ;  /* 0x000000021c007986 */ /* 0x000fe2000c101506 */
[----:B------:R5:W-:Y:S04]  /*79280*/  STG.E.U16 [R20.64], R22 ;  /* 0x0000001614007986 */ /* 0x000be8000c101506 */
[----:B0-----:R-:W3:Y:S01]  /*79290*/  LDL.LU.64 R8, [R1+0x12a8] ;  /* 0x0012a80001087983 */ /* 0x001ee20000300a00 */
[----:B-1----:R-:W3:Y:S01]  /*792a0*/  LDL.LU.64 R24, [R1+0x12c0] ;  /* 0x0012c00001187983 */ /* 0x002ee20000300a00 */
[----:B------:R-:W-:Y:S01]  /*792b0*/  PRMT R0, R22, 0x7632, R0 ;  /* 0x0000763216007816 */ /* 0x000fe20000000000 */
[----:B------:R-:W3:Y:S01]  /*792c0*/  LDL.LU R23, [R1+0x3c] ;  /* 0x00003c0001177983 */ /* 0x000ee20000300800 */
[----:B--2---:R-:W2:Y:S01]  /*792d0*/  LDL.LU.64 R4, [R1+0x12d8] ;  /* 0x0012d80001047983 */ /* 0x004ea20000300a00 */
[----:B------:R-:W2:Y:S02]  /*792e0*/  LDL.LU R13, [R1+0x8c] ;  /* 0x00008c00010d7983 */ /* 0x000ea40000300800 */
[----:B-----5:R-:W5:Y:S02]  /*792f0*/  LDL.LU.64 R20, [R1+0x12d0] ;  /* 0x0012d00001147983 */ /* 0x020f640000300a00 */
[----:B------:R-:W2:Y:S01]  /*79300*/  LDL.LU.64 R28, [R1+0x12c8] ;  /* 0x0012c800011c7983 */ /* 0x000ea20000300a00 */
[----:B------:R0:W-:Y:S04]  /*79310*/  STG.E.U16 [R6.64], R0 ;  /* 0x0000000006007986 */ /* 0x0001e8000c101506 */
[----:B0-----:R-:W2:Y:S04]  /*79320*/  LDL.LU R7, [R1+0x1b20] ;  /* 0x001b200001077983 */ /* 0x001ea80000300800 */
[----:B--2---:R0:W-:Y:S04]  /*79330*/  STG.E.U16 [R10.64], R7 ;  /* 0x000000070a007986 */ /* 0x0041e8000c101506 */
[----:B0-----:R-:W2:Y:S01]  /*79340*/  LDL.LU.64 R10, [R1+0x1b18] ;  /* 0x001b1800010a7983 */ /* 0x001ea20000300a00 */
[----:B------:R-:W-:-:S02]  /*79350*/  PRMT R2, R7, 0x7632, R2 ;  /* 0x0000763207027816 */ /* 0x000fc40000000002 */
[----:B------:R-:W3:Y:S01]  /*79360*/  LDL.LU.64 R6, [R1+0x12b8] ;  /* 0x0012b80001067983 */ /* 0x000ee20000300a00 */
[----:B------:R-:W-:Y:S02]  /*79370*/  PRMT R0, R14, 0x7632, R0 ;  /* 0x000076320e007816 */ /* 0x000fe40000000000 */
[----:B--2---:R0:W-:Y:S04]  /*79380*/  STG.E.U16 [R10.64], R2 ;  /* 0x000000020a007986 */ /* 0x0041e8000c101506 */
[----:B0-----:R-:W2:Y:S01]  /*79390*/  LDL.LU.64 R10, [R1+0x1b10] ;  /* 0x001b1000010a7983 */ /* 0x001ea20000300a00 */
[----:B------:R-:W-:-:S03]  /*793a0*/  PRMT R2, R12, 0x7632, R2 ;  /* 0x000076320c027816 */ /* 0x000fc60000000002 */
[----:B--2---:R0:W-:Y:S01]  /*793b0*/  STG.E.U16 [R10.64], R14 ;  /* 0x0000000e0a007986 */ /* 0x0041e2000c101506 */
[----:B---3--:R1:W-:Y:S02]  /*793c0*/  STG.E.U16 [R16.64], R0 ;  /* 0x0000000010007986 */ /* 0x0083e4000c101506 */
[----:B----4-:R2:W-:Y:S01]  /*793d0*/  STG.E.U16 [R26.64], R12 ;  /* 0x0000000c1a007986 */ /* 0x0105e2000c101506 */
[----:B0-----:R-:W3:Y:S01]  /*793e0*/  LDL.LU R11, [R1+0x1b0c] ;  /* 0x001b0c00010b7983 */ /* 0x001ee20000300800 */
[----:B-1----:R-:W4:Y:S02]  /*793f0*/  LDL.LU.64 R16, [R1+0x12e0] ;  /* 0x0012e00001107983 */ /* 0x002f240000300a00 */
[----:B------:R-:W3:Y:S02]  /*79400*/  LDL.LU R14, [R1+0xbc] ;  /* 0x0000bc00010e7983 */ /* 0x000ee40000300800 */
[----:B--2---:R-:W2:Y:S01]  /*79410*/  LDL.LU R27, [R1+0x1b08] ;  /* 0x001b0800011b7983 */ /* 0x004ea20000300800 */
[----:B------:R-:W-:Y:S01]  /*79420*/  STG.E.U16 [R6.64], R2 ;  /* 0x0000000206007986 */ /* 0x000fe2000c101506 */
[----:B--2---:R-:W-:-:S03]  /*79430*/  PRMT R0, R27, 0x7632, R0 ;  /* 0x000076321b007816 */ /* 0x004fc60000000000 */
[----:B------:R0:W-:Y:S04]  /*79440*/  STG.E.U16 [R18.64], R27 ;  /* 0x0000001b12007986 */ /* 0x0001e8000c101506 */
[----:B0-----:R-:W2:Y:S04]  /*79450*/  LDL.LU.64 R26, [R1+0x12e8] ;  /* 0x0012e800011a7983 */ /* 0x001ea80000300a00 */
[----:B------:R-:W0:Y:S04]  /*79460*/  S2R R3, SR_TID.X ;  /* 0x0000000000037919 */ /* 0x000e280000002100 */
[----:B------:R1:W-:Y:S01]  /*79470*/  STG.E.U16 [R8.64], R0 ;  /* 0x0000000008007986 */ /* 0x0003e2000c101506 */
[----:B---3--:R-:W-:Y:S01]  /*79480*/  STG.E.U16 [R24.64], R11 ;  /* 0x0000000b18007986 */ /* 0x008fe2000c101506 */
[C---:B0-----:R-:W-:Y:S01]  /*79490*/  LOP3.LUT R22, R3.reuse, 0x7f, RZ, 0xc0, !PT ;  /* 0x0000007f03167812 */ /* 0x041fe200078ec0ff */
[----:B------:R-:W-:-:S04]  /*794a0*/  SHF.L.U32 R3, R3, 0xc, RZ ;  /* 0x0000000c03037819 */ /* 0x000fc800000006ff */
[----:B------:R-:W-:-:S04]  /*794b0*/  LOP3.LUT R3, R3, 0x6000, RZ, 0xc0, !PT ;  /* 0x0000600003037812 */ /* 0x000fc800078ec0ff */
[----:B------:R-:W-:Y:S01]  /*794c0*/  LEA R22, R22, R3, 0x4 ;  /* 0x0000000316167211 */ /* 0x000fe200078e20ff */
[----:B--2---:R-:W-:Y:S01]  /*794d0*/  STL.64 [R1+0x1b00], R26 ;  /* 0x001b001a01007387 */ /* 0x004fe20000100a00 */
[----:B------:R-:W2:Y:S03]  /*794e0*/  LDL.LU.64 R18, [R1+0x12f8] ;  /* 0x0012f80001127983 */ /* 0x000ea60000300a00 */
[----:B------:R-:W0:Y:S01]  /*794f0*/  LDS.128 R24, [R22] ;  /* 0x0000000016187984 */ /* 0x000e220000000c00 */
[----:B------:R-:W-:Y:S02]  /*79500*/  PRMT R2, R11, 0x7632, R2 ;  /* 0x000076320b027816 */ /* 0x000fe40000000002 */
[----:B-1----:R-:W-:-:S03]  /*79510*/  PRMT R0, R23, 0x7632, R0 ;  /* 0x0000763217007816 */ /* 0x002fc60000000000 */
[----:B------:R-:W-:Y:S01]  /*79520*/  STG.E.U16 [R4.64], R2 ;  /* 0x0000000204007986 */ /* 0x000fe2000c101506 */
[----:B-----5:R-:W-:Y:S02]  /*79530*/  STG.E.U16 [R20.64], R23 ;  /* 0x0000001714007986 */ /* 0x020fe4000c101506 */
[----:B------:R0:W-:Y:S02]  /*79540*/  STG.E.U16 [R28.64], R0 ;  /* 0x000000001c007986 */ /* 0x0001e4000c101506 */
[----:B0-----:R-:W-:Y:S01]  /*79550*/  IMAD.MOV.U32 R29, RZ, RZ, R27 ;  /* 0x000000ffff1d7224 */ /* 0x001fe200078e001b */
[----:B--2---:R-:W-:Y:S01]  /*79560*/  STL.64 [R1+0x1af8], R18 ;  /* 0x001af81201007387 */ /* 0x004fe20000100a00 */
[----:B------:R-:W2:Y:S02]  /*79570*/  LDL.LU.64 R8, [R1+0x12f0] ;  /* 0x0012f00001087983 */ /* 0x000ea40000300a00 */
[----:B------:R-:W3:Y:S02]  /*79580*/  LDL.LU R12, [R1+0xac] ;  /* 0x0000ac00010c7983 */ /* 0x000ee40000300800 */
[----:B------:R-:W3:Y:S01]  /*79590*/  LDL.LU.64 R20, [R1+0x1300] ;  /* 0x0013000001147983 */ /* 0x000ee20000300a00 */
[----:B------:R-:W-:Y:S01]  /*795a0*/  STL [R1+0x94], R25 ;  /* 0x0000941901007387 */ /* 0x000fe20000100800 */
[----:B------:R0:W-:Y:S03]  /*795b0*/  STL [R1+0x98], R26 ;  /* 0x0000981a01007387 */ /* 0x0001e60000100800 */
[----:B0-----:R-:W5:Y:S04]  /*795c0*/  LDL.LU.64 R26, [R1+0x1b00] ;  /* 0x001b0000011a7983 */ /* 0x001f680000300a00 */
[----:B------:R-:W0:Y:S01]  /*795d0*/  S2R R23, SR_TID.X ;  /* 0x0000000000177919 */ /* 0x000e220000002100 */
[----:B------:R0:W-:Y:S01]  /*795e0*/  STL [R1+0x1998], R29 ;  /* 0x0019981d01007387 */ /* 0x0001e20000100800 */
[----:B------:R-:W-:-:S02]  /*795f0*/  PRMT R0, R13, 0x7632, R0 ;  /* 0x000076320d007816 */ /* 0x000fc40000000000 */
[C---:B0-----:R-:W-:Y:S02]  /*79600*/  SHF.L.U32 R29, R23.reuse, 0xc, RZ ;  /* 0x0000000c171d7819 */ /* 0x041fe400000006ff */
[----:B------:R-:W-:Y:S02]  /*79610*/  LOP3.LUT R5, R23, 0x7f, RZ, 0xc0, !PT ;  /* 0x0000007f17057812 */ /* 0x000fe400078ec0ff */
[----:B------:R-:W2:Y:S01]  /*79620*/  LDL.LU.64 R22, [R1+0x1308] ;  /* 0x0013080001167983 */ /* 0x000ea20000300a00 */
[----:B------:R-:W-:-:S04]  /*79630*/  LOP3.LUT R29, R29, 0x6000, RZ, 0xc0, !PT ;  /* 0x000060001d1d7812 */ /* 0x000fc800078ec0ff */
[----:B------:R-:W-:-:S04]  /*79640*/  LEA R25, R5, R29, 0x4 ;  /* 0x0000001d05197211 */ /* 0x000fc800078e20ff */
[----:B------:R-:W-:Y:S01]  /*79650*/  LOP3.LUT R25, R25, 0x20, RZ, 0x3c, !PT ;  /* 0x0000002019197812 */ /* 0x000fe200078e3cff */
[----:B-----5:R0:W-:Y:S01]  /*79660*/  STG.E.U16 [R26.64], R13 ;  /* 0x0000000d1a007986 */ /* 0x0201e2000c101506 */
[----:B----4-:R-:W-:Y:S03]  /*79670*/  STG.E.U16 [R16.64], R0 ;  /* 0x0000000010007986 */ /* 0x010fe6000c101506 */
[----:B------:R-:W1:Y:S01]  /*79680*/  LDS.128 R16, [R25] ;  /* 0x0000000019107984 */ /* 0x000e620000000c00 */
[----:B0-----:R-:W4:Y:S04]  /*79690*/  LDL.LU R13, [R1+0xdc] ;  /* 0x0000dc00010d7983 */ /* 0x001f280000300800 */
[----:B-1----:R-:W-:Y:S01]  /*796a0*/  STL [R1+0x54], R17 ;  /* 0x0000541101007387 */ /* 0x002fe20000100800 */
[----:B------:R0:W-:Y:S02]  /*796b0*/  STL [R1+0x58], R18 ;  /* 0x0000581201007387 */ /* 0x0001e40000100800 */
[----:B------:R-:W-:-:S02]  /*796c0*/  IMAD.MOV.U32 R28, RZ, RZ, R19 ;  /* 0x000000ffff1c7224 */ /* 0x000fc400078e0013 */
[----:B0-----:R-:W5:Y:S01]  /*796d0*/  LDL.LU.64 R18, [R1+0x1af8] ;  /* 0x001af80001127983 */ /* 0x001f620000300a00 */
[----:B------:R-:W-:Y:S02]  /*796e0*/  PRMT R0, R14, 0x7632, R0 ;  /* 0x000076320e007816 */ /* 0x000fe40000000000 */
[----:B------:R-:W-:Y:S01]  /*796f0*/  STL [R1+0x199c], R28 ;  /* 0x00199c1c01007387 */ /* 0x000fe20000100800 */
[----:B------:R-:W-:Y:S01]  /*79700*/  MOV R6, R24 ;  /* 0x0000001800067202 */ /* 0x000fe20000000f00 */
[----:B------:R-:W-:-:S04]  /*79710*/  LEA R24, R5, R29, 0x4 ;  /* 0x0000001d05187211 */ /* 0x000fc800078e20ff */
[----:B------:R-:W-:Y:S01]  /*79720*/  LOP3.LUT R24, R24, 0x40, RZ, 0x3c, !PT ;  /* 0x0000004018187812 */ /* 0x000fe200078e3cff */
[----:B-----5:R0:W-:Y:S02]  /*79730*/  STG.E.U16 [R18.64], R14 ;  /* 0x0000000e12007986 */ /* 0x0201e4000c101506 */
[----:B0-----:R-:W-:Y:S02]  /*79740*/  MOV R18, R15 ;  /* 0x0000000f00127202 */ /* 0x001fe40000000f00 */
[----:B------:R-:W5:Y:S01]  /*79750*/  LDL.LU.64 R14, [R1+0x1318] ;  /* 0x00131800010e7983 */ /* 0x000f620000300a00 */
[----:B------:R-:W4:Y:S02]  /*79760*/  LDL.LU R17, [R1+0xcc] ;  /* 0x0000cc0001117983 */ /* 0x000f240000300800 */
[----:B------:R-:W4:Y:S02]  /*79770*/  LDL.LU R19, [R1+0xec] ;  /* 0x0000ec0001137983 */ /* 0x000f240000300800 */
[----:B------:R-:W4:Y:S01]  /*79780*/  LDL.LU.64 R26, [R1+0x1338] ;  /* 0x00133800011a7983 */ /* 0x000f220000300a00 */
[----:B--2---:R-:W-:Y:S02]  /*79790*/  STG.E.U16 [R8.64], R0 ;  /* 0x0000000008007986 */ /* 0x004fe4000c101506 */
[----:B------:R-:W0:Y:S04]  /*797a0*/  LDS.128 R8, [R24] ;  /* 0x0000000018087984 */ /* 0x000e280000000c00 */
[----:B---3--:R-:W-:Y:S01]  /*797b0*/  STG.E.U16 [R20.64], R12 ;  /* 0x0000000c14007986 */ /* 0x008fe2000c101506 */
[----:B0-----:R-:W-:Y:S01]  /*797c0*/  STL [R1+0x14], R9 ;  /* 0x0000140901007387 */ /* 0x001fe20000100800 */
[----:B------:R-:W-:Y:S01]  /*797d0*/  STL.64 [R1+0x18], R10 ;  /* 0x0000180a01007387 */ /* 0x000fe20000100a00 */
[----:B------:R-:W-:-:S05]  /*797e0*/  PRMT R0, R12, 0x7632, R0 ;  /* 0x000076320c007816 */ /* 0x000fca0000000000 */
[----:B------:R-:W-:Y:S04]  /*797f0*/  STG.E.U16 [R22.64], R0 ;  /* 0x0000000016007986 */ /* 0x000fe8000c101506 */
[----:B----4-:R0:W-:Y:S04]  /*79800*/  STL.64 [R1+0x1af0], R26 ;  /* 0x001af01a01007387 */ /* 0x0101e80000100a00 */
[----:B0-----:R-:W2:Y:S01]  /*79810*/  LDL.LU.64 R26, [R1+0x1328] ;  /* 0x00132800011a7983 */ /* 0x001ea20000300a00 */
[----:B------:R0:W-:Y:S03]  /*79820*/  STL.64 [R1+0x1ae8], R24 ;  /* 0x001ae81801007387 */ /* 0x0001e60000100a00 */
[----:B0-----:R-:W3:Y:S01]  /*79830*/  LDL.LU.64 R24, [R1+0x1320] ;  /* 0x0013200001187983 */ /* 0x001ee20000300a00 */
[----:B------:R-:W4:Y:S02]  /*79840*/  LDL.LU.64 R20, [R1+0x1340] ;  /* 0x0013400001147983 */ /* 0x000f240000300a00 */
[----:B------:R-:W2:Y:S01]  /*79850*/  LDL.LU R23, [R1+0xfc] ;  /* 0x0000fc0001177983 */ /* 0x000ea20000300800 */
[----:B------:R-:W-:-:S02]  /*79860*/  LEA R4, R5, R29, 0x4 ;  /* 0x0000001d05047211 */ /* 0x000fc400078e20ff */
[----:B------:R-:W-:Y:S02]  /*79870*/  PRMT R0, R13, 0x7632, R0 ;  /* 0x000076320d007816 */ /* 0x000fe40000000000 */
[----:B------:R-:W-:Y:S02]  /*79880*/  LOP3.LUT R4, R4, 0x60, RZ, 0x3c, !PT ;  /* 0x0000006004047812 */ /* 0x000fe400078e3cff */
[----:B------:R-:W-:Y:S02]  /*79890*/  MOV R3, R16 ;  /* 0x0000001000037202 */ /* 0x000fe40000000f00 */
[----:B------:R-:W-:Y:S01]  /*798a0*/  LEA R28, R5, R29, 0x4 ;  /* 0x0000001d051c7211 */ /* 0x000fe200078e20ff */
[----:B------:R-:W-:Y:S02]  /*798b0*/  IMAD.MOV.U32 R16, RZ, RZ, R8 ;  /* 0x000000ffff107224 */ /* 0x000fe400078e0008 */
[----:B------:R-:W0:Y:S04]  /*798c0*/  LDS.128 R8, [R4] ;  /* 0x0000000004087984 */ /* 0x000e280000000c00 */
[----:B---3--:R-:W-:Y:S01]  /*798d0*/  STG.E.U16 [R24.64], R13 ;  /* 0x0000000d18007986 */ /* 0x008fe2000c101506 */
[----:B-----5:R-:W-:Y:S02]  /*798e0*/  STG.E.U16 [R14.64], R0 ;  /* 0x000000000e007986 */ /* 0x020fe4000c101506 */
[----:B--2---:R-:W-:Y:S02]  /*798f0*/  STG.E.U16 [R26.64], R17 ;  /* 0x000000111a007986 */ /* 0x004fe4000c101506 */
[----:B------:R-:W1:Y:S04]  /*79900*/  LDS.128 R24, [R28+0x800] ;  /* 0x000800001c187984 */ /* 0x000e680000000c00 */
[----:B------:R2:W-:Y:S04]  /*79910*/  STL [R1+0x1ae0], R23 ;  /* 0x001ae01701007387 */ /* 0x0005e80000100800 */
[----:B--2---:R-:W2:Y:S01]  /*79920*/  LDL.LU.64 R22, [R1+0x1330] ;  /* 0x0013300001167983 */ /* 0x004ea20000300a00 */
[----:B----4-:R-:W-:Y:S02]  /*79930*/  STL.64 [R1+0x1ad8], R20 ;  /* 0x001ad81401007387 */ /* 0x010fe40000100a00 */
[----:B------:R3:W-:Y:S02]  /*79940*/  STL [R1+0x1ad4], R6 ;  /* 0x001ad40601007387 */ /* 0x0007e40000100800 */
[----:B---3--:R-:W3:Y:S01]  /*79950*/  LDL.LU.64 R6, [R1+0x1348] ;  /* 0x0013480001067983 */ /* 0x008ee20000300a00 */
[----:B------:R-:W-:Y:S02]  /*79960*/  STL [R1+0x1ad0], R4 ;  /* 0x001ad00401007387 */ /* 0x000fe40000100800 */
[----:B0-----:R-:W-:Y:S02]  /*79970*/  STL.64 [R1+0x19f8], R10 ;  /* 0x0019f80a01007387 */ /* 0x001fe40000100a00 */
[----:B------:R-:W4:Y:S01]  /*79980*/  LDL.LU.64 R12, [R1+0x1350] ;  /* 0x00135000010c7983 */ /* 0x000f220000300a00 */
[----:B------:R-:W5:Y:S04]  /*79990*/  LDL.LU.64 R14, [R1+0x1358] ;  /* 0x00135800010e7983 */ /* 0x000f680000300a00 */
[----:B-1----:R-:W-:Y:S01]  /*799a0*/  STL.64 [R1+0x80], R24 ;  /* 0x0000801801007387 */ /* 0x002fe20000100a00 */
[----:B------:R0:W-:Y:S03]  /*799b0*/  STL.64 [R1+0x88], R26 ;  /* 0x0000881a01007387 */ /* 0x0001e60000100a00 */
[----:B0-----:R-:W3:Y:S01]  /*799c0*/  LDL.LU.64 R26, [R1+0x1af0] ;  /* 0x001af000011a7983 */ /* 0x001ee20000300a00 */
[----:B------:R-:W-:Y:S01]  /*799d0*/  PRMT R0, R17, 0x7632, R0 ;  /* 0x0000763211007816 */ /* 0x000fe20000000000 */
[----:B------:R-:W4:Y:S01]  /*799e0*/  LDL.LU.64 R24, [R1+0x1ae8] ;  /* 0x001ae80001187983 */ /* 0x000f220000300a00 */
[----:B------:R-:W-:-:S03]  /*799f0*/  MOV R29, R18 ;  /* 0x00000012001d7202 */ /* 0x000fc60000000f00 */
[----:B--2---:R0:W-:Y:S02]  /*79a00*/  STG.E.U16 [R22.64], R0 ;  /* 0x0000000016007986 */ /* 0x0041e4000c101506 */
[----:B0-----:R-:W-:Y:S02]  /*79a10*/  PRMT R0, R19, 0x7632, R0 ;  /* 0x0000763213007816 */ /* 0x001fe40000000000 */
[----:B---3--:R0:W-:Y:S04]  /*79a20*/  STG.E.U16 [R26.64], R19 ;  /* 0x000000131a007986 */ /* 0x0081e8000c101506 */
[----:B----4-:R-:W1:Y:S04]  /*79a30*/  LDS.128 R20, [R25+0x800] ;  /* 0x0008000019147984 */ /* 0x010e680000000c00 */
[----:B0-----:R-:W2:Y:S04]  /*79a40*/  LDL.LU.64 R18, [R1+0x1378] ;  /* 0x0013780001127983 */ /* 0x001ea80000300a00 */
[----:B--2---:R0:W-:Y:S04]  /*79a50*/  STL.64 [R1+0x1ab8], R18 ;  /* 0x001ab81201007387 */ /* 0x0041e80000100a00 */
[----:B0-----:R-:W2:Y:S01]  /*79a60*/  LDL.LU.64 R18, [R1+0x1368] ;  /* 0x0013680001127983 */ /* 0x001ea20000300a00 */
[----:B------:R0:W-:Y:S03]  /*79a70*/  STL [R1+0x1ab0], R16 ;  /* 0x001ab01001007387 */ /* 0x0001e60000100800 */
[----:B0-----:R-:W3:Y:S01]  /*79a80*/  LDL.LU.64 R16, [R1+0x1370] ;  /* 0x0013700001107983 */ /* 0x001ee20000300a00 */
[----:B-1----:R-:W-:Y:S01]  /*79a90*/  MOV R11, R20 ;  /* 0x00000014000b7202 */ /* 0x002fe20000000f00 */
[----:B------:R-:W-:-:S02]  /*79aa0*/  IMAD.MOV.U32 R10, RZ, RZ, R21 ;  /* 0x000000ffff0a7224 */ /* 0x000fc400078e0015 */
[----:B--2---:R0:W-:Y:S04]  /*79ab0*/  STL.64 [R1+0x1ac8], R18 ;  /* 0x001ac81201007387 */ /* 0x0041e80000100a00 */
[----:B0-----:R-:W2:Y:S01]  /*79ac0*/  LDL.LU.64 R18, [R1+0x1360] ;  /* 0x0013600001127983 */ /* 0x001ea20000300a00 */
[----:B---3--:R-:W-:Y:S02]  /*79ad0*/  STL.64 [R1+0x1ac0], R16 ;  /* 0x001ac01001007387 */ /* 0x008fe40000100a00 */
[----:B------:R0:W-:Y:S02]  /*79ae0*/  STL.64 [R1+0x48], R22 ;  /* 0x0000481601007387 */ /* 0x0001e40000100a00 */
[----:B0-----:R-:W3:Y:S01]  /*79af0*/  LDL.LU R23, [R1+0x1ae0] ;  /* 0x001ae00001177983 */ /* 0x001ee20000300800 */
[----:B------:R-:W4:Y:S02]  /*79b00*/  LDL.LU.64 R20, [R1+0x1ad8] ;  /* 0x001ad80001147983 */ /* 0x000f240000300a00 */
[----:B------:R-:W-:Y:S02]  /*79b10*/  STL [R1+0x1a38], R10 ;  /* 0x001a380a01007387 */ /* 0x000fe40000100800 */
[----:B------:R-:W2:Y:S01]  /*79b20*/  LDL.LU.64 R26, [R1+0x1390] ;  /* 0x00139000011a7983 */ /* 0x000ea20000300a00 */
[----:B----4-:R0:W-:Y:S01]  /*79b30*/  STG.E.U16 [R20.64], R0 ;  /* 0x0000000014007986 */ /* 0x0101e2000c101506 */
[----:B---3--:R1:W-:Y:S02]  /*79b40*/  STG.E.U16 [R6.64], R23 ;  /* 0x0000001706007986 */ /* 0x0083e4000c101506 */
[----:B------:R-:W3:Y:S01]  /*79b50*/  LDS.128 R4, [R24+0x800] ;  /* 0x0008000018047984 */ /* 0x000ee20000000c00 */
[----:B0-----:R-:W4:Y:S01]  /*79b60*/  LDL.LU.64 R20, [R1+0x1388] ;  /* 0x0013880001147983 */ /* 0x001f220000300a00 */
[----:B------:R-:W-:-:S02]  /*79b70*/  PRMT R0, R23, 0x7632, R0 ;  /* 0x0000763217007816 */ /* 0x000fc40000000000 */
[----:B-1----:R-:W2:Y:S01]  /*79b80*/  LDL.LU.64 R22, [R1+0x1380] ;  /* 0x0013800001167983 */ /* 0x002ea20000300a00 */
[----:B---3--:R0:W-:Y:S01]  /*79b90*/  STL [R1+0x4], R5 ;  /* 0x0000040501007387 */ /* 0x0081e20000100800 */
[----:B------:R1:W-:Y:S01]  /*79ba0*/  STL.64 [R1+0x8], R6 ;  /* 0x0000080601007387 */ /* 0x0003e20000100a00 */
[----:B0-----:R-:W-:Y:S02]  /*79bb0*/  MOV R5, R4 ;  /* 0x0000000400057202 */ /* 0x001fe40000000f00 */
[----:B-1----:R-:W3:Y:S01]  /*79bc0*/  LDL.LU R6, [R1+0x1ad4] ;  /* 0x001ad40001067983 */ /* 0x002ee20000300800 */
[----:B------:R-:W2:Y:S03]  /*79bd0*/  LDL.LU R4, [R1+0x1ad0] ;  /* 0x001ad00001047983 */ /* 0x000ea60000300800 */
[----:B------:R3:W-:Y:S01]  /*79be0*/  STG.E.U16 [R12.64], R0 ;  /* 0x000000000c007986 */ /* 0x0007e2000c101506 */
[----:B------:R-:W4:Y:S01]  /*79bf0*/  LDL.LU R10, [R1+0x80] ;  /* 0x00008000010a7983 */ /* 0x000f220000300800 */
[----:B---3--:R-:W-:-:S02]  /*79c00*/  PRMT R0, R6, 0x7632, R0 ;  /* 0x0000763206007816 */ /* 0x008fc40000000000 */
[----:B-----5:R0:W-:Y:S02]  /*79c10*/  STG.E.U16 [R14.64], R6 ;  /* 0x000000060e007986 */ /* 0x0201e4000c101506 */
[----:B--2---:R-:W1:Y:S02]  /*79c20*/  LDS.128 R12, [R4+0x800] ;  /* 0x00080000040c7984 */ /* 0x004e640000000c00 */
[----:B------:R-:W-:Y:S02]  /*79c30*/  STG.E.U16 [R18.64], R0 ;  /* 0x0000000012007986 */ /* 0x000fe4000c101506 */
[----:B------:R-:W2:Y:S02]  /*79c40*/  LDS.128 R16, [R28+0x1000] ;  /* 0x001000001c107984 */ /* 0x000ea40000000c00 */
[----:B0-----:R-:W3:Y:S04]  /*79c50*/  LDL.LU.64 R6, [R1+0x13a0] ;  /* 0x0013a00001067983 */ /* 0x001ee80000300a00 */
[----:B-1----:R-:W-:Y:S01]  /*79c60*/  STL [R1+0x1a18], R14 ;  /* 0x001a180e01007387 */ /* 0x002fe20000100800 */
[----:B------:R0:W-:Y:S03]  /*79c70*/  STL [R1+0x19e8], R15 ;  /* 0x0019e80f01007387 */ /* 0x0001e60000100800 */
[----:B0-----:R-:W5:Y:S01]  /*79c80*/  LDL.LU.64 R14, [R1+0x13a8] ;  /* 0x0013a800010e7983 */ /* 0x001f620000300a00 */
[----:B--2---:R-:W-:Y:S02]  /*79c90*/  STL.64 [R1+0x70], R16 ;  /* 0x0000701001007387 */ /* 0x004fe40000100a00 */
[----:B------:R0:W-:Y:S02]  /*79ca0*/  STL.64 [R1+0x78], R18 ;  /* 0x0000781201007387 */ /* 0x0001e40000100a00 */
[----:B0-----:R-:W2:Y:S01]  /*79cb0*/  LDL.LU.64 R18, [R1+0x1ac8] ;  /* 0x001ac80001127983 */ /* 0x001ea20000300a00 */
[----:B------:R-:W2:Y:S01]  /*79cc0*/  LDL.LU.64 R16, [R1+0x1ac0] ;  /* 0x001ac00001107983 */ /* 0x000ea20000300a00 */
[----:B------:R-:W-:-:S02]  /*79cd0*/  PRMT R0, R3, 0x7632, R0 ;  /* 0x0000763203007816 */ /* 0x000fc40000000000 */
[----:B--2---:R-:W-:Y:S03]  /*79ce0*/  STG.E.U16 [R16.64], R3 ;  /* 0x0000000310007986 */ /* 0x004fe6000c101506 */
[----:B------:R-:W-:Y:S02]  /*79cf0*/  STG.E.U16 [R18.64], R0 ;  /* 0x0000000012007986 */ /* 0x000fe4000c101506 */
[----:B------:R-:W0:Y:S02]  /*79d00*/  LDS.128 R16, [R25+0x1000] ;  /* 0x0010000019107984 */ /* 0x000e240000000c00 */
[----:B0-----:R-:W-:Y:S02]  /*79d10*/  STL.64 [R1+0x30], R16 ;  /* 0x0000301001007387 */ /* 0x001fe40000100a00 */
[----:B------:R0:W-:Y:S01]  /*79d20*/  STL [R1+0x38], R18 ;  /* 0x0000381201007387 */ /* 0x0001e20000100800 */
[----:B------:R-:W-:-:S02]  /*79d30*/  MOV R3, R19 ;  /* 0x0000001300037202 */ /* 0x000fc40000000f00 */
[----:B0-----:R-:W2:Y:S01]  /*79d40*/  LDL.LU.64 R18, [R1+0x1ab8] ;  /* 0x001ab80001127983 */ /* 0x001ea20000300a00 */
[----:B------:R-:W2:Y:S02]  /*79d50*/  LDL.LU R16, [R1+0x1ab0] ;  /* 0x001ab00001107983 */ /* 0x000ea40000300800 */
[----:B------:R-:W-:Y:S01]  /*79d60*/  STL [R1+0x1958], R3 ;  /* 0x0019580301007387 */ /* 0x000fe20000100800 */
[----:B--2---:R-:W-:Y:S01]  /*79d70*/  PRMT R2, R16, 0x7632, R2 ;  /* 0x0000763210027816 */ /* 0x004fe20000000002 */
[----:B------:R-:W-:Y:S02]  /*79d80*/  STG.E.U16 [R18.64], R16 ;  /* 0x0000001012007986 */ /* 0x000fe4000c101506 */
[----:B------:R-:W0:Y:S02]  /*79d90*/  LDS.128 R16, [R24+0x1000] ;  /* 0x0010000018107984 */ /* 0x000e240000000c00 */
[----:B0-----:R0:W-:Y:S04]  /*79da0*/  STL.64 [R1+0x1a88], R16 ;  /* 0x001a881001007387 */ /* 0x0011e80000100a00 */
[----:B0-----:R-:W2:Y:S01]  /*79db0*/  LDL.LU.64 R16, [R1+0x1398] ;  /* 0x0013980001107983 */ /* 0x001ea20000300a00 */
[----:B------:R-:W-:-:S03]  /*79dc0*/  PRMT R0, R8, 0x7632, R0 ;  /* 0x0000763208007816 */ /* 0x000fc60000000000 */
[----:B------:R0:W-:Y:S01]  /*79dd0*/  STG.E.U16 [R26.64], R2 ;  /* 0x000000021a007986 */ /* 0x0001e2000c101506 */
[----:B----4-:R-:W-:Y:S02]  /*79de0*/  STG.E.U16 [R20.64], R8 ;  /* 0x0000000814007986 */ /* 0x010fe4000c101506 */
[----:B------:R-:W-:Y:S01]  /*79df0*/  STL.64 [R1+0x19b8], R18 ;  /* 0x0019b81201007387 */ /* 0x000fe20000100a00 */
[----:B------:R1:W-:Y:S02]  /*79e00*/  STG.E.U16 [R22.64], R0 ;  /* 0x0000000016007986 */ /* 0x0003e4000c101506 */
[----:B------:R-:W4:Y:S04]  /*79e10*/  LDS.128 R20, [R4+0x1000] ;  /* 0x0010000004147984 */ /* 0x000f280000000c00 */
[----:B------:R-:W-:Y:S01]  /*79e20*/  STL [R1+0x1a48], R9 ;  /* 0x001a480901007387 */ /* 0x000fe20000100800 */
[----:B0-----:R-:W5:Y:S01]  /*79e30*/  LDL.LU.64 R26, [R1+0x13b0] ;  /* 0x0013b000011a7983 */ /* 0x001f620000300a00 */
[----:B-1----:R-:W-:-:S03]  /*79e40*/  PRMT R0, R10, 0x7632, R0 ;  /* 0x000076320a007816 */ /* 0x002fc60000000000 */
[----:B----4-:R-:W-:Y:S01]  /*79e50*/  STL.64 [R1+0x1a80], R20 ;  /* 0x001a801401007387 */ /* 0x010fe20000100a00 */
[----:B------:R-:W-:Y:S03]  /*79e60*/  STL.64 [R1+0x19a0], R22 ;  /* 0x0019a01601007387 */ /* 0x000fe60000100a00 */
[----:B--2---:R-:W-:Y:S02]  /*79e70*/  STG.E.U16 [R16.64], R10 ;  /* 0x0000000a10007986 */ /* 0x004fe4000c101506 */
[----:B------:R-:W0:Y:S04]  /*79e80*/  LDS.128 R16, [R28+0x1800] ;  /* 0x001800001c107984 */ /* 0x000e280000000c00 */
[----:B---3--:R-:W-:Y:S01]  /*79e90*/  STG.E.U16 [R6.64], R0 ;  /* 0x0000000006007986 */ /* 0x008fe2000c101506 */
[----:B0-----:R-:W-:Y:S01]  /*79ea0*/  STL [R1+0x64], R17 ;  /* 0x0000641101007387 */ /* 0x001fe20000100800 */
[----:B------:R0:W-:Y:S02]  /*79eb0*/  STL [R1+0x6c], R19 ;  /* 0x00006c1301007387 */ /* 0x0001e40000100800 */
[----:B------:R-:W-:Y:S01]  /*79ec0*/  IMAD.MOV.U32 R28, RZ, RZ, R18 ;  /* 0x000000ffff1c7224 */ /* 0x000fe200078e0012 */
[----:B------:R-:W-:Y:S01]  /*79ed0*/  MOV R22, R16 ;  /* 0x0000001000167202 */ /* 0x000fe20000000f00 */
[----:B0-----:R-:W2:Y:S01]  /*79ee0*/  LDL.LU.64 R18, [R1+0x13c0] ;  /* 0x0013c00001127983 */ /* 0x001ea20000300a00 */
[----:B------:R-:W3:Y:S02]  /*79ef0*/  LDL.LU.64 R6, [R1+0x13b8] ;  /* 0x0013b80001067983 */ /* 0x000ee40000300a00 */
[----:B------:R-:W4:Y:S02]  /*79f00*/  LDL.LU.64 R16, [R1+0x9f0] ;  /* 0x0009f00001107983 */ /* 0x000f240000300a00 */
[----:B----4-:R0:W-:Y:S04]  /*79f10*/  STL.64 [R1+0x1a90], R16 ;  /* 0x001a901001007387 */ /* 0x0101e80000100a00 */
[----:B0-----:R-:W4:Y:S04]  /*79f20*/  LDL.LU.64 R16, [R1+0xa10] ;  /* 0x000a100001107983 */ /* 0x001f280000300a00 */
[----:B----4-:R0:W-:Y:S04]  /*79f30*/  STL.64 [R1+0x1a98], R16 ;  /* 0x001a981001007387 */ /* 0x0101e80000100a00 */
[----:B0-----:R-:W4:Y:S04]  /*79f40*/  LDL.LU.64 R16, [R1+0xa20] ;  /* 0x000a200001107983 */ /* 0x001f280000300a00 */
[----:B----4-:R0:W-:Y:S04]  /*79f50*/  STL.64 [R1+0x1aa0], R16 ;  /* 0x001aa01001007387 */ /* 0x0101e80000100a00 */
[----:B0-----:R-:W4:Y:S01]  /*79f60*/  LDL.LU.64 R16, [R1+0x1310] ;  /* 0x0013100001107983 */ /* 0x001f220000300a00 */
[----:B------:R-:W-:-:S03]  /*79f70*/  PRMT R0, R11, 0x7632, R0 ;  /* 0x000076320b007816 */ /* 0x000fc60000000000 */
[----:B-----5:R-:W-:Y:S02]  /*79f80*/  STG.E.U16 [R14.64], R11 ;  /* 0x0000000b0e007986 */ /* 0x020fe4000c101506 */
[----:B------:R-:W0:Y:S02]  /*79f90*/  LDS.128 R8, [R25+0x1800] ;  /* 0x0018000019087984 */ /* 0x000e240000000c00 */
[----:B------:R1:W-:Y:S02]  /*79fa0*/  STG.E.U16 [R26.64], R0 ;  /* 0x000000001a007986 */ /* 0x0003e4000c101506 */
[----:B------:R-:W5:Y:S04]  /*79fb0*/  LDS.128 R24, [R24+0x1800] ;  /* 0x0018000018187984 */ /* 0x000f680000000c00 */
[----:B--2---:R-:W-:Y:S01]  /*79fc0*/  STG.E.U16 [R18.64], R5 ;  /* 0x0000000512007986 */ /* 0x004fe2000c101506 */
[----:B-1----:R-:W-:-:S05]  /*79fd0*/  PRMT R0, R5, 0x7632, R0 ;  /* 0x0000763205007816 */ /* 0x002fca0000000000 */
[----:B---3--:R-:W-:Y:S02]  /*79fe0*/  STG.E.U16 [R6.64], R0 ;  /* 0x0000000006007986 */ /* 0x008fe4000c101506 */
[----:B------:R-:W1:Y:S02]  /*79ff0*/  LDS.128 R4, [R4+0x1800] ;  /* 0x0018000004047984 */ /* 0x000e640000000c00 */
[----:B----4-:R2:W-:Y:S04]  /*7a000*/  STL.64 [R1+0x1aa8], R16 ;  /* 0x001aa81001007387 */ /* 0x0105e80000100a00 */
[----:B--2---:R-:W2:Y:S01]  /*7a010*/  LDL.LU.64 R16, [R1+0x13c8] ;  /* 0x0013c80001107983 */ /* 0x004ea20000300a00 */
[----:B0-----:R-:W-:Y:S02]  /*7a020*/  MOV R14, R9 ;  /* 0x00000009000e7202 */ /* 0x001fe40000000f00 */
[----:B------:R-:W-:Y:S01]  /*7a030*/  MOV R15, R29 ;  /* 0x0000001d000f7202 */ /* 0x000fe20000000f00 */
[----:B------:R-:W3:Y:S01]  /*7a040*/  LDL.LU R23, [R1+0x30] ;  /* 0x0000300001177983 */ /* 0x000ee20000300800 */
[----:B------:R0:W-:Y:S01]  /*7a050*/  STL [R1+0x2c], R11 ;  /* 0x00002c0b01007387 */ /* 0x0001e20000100800 */
[----:B------:R-:W-:-:S02]  /*7a060*/  IMAD.MOV.U32 R29, RZ, RZ, R10 ;  /* 0x000000ffff1d7224 */ /* 0x000fc400078e000a */
[----:B------:R-:W4:Y:S01]  /*7a070*/  LDL.LU.64 R20, [R1+0x9e8] ;  /* 0x0009e80001147983 */ /* 0x000f220000300a00 */
[----:B------:R-:W-:Y:S01]  /*7a080*/  MOV R3, R8 ;  /* 0x0000000800037202 */ /* 0x000fe20000000f00 */
[----:B0-----:R-:W3:Y:S01]  /*7a090*/  LDL.LU.64 R10, [R1+0x9b8] ;  /* 0x0009b800010a7983 */ /* 0x001ee20000300a00 */
[----:B------:R0:W-:Y:S03]  /*7a0a0*/  STL [R1+0x1a4c], R14 ;  /* 0x001a4c0e01007387 */ /* 0x0001e60000100800 */
[----:B0-----:R-:W3:Y:S01]  /*7a0b0*/  LDL.LU R14, [R1+0x70] ;  /* 0x00007000010e7983 */ /* 0x001ee20000300800 */
[----:B------:R0:W-:Y:S03]  /*7a0c0*/  STL.64 [R1+0x19a8], R28 ;  /* 0x0019a81c01007387 */ /* 0x0001e60000100a00 */
[----:B0-----:R-:W3:Y:S01]  /*7a0d0*/  LDL.LU.64 R28, [R1+0x7a8] ;  /* 0x0007a800011c7983 */ /* 0x001ee20000300a00 */
[----:B------:R-:W3:Y:S02]  /*7a0e0*/  LDL.LU.64 R8, [R1+0x7a0] ;  /* 0x0007a00001087983 */ /* 0x000ee40000300a00 */
[----:B-----5:R-:W-:Y:S02]  /*7a0f0*/  STL [R1+0x1900], R27 ;  /* 0x0019001b01007387 */ /* 0x020fe40000100800 */
[----:B------:R0:W-:Y:S02]  /*7a100*/  STL [R1+0x19b0], R26 ;  /* 0x0019b01a01007387 */ /* 0x0001e40000100800 */
[----:B0-----:R-:W5:Y:S01]  /*7a110*/  LDL.LU.64 R26, [R1+0x9b0] ;  /* 0x0009b000011a7983 */ /* 0x001f620000300a00 */
[----:B------:R-:W3:Y:S02]  /*7a120*/  LDL.LU.64 R18, [R1+0x798] ;  /* 0x0007980001127983 */ /* 0x000ee40000300a00 */
[----:B-1----:R-:W-:Y:S02]  /*7a130*/  STL [R1+0x19c8], R6 ;  /* 0x0019c80601007387 */ /* 0x002fe40000100800 */
[----:B------:R0:W-:Y:S02]  /*7a140*/  STL [R1+0x1918], R7 ;  /* 0x0019180701007387 */ /* 0x0001e40000100800 */
[----:B0-----:R-:W3:Y:S04]  /*7a150*/  LDL.LU.64 R6, [R1+0x9d0] ;  /* 0x0009d00001067983 */ /* 0x001ee80000300a00 */
[----:B--2---:R0:W-:Y:S04]  /*7a160*/  STG.E.U16 [R16.64], R12 ;  /* 0x0000000c10007986 */ /* 0x0041e8000c101506 */
[----:B0-----:R-:W2:Y:S01]  /*7a170*/  LDL.LU.64 R16, [R1+0x1aa8] ;  /* 0x001aa80001107983 */ /* 0x001ea20000300a00 */
[----:B------:R-:W-:Y:S01]  /*7a180*/  PRMT R2, R12, 0x7632, R2 ;  /* 0x000076320c027816 */ /* 0x000fe20000000002 */
[----:B------:R0:W-:Y:S02]  /*7a190*/  STL [R1+0x1a3c], R13 ;  /* 0x001a3c0d01007387 */ /* 0x0001e40000100800 */
[----:B0-----:R-:W3:Y:S04]  /*7a1a0*/  LDL.LU.64 R12, [R1+0x9d8] ;  /* 0x0009d800010c7983 */ /* 0x001ee80000300a00 */
[----:B--2---:R0:W-:Y:S04]  /*7a1b0*/  STG.E.U16 [R16.64], R2 ;  /* 0x0000000210007986 */ /* 0x0041e8000c101506 */
[----:B0-----:R-:W2:Y:S01]  /*7a1c0*/  LDL.LU.64 R16, [R1+0x1aa0] ;  /* 0x001aa00001107983 */ /* 0x001ea20000300a00 */
[----:B---3--:R-:W-:-:S03]  /*7a1d0*/  PRMT R0, R14, 0x7632, R0 ;  /* 0x000076320e007816 */ /* 0x008fc60000000000 */
[----:B--2---:R0:W-:Y:S04]  /*7a1e0*/  STG.E.U16 [R16.64], R14 ;  /* 0x0000000e10007986 */ /* 0x0041e8000c101506 */
[----:B0-----:R-:W2:Y:S01]  /*7a1f0*/  LDL.LU.64 R16, [R1+0x1a98] ;  /* 0x001a980001107983 */ /* 0x001ea20000300a00 */
[----:B------:R-:W-:-:S03]  /*7a200*/  PRMT R2, R23, 0x7632, R2 ;  /* 0x0000763217027816 */ /* 0x000fc60000000002 */
[----:B--2---:R0:W-:Y:S04]  /*7a210*/  STG.E.U16 [R16.64], R0 ;  /* 0x0000000010007986 */ /* 0x0041e8000c101506 */
[----:B0-----:R-:W2:Y:S04]  /*7a220*/  LDL.LU.64 R16, [R1+0x1a90] ;  /* 0x001a900001107983 */ /* 0x001ea80000300a00 */
[----:B--2---:R0:W-:Y:S01]  /*7a230*/  STG.E.U16 [R16.64], R23 ;  /* 0x0000001710007986 */ /* 0x0041e2000c101506 */
[----:B----4-:R1:W-:Y:S03]  /*7a240*/  STG.E.U16 [R20.64], R2 ;  /* 0x0000000214007986 */ /* 0x0103e6000c101506 */
[----:B0-----:R-:W2:Y:S01]  /*7a250*/  LDL.LU.64 R16, [R1+0x1a88] ;  /* 0x001a880001107983 */ /* 0x001ea20000300a00 */
[----:B-1----:R-:W3:Y:S01]  /*7a260*/  LDL.LU.64 R20, [R1+0x1a80] ;  /* 0x001a800001147983 */ /* 0x002ee20000300a00 */
[----:B--2---:R-:W-:-:S02]  /*7a270*/  PRMT R0, R16, 0x7632, R0 ;  /* 0x0000763210007816 */ /* 0x004fc40000000000 */
[----:B---3--:R-:W-:Y:S01]  /*7a280*/  PRMT R2, R20, 0x7632, R2 ;  /* 0x0000763214027816 */ /* 0x008fe20000000002 */
[----:B------:R0:W-:Y:S04]  /*7a290*/  STG.E.U16 [R12.64], R16 ;  /* 0x000000100c007986 */ /* 0x0001e8000c101506 */
[----:B------:R-:W-:Y:S01]  /*7a2a0*/  STL [R1+0x1a40], R17 ;  /* 0x001a401101007387 */ /* 0x000fe20000100800 */
[----:B------:R-:W-:Y:S02]  /*7a2b0*/  STG.E.U16 [R6.64], R0 ;  /* 0x0000000006007986 */ /* 0x000fe4000c101506 */
[----:B------:R1:W-:Y:S02]  /*7a2c0*/  STG.E.U16 [R10.64], R20 ;  /* 0x000000140a007986 */ /* 0x0003e4000c101506 */
[----:B-----5:R2:W-:Y:S01]  /*7a2d0*/  STG.E.U16 [R26.64], R2 ;  /* 0x000000021a007986 */ /* 0x0205e2000c101506 */
[----:B------:R3:W-:Y:S04]  /*7a2e0*/  STG.E.U16 [R28.64], R22 ;  /* 0x000000161c007986 */ /* 0x0007e8000c101506 */
[----:B0-----:R-:W4:Y:S01]  /*7a2f0*/  LDL.LU.64 R12, [R1+0x790] ;  /* 0x00079000010c7983 */ /* 0x001f220000300a00 */
[----:B-1----:R-:W5:Y:S02]  /*7a300*/  LDL.LU.64 R10, [R1+0x788] ;  /* 0x00078800010a7983 */ /* 0x002f640000300a00 */
[----:B------:R-:W-:Y:S01]  /*7a310*/  STL [R1+0x1a44], R21 ;  /* 0x001a441501007387 */ /* 0x000fe20000100800 */
[----:B--2---:R-:W2:Y:S01]  /*7a320*/  LDL.LU.64 R26, [R1+0x780] ;  /* 0x00078000011a7983 */ /* 0x004ea20000300a00 */
[----:B---3--:R-:W3:Y:S02]  /*7a330*/  LDL.LU.64 R28, [R1+0x758] ;  /* 0x00075800011c7983 */ /* 0x008ee40000300a00 */
[----:B------:R-:W2:Y:S02]  /*7a340*/  LDL.LU R23, [R1+0x94] ;  /* 0x0000940001177983 */ /* 0x000ea40000300800 */
[----:B------:R-:W2:Y:S01]  /*7a350*/  LDL.LU R14, [R1+0x14] ;  /* 0x00001400010e7983 */ /* 0x000ea20000300800 */
[----:B------:R-:W-:-:S05]  /*7a360*/  PRMT R0, R22, 0x7632, R0 ;  /* 0x0000763216007816 */ /* 0x000fca0000000000 */
[----:B------:R-:W-:Y:S01]  /*7a370*/  STG.E.U16 [R8.64], R0 ;  /* 0x0000000008007986 */ /* 0x000fe2000c101506 */
[----:B------:R0:W-:Y:S03]  /*7a380*/  STG.E.U16 [R18.64], R3 ;  /* 0x0000000312007986 */ /* 0x0001e6000c101506 */
[----:B--2---:R-:W-:Y:S01]  /*7a390*/  STL [R1+0x1a60], R14 ;  /* 0x001a600e01007387 */ /* 0x004fe20000100800 */
[----:B0-----:R-:W2:Y:S03]  /*7a3a0*/  LDL.LU.64 R18, [R1+0x740] ;  /* 0x0007400001127983 */ /* 0x001ea60000300a00 */
[----:B--2---:R0:W-:Y:S04]  /*7a3b0*/  STL.64 [R1+0x1a70], R18 ;  /* 0x001a701201007387 */ /* 0x0041e80000100a00 */
[----:B0-----:R-:W2:Y:S04]  /*7a3c0*/  LDL.LU.64 R18, [R1+0x748] ;  /* 0x0007480001127983 */ /* 0x001ea80000300a00 */
[----:B--2---:R0:W-:Y:S04]  /*7a3d0*/  STL.64 [R1+0x1a78], R18 ;  /* 0x001a781201007387 */ /* 0x0041e80000100a00 */
[----:B0-----:R-:W2:Y:S01]  /*7a3e0*/  LDL.LU.64 R18, [R1+0x750] ;  /* 0x0007500001127983 */ /* 0x001ea20000300a00 */
[----:B------:R-:W2:Y:S02]  /*7a3f0*/  LDL.LU R14, [R1+0x54] ;  /* 0x00005400010e7983 */ /* 0x000ea40000300800 */
[----:B------:R-:W2:Y:S02]  /*7a400*/  LDL.LU.64 R8, [R1+0x6f0] ;  /* 0x0006f00001087983 */ /* 0x000ea40000300a00 */
[----:B--2---:R0:W-:Y:S04]  /*7a410*/  STL.64 [R1+0x1a50], R8 ;  /* 0x001a500801007387 */ /* 0x0041e80000100a00 */
[----:B0-----:R-:W2:Y:S04]  /*7a420*/  LDL.LU.64 R8, [R1+0x6f8] ;  /* 0x0006f80001087983 */ /* 0x001ea80000300a00 */
[----:B--2---:R0:W-:Y:S04]  /*7a430*/  STL.64 [R1+0x1a58], R8 ;  /* 0x001a580801007387 */ /* 0x0041e80000100a00 */
[----:B0-----:R-:W2:Y:S01]  /*7a440*/  LDL.LU.64 R8, [R1+0x700] ;  /* 0x0007000001087983 */ /* 0x001ea20000300a00 */
[----:B------:R-:W-:-:S02]  /*7a450*/  PRMT R2, R3, 0x7632, R2 ;  /* 0x0000763203027816 */ /* 0x000fc40000000002 */
[----:B------:R-:W-:-:S03]  /*7a460*/  PRMT R0, R24, 0x7632, R0 ;  /* 0x0000763218007816 */ /* 0x000fc60000000000 */
[----:B----4-:R0:W-:Y:S01]  /*7a470*/  STG.E.U16 [R12.64], R2 ;  /* 0x000000020c007986 */ /* 0x0101e2000c101506 */
[----:B-----5:R-:W-:Y:S02]  /*7a480*/  STG.E.U16 [R10.64], R24 ;  /* 0x000000180a007986 */ /* 0x020fe4000c101506 */
[----:B------:R-:W-:Y:S02]  /*7a490*/  STG.E.U16 [R26.64], R0 ;  /* 0x000000001a007986 */ /* 0x000fe4000c101506 */
[----:B---3--:R-:W-:Y:S01]  /*7a4a0*/  STG.E.U16 [R28.64], R4 ;  /* 0x000000041c007986 */ /* 0x008fe2000c101506 */
[----:B0-----:R-:W-:-:S05]  /*7a4b0*/  PRMT R2, R4, 0x7632, R2 ;  /* 0x0000763204027816 */ /* 0x001fca0000000002 */
[----:B------:R-:W-:Y:S04]  /*7a4c0*/  STG.E.U16 [R18.64], R2 ;  /* 0x0000000212007986 */ /* 0x000fe8000c101506 */
[----:B--2---:R0:W-:Y:S04]  /*7a4d0*/  STL.64 [R1+0x1a68], R8 ;  /* 0x001a680801007387 */ /* 0x0041e80000100a00 */
[----:B0-----:R-:W2:Y:S01]  /*7a4e0*/  LDL.LU.64 R8, [R1+0x708] ;  /* 0x0007080001087983 */ /* 0x001ea20000300a00 */
[----:B------:R-:W3:Y:S02]  /*7a4f0*/  LDL.LU.64 R20, [R1+0x6e8] ;  /* 0x0006e80001147983 */ /* 0x000ee40000300a00 */
[----:B------:R-:W4:Y:S02]  /*7a500*/  LDL.LU R7, [R1+0x84] ;  /* 0x0000840001077983 */ /* 0x000f240000300800 */
[----:B------:R-:W5:Y:S01]  /*7a510*/  LDL.LU.64 R16, [R1+0x6e0] ;  /* 0x0006e00001107983 */ /* 0x000f620000300a00 */
[----:B------:R-:W2:Y:S01]  /*7a520*/  LDL.LU.64 R12, [R1+0x6b8] ;  /* 0x0006b800010c7983 */ /* 0x000ea20000300a00 */
[----:B------:R-:W2:Y:S02]  /*7a530*/  LDL.LU.64 R10, [R1+0x6b0] ;  /* 0x0006b000010a7983 */ /* 0x000ea40000300a00 */
[----:B------:R-:W2:Y:S02]  /*7a540*/  LDL.LU R6, [R1+0x4] ;  /* 0x0000040001067983 */ /* 0x000ea40000300800 */
[----:B------:R0:W-:Y:S02]  /*7a550*/  STL [R1+0x1a1c], R25 ;  /* 0x001a1c1901007387 */ /* 0x0001e40000100800 */
[----:B0-----:R-:W2:Y:S01]  /*7a560*/  LDL.LU.64 R24, [R1+0x668] ;  /* 0x0006680001187983 */ /* 0x001ea20000300a00 */
[----:B------:R-:W2:Y:S02]  /*7a570*/  LDL.LU.64 R26, [R1+0x660] ;  /* 0x00066000011a7983 */ /* 0x000ea40000300a00 */
[----:B------:R-:W2:Y:S02]  /*7a580*/  LDL.LU.64 R28, [R1+0x658] ;  /* 0x00065800011c7983 */ /* 0x000ea40000300a00 */
[----:B------:R-:W2:Y:S01]  /*7a590*/  LDL.LU R3, [R1+0x74] ;  /* 0x0000740001037983 */ /* 0x000ea20000300800 */
[----:B------:R0:W-:Y:S04]  /*7a5a0*/  STL [R1+0x1a00], R5 ;  /* 0x001a000501007387 */ /* 0x0001e80000100800 */
[----:B0-----:R-:W2:Y:S01]  /*7a5b0*/  LDL.LU.64 R4, [R1+0x6a0] ;  /* 0x0006a00001047983 */ /* 0x001ea20000300a00 */
[----:B------:R-:W2:Y:S01]  /*7a5c0*/  LDL.LU.64 R18, [R1+0x1a78] ;  /* 0x001a780001127983 */ /* 0x000ea20000300a00 */
[----:B------:R-:W-:-:S02]  /*7a5d0*/  PRMT R0, R23, 0x7632, R0 ;  /* 0x0000763217007816 */ /* 0x000fc40000000000 */
[----:B--2---:R0:W-:Y:S04]  /*7a5e0*/  STG.E.U16 [R18.64], R23 ;  /* 0x0000001712007986 */ /* 0x0041e8000c101506 */
[----:B0-----:R-:W2:Y:S01]  /*7a5f0*/  LDL.LU.64 R18, [R1+0x1a70] ;  /* 0x001a700001127983 */ /* 0x001ea20000300a00 */
[----:B------:R-:W3:Y:S01]  /*7a600*/  LDL.LU.64 R22, [R1+0x650] ;  /* 0x0006500001167983 */ /* 0x000ee20000300a00 */
[----:B------:R-:W-:Y:S02]  /*7a610*/  PRMT R2, R14, 0x7632, R2 ;  /* 0x000076320e027816 */ /* 0x000fe40000000002 */
[----:B--2---:R0:W-:Y:S01]  /*7a620*/  STG.E.U16 [R18.64], R0 ;  /* 0x0000000012007986 */ /* 0x0041e2000c101506 */
[----:B------:R1:W-:Y:S03]  /*7a630*/  STG.E.U16 [R8.64], R14 ;  /* 0x0000000e08007986 */ /* 0x0003e6000c101506 */
[----:B0-----:R-:W2:Y:S01]  /*7a640*/  LDL.LU.64 R18, [R1+0x648] ;  /* 0x0006480001127983 */ /* 0x001ea20000300a00 */
[----:B-1----:R-:W2:Y:S02]  /*7a650*/  LDL.LU.64 R8, [R1+0x1a68] ;  /* 0x001a680001087983 */ /* 0x002ea40000300a00 */
[----:B------:R-:W3:Y:S01]  /*7a660*/  LDL.LU R14, [R1+0x1a60] ;  /* 0x001a6000010e7983 */ /* 0x000ee20000300800 */
[----:B--2---:R0:W-:Y:S04]  /*7a670*/  STG.E.U16 [R8.64], R2 ;  /* 0x0000000208007986 */ /* 0x0041e8000c101506 */
[----:B0-----:R-:W2:Y:S01]  /*7a680*/  LDL.LU.64 R8, [R1+0x1a58] ;  /* 0x001a580001087983 */ /* 0x001ea20000300a00 */
[----:B---3--:R-:W-:-:S03]  /*7a690*/  PRMT R0, R14, 0x7632, R0 ;  /* 0x000076320e007816 */ /* 0x008fc60000000000 */
[----:B--2---:R0:W-:Y:S04]  /*7a6a0*/  STG.E.U16 [R8.64], R14 ;  /* 0x0000000e08007986 */ /* 0x0041e8000c101506 */
[----:B0-----:R-:W2:Y:S01]  /*7a6b0*/  LDL.LU.64 R8, [R1+0x1a50] ;  /* 0x001a500001087983 */ /* 0x001ea20000300a00 */
[----:B------:R-:W3:Y:S03]  /*7a6c0*/  LDL.LU R14, [R1+0x1a4c] ;  /* 0x001a4c00010e7983 */ /* 0x000ee60000300800 */
[----:B--2---:R0:W-:Y:S04]  /*7a6d0*/  STG.E.U16 [R8.64], R0 ;  /* 0x0000000008007986 */ /* 0x0041e8000c101506 */
[----:B0-----:R-:W2:Y:S01]  /*7a6e0*/  LDL.LU R9, [R1+0x1a48] ;  /* 0x001a480001097983 */ /* 0x001ea20000300800 */
[----:B----4-:R-:W-:-:S02]  /*7a6f0*/  PRMT R0, R7, 0x7632, R0 ;  /* 0x0000763207007816 */ /* 0x010fc40000000000 */
[----:B--2---:R-:W-:Y:S01]  /*7a700*/  PRMT R2, R9, 0x7632, R2 ;  /* 0x0000763209027816 */ /* 0x004fe20000000002 */
[----:B------:R0:W-:Y:S04]  /*7a710*/  STG.E.U16 [R20.64], R9 ;  /* 0x0000000914007986 */ /* 0x0001e8000c101506 */
[----:B-----5:R1:W-:Y:S01]  /*7a720*/  STG.E.U16 [R16.64], R2 ;  /* 0x0000000210007986 */ /* 0x0203e2000c101506 */
[----:B------:R2:W-:Y:S02]  /*7a730*/  STG.E.U16 [R12.64], R7 ;  /* 0x000000070c007986 */ /* 0x0005e4000c101506 */
[----:B------:R4:W-:Y:S01]  /*7a740*/  STG.E.U16 [R10.64], R0 ;  /* 0x000000000a007986 */ /* 0x0009e2000c101506 */
[----:B0-----:R-:W5:Y:S01]  /*7a750*/  LDL.LU R21, [R1+0x1a44] ;  /* 0x001a440001157983 */ /* 0x001f620000300800 */
[----:B------:R-:W3:Y:S03]  /*7a760*/  LDL.LU.64 R8, [R1+0x6a8] ;  /* 0x0006a80001087983 */ /* 0x000ee60000300a00 */
[----:B-1----:R-:W3:Y:S01]  /*7a770*/  LDL.LU R17, [R1+0x1a40] ;  /* 0x001a400001117983 */ /* 0x002ee20000300800 */
[----:B--2---:R-:W2:Y:S02]  /*7a780*/  LDL.LU R13, [R1+0x1a3c] ;  /* 0x001a3c00010d7983 */ /* 0x004ea40000300800 */
[----:B----4-:R-:W4:Y:S01]  /*7a790*/  LDL.LU R10, [R1+0x1a38] ;  /* 0x001a3800010a7983 */ /* 0x010f220000300800 */
[----:B------:R-:W-:-:S02]  /*7a7a0*/  PRMT R0, R6, 0x7632, R0 ;  /* 0x0000763206007816 */ /* 0x000fc40000000000 */
[----:B----4-:R-:W-:Y:S01]  /*7a7b0*/  PRMT R2, R10, 0x7632, R2 ;  /* 0x000076320a027816 */ /* 0x010fe20000000002 */
[----:B---3--:R0:W-:Y:S04]  /*7a7c0*/  STG.E.U16 [R8.64], R10 ;  /* 0x0000000a08007986 */ /* 0x0081e8000c101506 */
[----:B------:R1:W-:Y:S01]  /*7a7d0*/  STG.E.U16 [R4.64], R2 ;  /* 0x0000000204007986 */ /* 0x0003e2000c101506 */
[----:B------:R-:W-:Y:S02]  /*7a7e0*/  STG.E.U16 [R24.64], R6 ;  /* 0x0000000618007986 */ /* 0x000fe4000c101506 */
[----:B------:R-:W-:Y:S02]  /*7a7f0*/  STG.E.U16 [R26.64], R0 ;  /* 0x000000001a007986 */ /* 0x000fe4000c101506 */
[----:B--2---:R2:W-:Y:S01]  /*7a800*/  STG.E.U16 [R28.64], R13 ;  /* 0x0000000d1c007986 */ /* 0x0045e2000c101506 */
[----:B0-----:R-:W3:Y:S01]  /*7a810*/  LDL.LU.64 R10, [R1+0x640] ;  /* 0x00064000010a7983 */ /* 0x001ee20000300a00 */
[----:B------:R-:W4:Y:S01]  /*7a820*/  LDL.LU R8, [R1+0x34] ;  /* 0x0000340001087983 */ /* 0x000f220000300800 */
[----:B-1----:R-:W-:-:S02]  /*7a830*/  PRMT R2, R13, 0x7632, R2 ;  /* 0x000076320d027816 */ /* 0x002fc40000000002 */
[----:B--2---:R-:W2:Y:S01]  /*7a840*/  LDL.LU.64 R12, [R1+0x618] ;  /* 0x00061800010c7983 */ /* 0x004ea20000300a00 */
[----:B------:R-:W2:Y:S02]  /*7a850*/  LDL.LU.64 R6, [R1+0x610] ;  /* 0x0006100001067983 */ /* 0x000ea40000300a00 */
[----:B------:R-:W2:Y:S02]  /*7a860*/  LDL.LU.64 R26, [R1+0x608] ;  /* 0x00060800011a7983 */ /* 0x000ea40000300a00 */
[----:B------:R-:W2:Y:S01]  /*7a870*/  LDL.LU.64 R28, [R1+0x600] ;  /* 0x00060000011c7983 */ /* 0x000ea20000300a00 */
[----:B------:R-:W-:Y:S04]  /*7a880*/  STG.E.U16 [R22.64], R2 ;  /* 0x0000000216007986 */ /* 0x000fe8000c101506 */
[----:B------:R-:W2:Y:S01]  /*7a890*/  LDL.LU R9, [R1+0x64] ;  /* 0x0000640001097983 */ /* 0x000ea20000300800 */
[----:B------:R0:W-:Y:S03]  /*7a8a0*/  STG.E.U16 [R18.64], R3 ;  /* 0x0000000312007986 */ /* 0x0001e6000c101506 */
[----:B0-----:R-:W2:Y:S01]  /*7a8b0*/  LDL.LU.64 R18, [R1+0x5c8] ;  /* 0x0005c80001127983 */ /* 0x001ea20000300a00 */
[----:B------:R-:W2:Y:S03]  /*7a8c0*/  LDL.LU.64 R24, [R1+0x5a8] ;  /* 0x0005a80001187983 */ /* 0x000ea60000300a00 */
[----:B--2---:R0:W-:Y:S04]  /*7a8d0*/  STL.64 [R1+0x1a20], R24 ;  /* 0x001a201801007387 */ /* 0x0041e80000100a00 */
[----:B0-----:R-:W2:Y:S04]  /*7a8e0*/  LDL.LU.64 R24, [R1+0x5b0] ;  /* 0x0005b00001187983 */ /* 0x001ea80000300a00 */
[----:B--2---:R0:W-:Y:S04]  /*7a8f0*/  STL.64 [R1+0x1a28], R24 ;  /* 0x001a281801007387 */ /* 0x0041e80000100a00 */
[----:B0-----:R-:W2:Y:S04]  /*7a900*/  LDL.LU.64 R24, [R1+0x5b8] ;  /* 0x0005b80001187983 */ /* 0x001ea80000300a00 */
[----:B--2---:R0:W-:Y:S04]  /*7a910*/  STL.64 [R1+0x1a30], R24 ;  /* 0x001a301801007387 */ /* 0x0041e80000100a00 */
[----:B0-----:R-:W2:Y:S01]  /*7a920*/  LDL.LU.64 R24, [R1+0x5c0] ;  /* 0x0005c00001187983 */ /* 0x001ea20000300a00 */
[----:B------:R-:W2:Y:S01]  /*7a930*/  LDL.LU.64 R4, [R1+0x570] ;  /* 0x0005700001047983 */ /* 0x000ea20000300a00 */
[----:B------:R-:W-:-:S02]  /*7a940*/  PRMT R0, R3, 0x7632, R0 ;  /* 0x0000763203007816 */ /* 0x000fc40000000000 */
[----:B--2---:R0:W-:Y:S04]  /*7a950*/  STL.64 [R1+0x1a08], R4 ;  /* 0x001a080401007387 */ /* 0x0041e80000100a00 */
[----:B0-----:R-:W2:Y:S01]  /*7a960*/  LDL.LU.64 R4, [R1+0x578] ;  /* 0x0005780001047983 */ /* 0x001ea20000300a00 */
[----:B----4-:R-:W-:-:S03]  /*7a970*/  PRMT R2, R8, 0x7632, R2 ;  /* 0x0000763208027816 */ /* 0x010fc60000000002 */
[----:B---3--:R0:W-:Y:S01]  /*7a980*/  STG.E.U16 [R10.64], R0 ;  /* 0x000000000a007986 */ /* 0x0081e2000c101506 */
[----:B------:R-:W-:Y:S01]  /*7a990*/  MOV R3, R15 ;  /* 0x0000000f00037202 */ /* 0x000fe20000000f00 */
[----:B------:R-:W-:Y:S02]  /*7a9a0*/  STG.E.U16 [R12.64], R8 ;  /* 0x000000080c007986 */ /* 0x000fe4000c101506 */
[----:B------:R5:W-:Y:S01]  /*7a9b0*/  STG.E.U16 [R6.64], R2 ;  /* 0x0000000206007986 */ /* 0x000be2000c101506 */
[----:B------:R-:W-:Y:S01]  /*7a9c0*/  STG.E.U16 [R26.64], R17 ;  /* 0x000000111a007986 */ /* 0x000fe2000c101506 */
[----:B0-----:R-:W-:Y:S02]  /*7a9d0*/  PRMT R0, R17, 0x7632, R0 ;  /* 0x0000763211007816 */ /* 0x001fe40000000000 */
[----:B-----5:R-:W-:-:S03]  /*7a9e0*/  PRMT R2, R21, 0x7632, R2 ;  /* 0x0000763215027816 */ /* 0x020fc60000000002 */
[----:B------:R-:W-:Y:S01]  /*7a9f0*/  STG.E.U16 [R28.64], R0 ;  /* 0x000000001c007986 */ /* 0x000fe2000c101506 */
[----:B------:R-:W-:Y:S03]  /*7aa00*/  STG.E.U16 [R18.64], R21 ;  /* 0x0000001512007986 */ /* 0x000fe6000c101506 */
[----:B------:R-:W-:Y:S04]  /*7aa10*/  STG.E.U16 [R24.64], R2 ;  /* 0x0000000218007986 */ /* 0x000fe8000c101506 */
[----:B--2---:R0:W-:Y:S04]  /*7aa20*/  STL.64 [R1+0x1a10], R4 ;  /* 0x001a100401007387 */ /* 0x0041e80000100a00 */
[----:B0-----:R-:W2:Y:S01]  /*7aa30*/  LDL.LU.64 R4, [R1+0x5a0] ;  /* 0x0005a00001047983 */ /* 0x001ea20000300a00 */
[----:B------:R-:W3:Y:S02]  /*7aa40*/  LDL.LU R16, [R1+0x98] ;  /* 0x0000980001107983 */ /* 0x000ee40000300800 */
[----:B------:R-:W4:Y:S02]  /*7aa50*/  LDL.LU.64 R10, [R1+0x568] ;  /* 0x00056800010a7983 */ /* 0x000f240000300a00 */
[----:B------:R-:W5:Y:S01]  /*7aa60*/  LDL.LU.64 R22, [R1+0x520] ;  /* 0x0005200001167983 */ /* 0x000f620000300a00 */
[----:B------:R-:W2:Y:S01]  /*7aa70*/  LDL.LU R15, [R1+0x58] ;  /* 0x00005800010f7983 */ /* 0x000ea20000300800 */
[----:B------:R-:W2:Y:S02]  /*7aa80*/  LDL.LU.64 R12, [R1+0x518] ;  /* 0x00051800010c7983 */ /* 0x000ea40000300a00 */
[----:B------:R-:W2:Y:S02]  /*7aa90*/  LDL.LU R8, [R1+0x18] ;  /* 0x0000180001087983 */ /* 0x000ea40000300800 */
[----:B------:R-:W2:Y:S01]  /*7aaa0*/  LDL.LU.64 R6, [R1+0x510] ;  /* 0x0005100001067983 */ /* 0x000ea20000300a00 */
[----:B------:R-:W2:Y:S01]  /*7aab0*/  LDL.LU.64 R26, [R1+0x508] ;  /* 0x00050800011a7983 */ /* 0x000ea20000300a00 */
        /* <DEDUP_REMOVED lines=8> */
[----:B--2---:R0:W-:Y:S04]  /*7ab40*/  STG.E.U16 [R24.64], R0 ;  /* 0x0000000018007986 */ /* 0x0041e8000c101506 */
[----:B0-----:R-:W2:Y:S04]  /*7ab50*/  LDL.LU.64 R24, [R1+0x1a20] ;  /* 0x001a200001187983 */ /* 0x001ea80000300a00 */
[----:B--2---:R0:W-:Y:S01]  /*7ab60*/  STG.E.U16 [R24.64], R14 ;  /* 0x0000000e18007986 */ /* 0x0041e2000c101506 */
[----:B------:R1:W-:Y:S03]  /*7ab70*/  STG.E.U16 [R4.64], R2 ;  /* 0x0000000204007986 */ /* 0x0003e6000c101506 */
[----:B0-----:R-:W2:Y:S01]  /*7ab80*/  LDL.LU R25, [R1+0x1a1c] ;  /* 0x001a1c0001197983 */ /* 0x001ea20000300800 */
[----:B------:R-:W2:Y:S02]  /*7ab90*/  LDL.LU R14, [R1+0x1a18] ;  /* 0x001a1800010e7983 */ /* 0x000ea40000300800 */
[----:B-1----:R-:W2:Y:S02]  /*7aba0*/  LDL.LU.64 R4, [R1+0x1a10] ;  /* 0x001a100001047983 */ /* 0x002ea40000300a00 */
[----:B--2---:R0:W-:Y:S04]  /*7abb0*/  STG.E.U16 [R4.64], R25 ;  /* 0x0000001904007986 */ /* 0x0041e8000c101506 */
[----:B0-----:R-:W2:Y:S01]  /*7abc0*/  LDL.LU.64 R4, [R1+0x1a08] ;  /* 0x001a080001047983 */ /* 0x001ea20000300a00 */
[----:B------:R-:W-:-:S02]  /*7abd0*/  PRMT R0, R25, 0x7632, R0 ;  /* 0x0000763219007816 */ /* 0x000fc40000000000 */
[----:B------:R-:W3:Y:S03]  /*7abe0*/  LDL.LU.64 R24, [R1+0x560] ;  /* 0x0005600001187983 */ /* 0x000ee60000300a00 */
[----:B--2---:R0:W-:Y:S04]  /*7abf0*/  STG.E.U16 [R4.64], R0 ;  /* 0x0000000004007986 */ /* 0x0041e8000c101506 */
[----:B0-----:R-:W2:Y:S01]  /*7ac00*/  LDL.LU R5, [R1+0x1a00] ;  /* 0x001a000001057983 */ /* 0x001ea20000300800 */
[----:B---3--:R-:W-:Y:S02]  /*7ac10*/  PRMT R0, R16, 0x7632, R0 ;  /* 0x0000763210007816 */ /* 0x008fe40000000000 */
[----:B--2---:R-:W-:Y:S01]  /*7ac20*/  PRMT R2, R5, 0x7632, R2 ;  /* 0x0000763205027816 */ /* 0x004fe20000000002 */
[----:B----4-:R0:W-:Y:S04]  /*7ac30*/  STG.E.U16 [R10.64], R5 ;  /* 0x000000050a007986 */ /* 0x0101e8000c101506 */
[----:B------:R1:W-:Y:S01]  /*7ac40*/  STG.E.U16 [R24.64], R2 ;  /* 0x0000000218007986 */ /* 0x0003e2000c101506 */
[----:B------:R-:W-:Y:S02]  /*7ac50*/  STG.E.U16 [R20.64], R16 ;  /* 0x0000001014007986 */ /* 0x000fe4000c101506 */
[----:B-----5:R2:W-:Y:S02]  /*7ac60*/  STG.E.U16 [R22.64], R0 ;  /* 0x0000000016007986 */ /* 0x0205e4000c101506 */
[----:B------:R3:W-:Y:S01]  /*7ac70*/  STG.E.U16 [R12.64], R15 ;  /* 0x0000000f0c007986 */ /* 0x0007e2000c101506 */
[----:B0-----:R-:W4:Y:S01]  /*7ac80*/  LDL.LU.64 R10, [R1+0x19f8] ;  /* 0x0019f800010a7983 */ /* 0x001f220000300a00 */
[----:B-1----:R-:W-:-:S03]  /*7ac90*/  PRMT R2, R15, 0x7632, R2 ;  /* 0x000076320f027816 */ /* 0x002fc60000000002 */
[----:B--2---:R-:W2:Y:S01]  /*7aca0*/  LDL.LU R23, [R1+0x88] ;  /* 0x0000880001177983 */ /* 0x004ea20000300800 */
[----:B------:R-:W5:Y:S02]  /*7acb0*/  LDL.LU.64 R4, [R1+0x4c8] ;  /* 0x0004c80001047983 */ /* 0x000f640000300a00 */
[----:B------:R-:W2:Y:S02]  /*7acc0*/  LDL.LU.64 R24, [R1+0x4c0] ;  /* 0x0004c00001187983 */ /* 0x000ea40000300a00 */
[----:B------:R-:W2:Y:S01]  /*7acd0*/  LDL.LU R16, [R1+0x48] ;  /* 0x0000480001107983 */ /* 0x000ea20000300800 */
[----:B------:R-:W-:Y:S04]  /*7ace0*/  STG.E.U16 [R6.64], R2 ;  /* 0x0000000206007986 */ /* 0x000fe8000c101506 */
[----:B------:R-:W2:Y:S01]  /*7acf0*/  LDL.LU.64 R20, [R1+0x4a0] ;  /* 0x0004a00001147983 */ /* 0x000ea20000300a00 */
[----:B------:R-:W-:Y:S01]  /*7ad00*/  PRMT R0, R8, 0x7632, R0 ;  /* 0x0000763208007816 */ /* 0x000fe20000000000 */
[----:B---3--:R-:W3:Y:S02]  /*7ad10*/  LDL.LU R15, [R1+0x8] ;  /* 0x00000800010f7983 */ /* 0x008ee40000300800 */
[----:B------:R0:W-:Y:S02]  /*7ad20*/  STG.E.U16 [R26.64], R8 ;  /* 0x000000081a007986 */ /* 0x0001e4000c101506 */
[----:B0-----:R-:W2:Y:S01]  /*7ad30*/  LDL.LU.64 R8, [R1+0x498] ;  /* 0x0004980001087983 */ /* 0x001ea20000300a00 */
[----:B------:R-:W2:Y:S03]  /*7ad40*/  LDL.LU.64 R12, [R1+0x488] ;  /* 0x00048800010c7983 */ /* 0x000ea60000300a00 */
[----:B------:R-:W-:Y:S04]  /*7ad50*/  STG.E.U16 [R28.64], R0 ;  /* 0x000000001c007986 */ /* 0x000fe8000c101506 */
[----:B----4-:R-:W-:Y:S04]  /*7ad60*/  STG.E.U16 [R18.64], R10 ;  /* 0x0000000a12007986 */ /* 0x010fe8000c101506 */
[----:B--2---:R0:W-:Y:S04]  /*7ad70*/  STL.64 [R1+0x19f0], R12 ;  /* 0x0019f00c01007387 */ /* 0x0041e80000100a00 */
[----:B0-----:R-:W3:Y:S01]  /*7ad80*/  LDL.LU.64 R12, [R1+0x490] ;  /* 0x00049000010c7983 */ /* 0x001ee20000300a00 */
[----:B------:R-:W2:Y:S02]  /*7ad90*/  LDL.LU R6, [R1+0x78] ;  /* 0x0000780001067983 */ /* 0x000ea40000300800 */
        /* <DEDUP_REMOVED lines=8> */
[----:B----4-:R0:W-:Y:S04]  /*7ae20*/  STL.64 [R1+0x19e0], R18 ;  /* 0x0019e01201007387 */ /* 0x0101e80000100a00 */
[----:B0-----:R-:W4:Y:S01]  /*7ae30*/  LDL.LU.64 R18, [R1+0x480] ;  /* 0x0004800001127983 */ /* 0x001f220000300a00 */
[----:B------:R-:W2:Y:S02]  /*7ae40*/  LDL.LU R7, [R1+0x38] ;  /* 0x0000380001077983 */ /* 0x000ea40000300800 */
[----:B------:R-:W2:Y:S02]  /*7ae50*/  LDL.LU.64 R26, [R1+0x458] ;  /* 0x00045800011a7983 */ /* 0x000ea40000300a00 */
[----:B------:R-:W2:Y:S01]  /*7ae60*/  LDL.LU.64 R28, [R1+0x450] ;  /* 0x00045000011c7983 */ /* 0x000ea20000300a00 */
[----:B------:R0:W-:Y:S04]  /*7ae70*/  STL [R1+0x1978], R11 ;  /* 0x0019780b01007387 */ /* 0x0001e80000100800 */
[----:B0-----:R-:W2:Y:S01]  /*7ae80*/  LDL.LU.64 R10, [R1+0x4d0] ;  /* 0x0004d000010a7983 */ /* 0x001ea20000300a00 */
[----:B------:R-:W-:-:S03]  /*7ae90*/  PRMT R0, R23, 0x7632, R0 ;  /* 0x0000763217007816 */ /* 0x000fc60000000000 */
[----:B--2---:R0:W-:Y:S01]  /*7aea0*/  STG.E.U16 [R10.64], R2 ;  /* 0x000000020a007986 */ /* 0x0041e2000c101506 */
[----:B-----5:R1:W-:Y:S02]  /*7aeb0*/  STG.E.U16 [R4.64], R23 ;  /* 0x0000001704007986 */ /* 0x0203e4000c101506 */
[----:B------:R2:W-:Y:S02]  /*7aec0*/  STG.E.U16 [R24.64], R0 ;  /* 0x0000000018007986 */ /* 0x0005e4000c101506 */
[----:B------:R5:W-:Y:S01]  /*7aed0*/  STG.E.U16 [R20.64], R16 ;  /* 0x0000001014007986 */ /* 0x000be2000c101506 */
[----:B0-----:R-:W-:Y:S01]  /*7aee0*/  PRMT R2, R16, 0x7632, R2 ;  /* 0x0000763210027816 */ /* 0x001fe20000000002 */
[----:B-1----:R-:W4:Y:S01]  /*7aef0*/  LDL.LU.64 R22, [R1+0x448] ;  /* 0x0004480001167983 */ /* 0x002f220000300a00 */
[----:B------:R-:W4:Y:S02]  /*7af00*/  LDL.LU.64 R10, [R1+0x430] ;  /* 0x00043000010a7983 */ /* 0x000f240000300a00 */
[----:B------:R-:W4:Y:S02]  /*7af10*/  LDL.LU.64 R4, [R1+0x428] ;  /* 0x0004280001047983 */ /* 0x000f240000300a00 */
[----:B--2---:R-:W2:Y:S01]  /*7af20*/  LDL.LU.64 R24, [R1+0x410] ;  /* 0x0004100001187983 */ /* 0x004ea20000300a00 */
[----:B-----5:R-:W5:Y:S04]  /*7af30*/  LDL.LU.64 R20, [R1+0x408] ;  /* 0x0004080001147983 */ /* 0x020f680000300a00 */
[----:B------:R0:W-:Y:S01]  /*7af40*/  STG.E.U16 [R8.64], R2 ;  /* 0x0000000208007986 */ /* 0x0001e2000c101506 */
[----:B------:R-:W2:Y:S02]  /*7af50*/  LDL.LU.64 R16, [R1+0x400] ;  /* 0x0004000001107983 */ /* 0x000ea40000300a00 */
[----:B---3--:R1:W-:Y:S01]  /*7af60*/  STG.E.U16 [R12.64], R15 ;  /* 0x0000000f0c007986 */ /* 0x0083e2000c101506 */
[----:B0-----:R-:W3:Y:S01]  /*7af70*/  LDL.LU.64 R8, [R1+0x3f8] ;  /* 0x0003f80001087983 */ /* 0x001ee20000300a00 */
[----:B-1----:R-:W2:Y:S01]  /*7af80*/  LDL.LU.64 R12, [R1+0x19f0] ;  /* 0x0019f000010c7983 */ /* 0x002ea20000300a00 */
[----:B------:R-:W-:-:S02]  /*7af90*/  PRMT R0, R15, 0x7632, R0 ;  /* 0x000076320f007816 */ /* 0x000fc40000000000 */
[----:B------:R-:W3:Y:S04]  /*7afa0*/  LDL.LU R15, [R1+0x19e8] ;  /* 0x0019e800010f7983 */ /* 0x000ee80000300800 */
[----:B--2---:R0:W-:Y:S01]  /*7afb0*/  STG.E.U16 [R12.64], R0 ;  /* 0x000000000c007986 */ /* 0x0041e2000c101506 */
[----:B----4-:R1:W-:Y:S03]  /*7afc0*/  STG.E.U16 [R18.64], R14 ;  /* 0x0000000e12007986 */ /* 0x0103e6000c101506 */
[----:B0-----:R-:W2:Y:S01]  /*7afd0*/  LDL.LU.64 R12, [R1+0x3b8] ;  /* 0x0003b800010c7983 */ /* 0x001ea20000300a00 */
[----:B-1----:R-:W4:Y:S01]  /*7afe0*/  LDL.LU.64 R18, [R1+0x19e0] ;  /* 0x0019e00001127983 */ /* 0x002f220000300a00 */
[----:B------:R-:W-:Y:S01]  /*7aff0*/  PRMT R2, R14, 0x7632, R2 ;  /* 0x000076320e027816 */ /* 0x000fe20000000002 */
[----:B---3--:R0:W-:Y:S02]  /*7b000*/  STL [R1+0x1934], R15 ;  /* 0x0019340f01007387 */ /* 0x0081e40000100800 */
[----:B0-----:R-:W3:Y:S04]  /*7b010*/  LDL.LU.64 R14, [R1+0x438] ;  /* 0x00043800010e7983 */ /* 0x001ee80000300a00 */
[----:B----4-:R0:W-:Y:S04]  /*7b020*/  STG.E.U16 [R18.64], R2 ;  /* 0x0000000212007986 */ /* 0x0101e8000c101506 */
[----:B0-----:R-:W4:Y:S01]  /*7b030*/  LDL.LU.64 R18, [R1+0x19d8] ;  /* 0x0019d80001127983 */ /* 0x001f220000300a00 */
[----:B------:R-:W-:-:S03]  /*7b040*/  PRMT R0, R6, 0x7632, R0 ;  /* 0x0000763206007816 */ /* 0x000fc60000000000 */
[----:B----4-:R0:W-:Y:S04]  /*7b050*/  STG.E.U16 [R18.64], R6 ;  /* 0x0000000612007986 */ /* 0x0101e8000c101506 */
[----:B0-----:R-:W4:Y:S01]  /*7b060*/  LDL.LU.64 R18, [R1+0x19d0] ;  /* 0x0019d00001127983 */ /* 0x001f220000300a00 */
[----:B------:R-:W2:Y:S03]  /*7b070*/  LDL.LU R6, [R1+0x19c8] ;  /* 0x0019c80001067983 */ /* 0x000ea60000300800 */
[----:B----4-:R0:W-:Y:S04]  /*7b080*/  STG.E.U16 [R18.64], R0 ;  /* 0x0000000012007986 */ /* 0x0101e8000c101506 */
[----:B0-----:R-:W4:Y:S01]  /*7b090*/  LDL.LU.64 R18, [R1+0x19c0] ;  /* 0x0019c00001127983 */ /* 0x001f220000300a00 */
[----:B------:R-:W-:-:S03]  /*7b0a0*/  PRMT R2, R7, 0x7632, R2 ;  /* 0x0000763207027816 */ /* 0x000fc60000000002 */
[----:B----4-:R0:W-:Y:S04]  /*7b0b0*/  STG.E.U16 [R18.64], R7 ;  /* 0x0000000712007986 */ /* 0x0101e8000c101506 */
[----:B0-----:R-:W4:Y:S01]  /*7b0c0*/  LDL.LU.64 R18, [R1+0x19b8] ;  /* 0x0019b80001127983 */ /* 0x001f220000300a00 */
[----:B------:R0:W-:Y:S03]  /*7b0d0*/  STG.E.U16 [R26.64], R2 ;  /* 0x000000021a007986 */ /* 0x0001e6000c101506 */
[----:B0-----:R-:W2:Y:S01]  /*7b0e0*/  LDL.LU R26, [R1+0x19b0] ;  /* 0x0019b000011a7983 */ /* 0x001ea20000300800 */
[----:B----4-:R-:W-:-:S03]  /*7b0f0*/  PRMT R0, R18, 0x7632, R0 ;  /* 0x0000763212007816 */ /* 0x010fc60000000000 */
[----:B------:R0:W-:Y:S04]  /*7b100*/  STG.E.U16 [R28.64], R18 ;  /* 0x000000121c007986 */ /* 0x0001e8000c101506 */
[----:B------:R-:W-:Y:S04]  /*7b110*/  STG.E.U16 [R22.64], R0 ;  /* 0x0000000016007986 */ /* 0x000fe8000c101506 */
[----:B0-----:R-:W4:Y:S01]  /*7b120*/  LDL.LU.64 R28, [R1+0x19a8] ;  /* 0x0019a800011c7983 */ /* 0x001f220000300a00 */
[----:B------:R0:W-:Y:S03]  /*7b130*/  STL [R1+0x1930], R19 ;  /* 0x0019301301007387 */ /* 0x0001e60000100800 */
[----:B0-----:R-:W2:Y:S01]  /*7b140*/  LDL.LU.64 R18, [R1+0x440] ;  /* 0x0004400001127983 */ /* 0x001ea20000300a00 */
[----:B------:R-:W2:Y:S01]  /*7b150*/  LDL.LU.64 R22, [R1+0x19a0] ;  /* 0x0019a00001167983 */ /* 0x000ea20000300a00 */
[----:B----4-:R-:W-:-:S02]  /*7b160*/  PRMT R0, R28, 0x7632, R0 ;  /* 0x000076321c007816 */ /* 0x010fc40000000000 */
[----:B--2---:R-:W-:Y:S01]  /*7b170*/  PRMT R2, R22, 0x7632, R2 ;  /* 0x0000763216027816 */ /* 0x004fe20000000002 */
[----:B------:R-:W-:Y:S04]  /*7b180*/  STG.E.U16 [R18.64], R22 ;  /* 0x0000001612007986 */ /* 0x000fe8000c101506 */
[----:B---3--:R0:W-:Y:S01]  /*7b190*/  STG.E.U16 [R14.64], R2 ;  /* 0x000000020e007986 */ /* 0x0081e2000c101506 */
[----:B------:R1:W-:Y:S02]  /*7b1a0*/  STG.E.U16 [R10.64], R28 ;  /* 0x0000001c0a007986 */ /* 0x0003e4000c101506 */
[----:B------:R2:W-:Y:S02]  /*7b1b0*/  STG.E.U16 [R4.64], R0 ;  /* 0x0000000004007986 */ /* 0x0005e4000c101506 */
[----:B------:R3:W-:Y:S01]  /*7b1c0*/  STG.E.U16 [R24.64], R29 ;  /* 0x0000001d18007986 */ /* 0x0007e2000c101506 */
[----:B------:R-:W-:Y:S01]  /*7b1d0*/  STL [R1+0x1938], R23 ;  /* 0x0019381701007387 */ /* 0x000fe20000100800 */
[----:B0-----:R-:W-:-:S03]  /*7b1e0*/  PRMT R2, R29, 0x7632, R2 ;  /* 0x000076321d027816 */ /* 0x001fc60000000002 */
[----:B-1----:R-:W4:Y:S01]  /*7b1f0*/  LDL.LU R28, [R1+0x199c] ;  /* 0x00199c00011c7983 */ /* 0x002f220000300800 */
[----:B--2---:R-:W-:Y:S01]  /*7b200*/  PRMT R0, R26, 0x7632, R0 ;  /* 0x000076321a007816 */ /* 0x004fe20000000000 */
[----:B---3--:R-:W2:Y:S02]  /*7b210*/  LDL.LU R29, [R1+0x1998] ;  /* 0x00199800011d7983 */ /* 0x008ea40000300800 */
[----:B-----5:R-:W-:Y:S01]  /*7b220*/  STG.E.U16 [R20.64], R2 ;  /* 0x0000000214007986 */ /* 0x020fe2000c101506 */
[----:B------:R-:W-:Y:S02]  /*7b230*/  STG.E.U16 [R16.64], R26 ;  /* 0x0000001a10007986 */ /* 0x000fe4000c101506 */
[----:B------:R0:W-:Y:S02]  /*7b240*/  STG.E.U16 [R8.64], R0 ;  /* 0x0000000008007986 */ /* 0x0001e4000c101506 */
[----:B------:R1:W-:Y:S01]  /*7b250*/  STG.E.U16 [R12.64], R6 ;  /* 0x000000060c007986 */ /* 0x0003e2000c101506 */
[----:B0-----:R-:W3:Y:S01]  /*7b260*/  LDL.LU R9, [R1+0xc] ;  /* 0x00000c0001097983 */ /* 0x001ee20000300800 */
[----:B------:R-:W5:Y:S02]  /*7b270*/  LDL.LU.64 R20, [R1+0x3f0] ;  /* 0x0003f00001147983 */ /* 0x000f640000300a00 */
[----:B------:R-:W2:Y:S02]  /*7b280*/  LDL.LU.64 R16, [R1+0x3e8] ;  /* 0x0003e80001107983 */ /* 0x000ea40000300a00 */
[----:B-1----:R-:W2:Y:S01]  /*7b290*/  LDL.LU.64 R12, [R1+0x3e0] ;  /* 0x0003e000010c7983 */ /* 0x002ea20000300a00 */
[----:B------:R-:W2:Y:S01]  /*7b2a0*/  LDL.LU.64 R10, [R1+0x398] ;  /* 0x00039800010a7983 */ /* 0x000ea20000300a00 */
[----:B------:R-:W-:-:S03]  /*7b2b0*/  MOV R8, R3 ;  /* 0x0000000300087202 */ /* 0x000fc60000000f00 */
[----:B--2---:R0:W-:Y:S04]  /*7b2c0*/  STL [R1+0x197c], R11 ;  /* 0x00197c0b01007387 */ /* 0x0041e80000100800 */
[----:B0-----:R-:W2:Y:S04]  /*7b2d0*/  LDL.LU R11, [R1+0x1c] ;  /* 0x00001c00010b7983 */ /* 0x001ea80000300800 */
[----:B--2---:R0:W-:Y:S04]  /*7b2e0*/  STL.64 [R1+0x1990], R10 ;  /* 0x0019900a01007387 */ /* 0x0041e80000100a00 */
[----:B0-----:R-:W4:Y:S01]  /*7b2f0*/  LDL.LU.64 R10, [R1+0x418] ;  /* 0x00041800010a7983 */ /* 0x001f220000300a00 */
[----:B------:R-:W2:Y:S02]  /*7b300*/  LDL.LU R3, [R1+0x8c] ;  /* 0x00008c0001037983 */ /* 0x000ea40000300800 */
[----:B---3--:R0:W-:Y:S02]  /*7b310*/  STL.64 [R1+0x1948], R8 ;  /* 0x0019480801007387 */ /* 0x0081e40000100a00 */
        /* <DEDUP_REMOVED lines=12> */
[----:B0-----:R-:W3:Y:S01]  /*7b3e0*/  LDL.LU.64 R8, [R1+0x420] ;  /* 0x0004200001087983 */ /* 0x001ee20000300a00 */
[----:B------:R-:W2:Y:S02]  /*7b3f0*/  LDL.LU R26, [R1+0x4c] ;  /* 0x00004c00011a7983 */ /* 0x000ea40000300800 */
[----:B------:R-:W2:Y:S01]  /*7b400*/  LDL.LU.64 R22, [R1+0x3c8] ;  /* 0x0003c80001167983 */ /* 0x000ea20000300a00 */
[----:B------:R-:W-:-:S02]  /*7b410*/  PRMT R0, R6, 0x7632, R0 ;  /* 0x0000763206007816 */ /* 0x000fc40000000000 */
[----:B------:R-:W-:-:S03]  /*7b420*/  PRMT R2, R29, 0x7632, R2 ;  /* 0x000076321d027816 */ /* 0x000fc60000000002 */
[----:B-----5:R0:W-:Y:S01]  /*7b430*/  STG.E.U16 [R20.64], R0 ;  /* 0x0000000014007986 */ /* 0x0201e2000c101506 */
[----:B------:R-:W-:Y:S02]  /*7b440*/  STG.E.U16 [R16.64], R29 ;  /* 0x0000001d10007986 */ /* 0x000fe4000c101506 */
[----:B------:R-:W-:Y:S02]  /*7b450*/  STG.E.U16 [R12.64], R2 ;  /* 0x000000020c007986 */ /* 0x000fe4000c101506 */
[----:B----4-:R-:W-:Y:S01]  /*7b460*/  STG.E.U16 [R10.64], R28 ;  /* 0x0000001c0a007986 */ /* 0x010fe2000c101506 */
[----:B0-----:R-:W-:Y:S01]  /*7b470*/  PRMT R0, R28, 0x7632, R0 ;  /* 0x000076321c007816 */ /* 0x001fe20000000000 */
[----:B--2---:R0:W-:Y:S04]  /*7b480*/  STL.64 [R1+0x1940], R22 ;  /* 0x0019401601007387 */ /* 0x0041e80000100a00 */
[----:B---3--:R1:W-:Y:S04]  /*7b490*/  STG.E.U16 [R8.64], R0 ;  /* 0x0000000008007986 */ /* 0x0083e8000c101506 */
[----:B0-----:R-:W2:Y:S01]  /*7b4a0*/  LDL.LU.64 R22, [R1+0x3d0] ;  /* 0x0003d00001167983 */ /* 0x001ea20000300a00 */
[----:B------:R-:W3:Y:S02]  /*7b4b0*/  LDL.LU.64 R14, [R1+0x3c0] ;  /* 0x0003c000010e7983 */ /* 0x000ee40000300a00 */
[----:B------:R-:W4:Y:S02]  /*7b4c0*/  LDL.LU R27, [R1+0x7c] ;  /* 0x00007c00011b7983 */ /* 0x000f240000300800 */
[----:B------:R-:W5:Y:S01]  /*7b4d0*/  LDL.LU.64 R18, [R1+0x380] ;  /* 0x0003800001127983 */ /* 0x000f620000300a00 */
[----:B------:R-:W2:Y:S01]  /*7b4e0*/  LDL.LU.64 R6, [R1+0x370] ;  /* 0x0003700001067983 */ /* 0x000ea20000300a00 */
[----:B------:R-:W2:Y:S02]  /*7b4f0*/  LDL.LU.64 R4, [R1+0x358] ;  /* 0x0003580001047983 */ /* 0x000ea40000300a00 */
[----:B------:R-:W2:Y:S02]  /*7b500*/  LDL.LU.64 R24, [R1+0x368] ;  /* 0x0003680001187983 */ /* 0x000ea40000300a00 */
[----:B------:R-:W2:Y:S01]  /*7b510*/  LDL.LU.64 R20, [R1+0x360] ;  /* 0x0003600001147983 */ /* 0x000ea20000300a00 */
[----:B------:R-:W2:Y:S01]  /*7b520*/  LDL.LU.64 R16, [R1+0x350] ;  /* 0x0003500001107983 */ /* 0x000ea20000300a00 */
[----:B------:R-:W2:Y:S02]  /*7b530*/  LDL.LU.64 R12, [R1+0x320] ;  /* 0x00032000010c7983 */ /* 0x000ea40000300a00 */
[----:B------:R-:W2:Y:S02]  /*7b540*/  LDL.LU.64 R10, [R1+0x1990] ;  /* 0x00199000010a7983 */ /* 0x000ea40000300a00 */
[----:B------:R-:W3:Y:S01]  /*7b550*/  LDL.LU.64 R28, [R1+0x348] ;  /* 0x00034800011c7983 */ /* 0x000ee20000300a00 */
[----:B-1----:R-:W3:Y:S01]  /*7b560*/  LDL.LU.64 R8, [R1+0x1988] ;  /* 0x0019880001087983 */ /* 0x002ee20000300a00 */
[----:B--2---:R-:W-:-:S03]  /*7b570*/  PRMT R2, R11, 0x7632, R2 ;  /* 0x000076320b027816 */ /* 0x004fc60000000002 */
[----:B---3--:R0:W-:Y:S04]  /*7b580*/  STG.E.U16 [R8.64], R11 ;  /* 0x0000000b08007986 */ /* 0x0081e8000c101506 */
[----:B0-----:R-:W2:Y:S01]  /*7b590*/  LDL.LU.64 R8, [R1+0x1980] ;  /* 0x0019800001087983 */ /* 0x001ea20000300a00 */
[----:B------:R-:W3:Y:S03]  /*7b5a0*/  LDL.LU R11, [R1+0x197c] ;  /* 0x00197c00010b7983 */ /* 0x000ee60000300800 */
[----:B---3--:R0:W-:Y:S04]  /*7b5b0*/  STG.E.U16 [R10.64], R2 ;  /* 0x000000020a007986 */ /* 0x0081e8000c101506 */
[----:B0-----:R-:W2:Y:S04]  /*7b5c0*/  LDL.LU R11, [R1+0x1978] ;  /* 0x00197800010b7983 */ /* 0x001ea80000300800 */
[----:B--2---:R0:W-:Y:S04]  /*7b5d0*/  STG.E.U16 [R8.64], R11 ;  /* 0x0000000b08007986 */ /* 0x0041e8000c101506 */
[----:B0-----:R-:W2:Y:S01]  /*7b5e0*/  LDL.LU.64 R8, [R1+0x1970] ;  /* 0x0019700001087983 */ /* 0x001ea20000300a00 */
[----:B------:R-:W-:-:S02]  /*7b5f0*/  PRMT R0, R11, 0x7632, R0 ;  /* 0x000076320b007816 */ /* 0x000fc40000000000 */
[----:B------:R-:W3:Y:S03]  /*7b600*/  LDL.LU.64 R10, [R1+0x378] ;  /* 0x00037800010a7983 */ /* 0x000ee60000300a00 */
        /* <DEDUP_REMOVED lines=8> */
[----:B------:R-:W-:-:S03]  /*7b690*/  PRMT R0, R26, 0x7632, R0 ;  /* 0x000076321a007816 */ /* 0x000fc60000000000 */
[----:B--2---:R0:W-:Y:S02]  /*7b6a0*/  STG.E.U16 [R8.64], R26 ;  /* 0x0000001a08007986 */ /* 0x0041e4000c101506 */
[----:B------:R1:W-:Y:S02]  /*7b6b0*/  STG.E.U16 [R22.64], R0 ;  /* 0x0000000016007986 */ /* 0x0003e4000c101506 */
[----:B0-----:R-:W2:Y:S01]  /*7b6c0*/  LDL.LU.64 R8, [R1+0x1948] ;  /* 0x0019480001087983 */ /* 0x001ea20000300a00 */
[----:B-1----:R-:W3:Y:S01]  /*7b6d0*/  LDL.LU.64 R22, [R1+0x1940] ;  /* 0x0019400001167983 */ /* 0x002ee20000300a00 */
[----:B--2---:R-:W-:Y:S02]  /*7b6e0*/  PRMT R2, R9, 0x7632, R2 ;  /* 0x0000763209027816 */ /* 0x004fe40000000002 */
[----:B---3--:R0:W-:Y:S04]  /*7b6f0*/  STG.E.U16 [R22.64], R9 ;  /* 0x0000000916007986 */ /* 0x0081e8000c101506 */
[----:B------:R1:W-:Y:S04]  /*7b700*/  STG.E.U16 [R14.64], R2 ;  /* 0x000000020e007986 */ /* 0x0003e8000c101506 */
[----:B0-----:R-:W2:Y:S04]  /*7b710*/  LDL.LU R23, [R1+0x1938] ;  /* 0x0019380001177983 */ /* 0x001ea80000300800 */
[----:B-1----:R-:W5:Y:S01]  /*7b720*/  LDL.LU R15, [R1+0x1934] ;  /* 0x00193400010f7983 */ /* 0x002f620000300800 */
[----:B----4-:R-:W-:-:S03]  /*7b730*/  PRMT R2, R27, 0x7632, R2 ;  /* 0x000076321b027816 */ /* 0x010fc60000000002 */
[----:B-----5:R0:W-:Y:S04]  /*7b740*/  STG.E.U16 [R18.64], R15 ;  /* 0x0000000f12007986 */ /* 0x0201e8000c101506 */
[----:B0-----:R-:W3:Y:S01]  /*7b750*/  LDL.LU R19, [R1+0x1930] ;  /* 0x0019300001137983 */ /* 0x001ee20000300800 */
[----:B------:R-:W-:-:S05]  /*7b760*/  PRMT R0, R15, 0x7632, R0 ;  /* 0x000076320f007816 */ /* 0x000fca0000000000 */
[----:B------:R0:W-:Y:S01]  /*7b770*/  STG.E.U16 [R10.64], R0 ;  /* 0x000000000a007986 */ /* 0x0001e2000c101506 */
[----:B------:R1:W-:Y:S02]  /*7b780*/  STG.E.U16 [R6.64], R27 ;  /* 0x0000001b06007986 */ /* 0x0003e4000c101506 */
[----:B------:R3:W-:Y:S02]  /*7b790*/  STG.E.U16 [R4.64], R2 ;  /* 0x0000000204007986 */ /* 0x0007e4000c101506 */
[----:B------:R-:W-:Y:S01]  /*7b7a0*/  STG.E.U16 [R24.64], R3 ;  /* 0x0000000318007986 */ /* 0x000fe2000c101506 */
[----:B0-----:R-:W-:Y:S01]  /*7b7b0*/  PRMT R0, R3, 0x7632, R0 ;  /* 0x0000763203007816 */ /* 0x001fe20000000000 */
[----:B-1----:R-:W4:Y:S01]  /*7b7c0*/  LDL.LU R7, [R1+0x6c] ;  /* 0x00006c0001077983 */ /* 0x002f220000300800 */
[----:B------:R-:W5:Y:S02]  /*7b7d0*/  LDL.LU R27, [R1+0x2c] ;  /* 0x00002c00011b7983 */ /* 0x000f640000300800 */
[----:B------:R-:W4:Y:S01]  /*7b7e0*/  LDL.LU R15, [R1+0x1494] ;  /* 0x00149400010f7983 */ /* 0x000f220000300800 */
[----:B------:R-:W-:Y:S01]  /*7b7f0*/  STG.E.U16 [R20.64], R0 ;  /* 0x0000000014007986 */ /* 0x000fe2000c101506 */
[----:B---3--:R-:W-:-:S03]  /*7b800*/  PRMT R2, R19, 0x7632, R2 ;  /* 0x0000763213027816 */ /* 0x008fc60000000002 */
[----:B------:R-:W-:Y:S04]  /*7b810*/  STG.E.U16 [R16.64], R19 ;  /* 0x0000001310007986 */ /* 0x000fe8000c101506 */
[----:B------:R-:W-:Y:S01]  /*7b820*/  STG.E.U16 [R12.64], R2 ;  /* 0x000000020c007986 */ /* 0x000fe2000c101506 */
[----:B--2---:R0:W-:Y:S03]  /*7b830*/  STG.E.U16 [R28.64], R23 ;  /* 0x000000171c007986 */ /* 0x0041e6000c101506 */
        /* <DEDUP_REMOVED lines=14> */
[----:B--2---:R0:W-:Y:S04]  /*7b920*/  STL.64 [R1+0x1928], R28 ;  /* 0x0019281c01007387 */ /* 0x0041e80000100a00 */
[----:B0-----:R-:W2:Y:S01]  /*7b930*/  LDL.LU.64 R28, [R1+0x340] ;  /* 0x00034000011c7983 */ /* 0x001ea20000300a00 */
        /* <DEDUP_REMOVED lines=20> */
[----:B------:R-:W3:Y:S03]  /*7ba80*/  LDL.LU R19, [R1+0x2fc] ;  /* 0x0002fc0001137983 */ /* 0x000ee60000300800 */
        /* <DEDUP_REMOVED lines=19> */
[----:B------:R-:W-:-:S02]  /*7bbc0*/  FSEL R2, R15, -INF , P4 ;  /* 0xff8000000f027808 */ /* 0x000fc40002000000 */
[----:B----4-:R-:W-:Y:S01]  /*7bbd0*/  PRMT R0, R7, 0x7632, R0 ;  /* 0x0000763207007816 */ /* 0x010fe20000000000 */
[----:B--2---:R0:W-:Y:S04]  /*7bbe0*/  STG.E.U16 [R28.64], R7 ;  /* 0x000000071c007986 */ /* 0x0041e8000c101506 */
[----:B0-----:R-:W2:Y:S01]  /*7bbf0*/  LDL.LU.64 R28, [R1+0x18e0] ;  /* 0x0018e000011c7983 */ /* 0x001ea20000300a00 */
[----:B---3--:R-:W-:Y:S01]  /*7bc00*/  FFMA R10, R2, 0.69314718246459960938, R10 ;  /* 0x3f317218020a7823 */ /* 0x008fe2000000000a */
[----:B------:R-:W-:Y:S02]  /*7bc10*/  FSEL R2, R12, -INF , P6 ;  /* 0xff8000000c027808 */ /* 0x000fe40003000000 */
[----:B------:R-:W0:Y:S01]  /*7bc20*/  S2R R12, SR_TID.X ;  /* 0x00000000000c7919 */ /* 0x000e220000002100 */
[----:B------:R-:W-:Y:S01]  /*7bc30*/  FSEL R3, R3, -INF , P3 ;  /* 0xff80000003037808 */ /* 0x000fe20001800000 */
[----:B------:R-:W-:-:S04]  /*7bc40*/  FFMA R9, R9, 0.69314718246459960938, R11 ;  /* 0x3f31721809097823 */ /* 0x000fc8000000000b */
[----:B------:R-:W-:Y:S01]  /*7bc50*/  FFMA R11, R3, 0.69314718246459960938, R26 ;  /* 0x3f317218030b7823 */ /* 0x000fe2000000001a */
[----:B------:R-:W-:Y:S02]  /*7bc60*/  FSEL R4, R4, -INF , P2 ;  /* 0xff80000004047808 */ /* 0x000fe40001000000 */
[----:B------:R-:W-:Y:S02]  /*7bc70*/  FSEL R5, R5, -INF , P1 ;  /* 0xff80000005057808 */ /* 0x000fe40000800000 */
[----:B------:R-:W-:Y:S02]  /*7bc80*/  FSEL R6, R6, -INF , P0 ;  /* 0xff80000006067808 */ /* 0x000fe40000000000 */
[----:B0-----:R-:W-:Y:S01]  /*7bc90*/  LOP3.LUT R12, R12, 0x1c, RZ, 0xc0, !PT ;  /* 0x0000001c0c0c7812 */ /* 0x001fe200078ec0ff */
[----:B------:R-:W-:Y:S02]  /*7bca0*/  FFMA R4, R4, 0.69314718246459960938, R14 ;  /* 0x3f31721804047823 */ /* 0x000fe4000000000e */
[----:B------:R-:W-:-:S02]  /*7bcb0*/  FFMA R5, R5, 0.69314718246459960938, R25 ;  /* 0x3f31721805057823 */ /* 0x000fc40000000019 */
[----:B------:R-:W-:Y:S02]  /*7bcc0*/  FFMA R6, R6, 0.69314718246459960938, R13 ;  /* 0x3f31721806067823 */ /* 0x000fe4000000000d */
[----:B------:R-:W-:Y:S01]  /*7bcd0*/  FFMA R7, R2, 0.69314718246459960938, R24 ;  /* 0x3f31721802077823 */ /* 0x000fe20000000018 */
[----:B--2---:R-:W-:Y:S01]  /*7bce0*/  STG.E.U16 [R28.64], R0 ;  /* 0x000000001c007986 */ /* 0x004fe2000c101506 */
[----:B------:R-:W-:Y:S06]  /*7bcf0*/  BAR.SYNC.DEFER_BLOCKING 0x0 ;  /* 0x0000000000007b1d */ /* 0x000fec0000010000 */
[----:B------:R0:W-:Y:S01]  /*7bd00*/  STS.128 [R12.X4], R20 ;  /* 0x000000140c007388 */ /* 0x0001e20000004c00 */
[----:B------:R-:W-:Y:S02]  /*7bd10*/  STS.128 [R12.X4+0x80], R16 ;  /* 0x000080100c007388 */ /* 0x000fe40000004c00 */
[----:B------:R1:W-:Y:S01]  /*7bd20*/  STS.128 [R12.X4+0x100], R8 ;  /* 0x000100080c007388 */ /* 0x0003e20000004c00 */
[----:B0-----:R-:W0:Y:S04]  /*7bd30*/  S2R R20, SR_TID.X ;  /* 0x0000000000147919 */ /* 0x001e280000002100 */
[----:B-1----:R-:W1:Y:S01]  /*7bd40*/  S2R R8, SR_TID.X ;  /* 0x0000000000087919 */ /* 0x002e620000002100 */
[----:B------:R2:W-:Y:S02]  /*7bd50*/  STS.128 [R12.X4+0x180], R4 ;  /* 0x000180040c007388 */ /* 0x0005e40000004c00 */
[----:B------:R-:W-:Y:S01]  /*7bd60*/  BAR.SYNC.DEFER_BLOCKING 0x0 ;  /* 0x0000000000007b1d */ /* 0x000fe20000010000 */
[----:B0-----:R-:W-:-:S02]  /*7bd70*/  SHF.L.U32 R16, R20, 0x4, RZ ;  /* 0x0000000414107819 */ /* 0x001fc400000006ff */
[----:B-1----:R-:W-:Y:S02]  /*7bd80*/  LOP3.LUT R24, R8, 0x60, RZ, 0xc0, !PT ;  /* 0x0000006008187812 */ /* 0x002fe400078ec0ff */
[----:B------:R-:W-:Y:S02]  /*7bd90*/  LOP3.LUT R16, R16, 0x70, RZ, 0xc0, !PT ;  /* 0x0000007010107812 */ /* 0x000fe400078ec0ff */
[----:B--2---:R-:W-:Y:S02]  /*7bda0*/  LOP3.LUT R12, R8, 0x18, RZ, 0xc0, !PT ;  /* 0x00000018080c7812 */ /* 0x004fe400078ec0ff */
[----:B------:R-:W-:Y:S01]  /*7bdb0*/  LEA R16, R24, R16, 0x2 ;  /* 0x0000001018107211 */ /* 0x000fe200078e10ff */
[----:B------:R-:W0:Y:S03]  /*7bdc0*/  S2R R8, SR_CTAID.X ;  /* 0x0000000000087919 */ /* 0x000e260000002500 */
[----:B------:R-:W-:-:S02]  /*7bdd0*/  LEA.HI R16, R12, R16, RZ, 0x1f ;  /* 0x000000100c107211 */ /* 0x000fc400078ff8ff */
[----:B------:R-:W1:Y:S04]  /*7bde0*/  S2R R12, SR_CTAID.Y ;  /* 0x00000000000c7919 */ /* 0x000e680000002600 */
[----:B------:R-:W2:Y:S01]  /*7bdf0*/  LDS R11, [R16] ;  /* 0x00000000100b7984 */ /* 0x000ea20000000800 */
[----:B0-----:R-:W-:Y:S02]  /*7be00*/  IMAD.SHL.U32 R8, R8, 0x80, RZ ;  /* 0x0000008008087824 */ /* 0x001fe400078e00ff */
[----:B-1----:R-:W-:-:S03]  /*7be10*/  IMAD R0, R12, c[0x0][0x1cc], RZ ;  /* 0x000073000c007a24 */ /* 0x002fc600078e02ff */
[----:B------:R-:W-:-:S04]  /*7be20*/  LOP3.LUT R8, R8, 0x7f, R20, 0xf8, !PT ;  /* 0x0000007f08087812 */ /* 0x000fc800078ef814 */
[----:B------:R-:W-:Y:S02]  /*7be30*/  SHF.L.U32 R3, R8, 0x2, RZ ;  /* 0x0000000208037819 */ /* 0x000fe400000006ff */
[----:B------:R-:W-:Y:S01]  /*7be40*/  SHF.L.U32 R2, R0, 0x2, RZ ;  /* 0x0000000200027819 */ /* 0x000fe200000006ff */
[----:B------:R-:W-:-:S04]  /*7be50*/  IMAD.HI R9, R8, 0x4, RZ ;  /* 0x0000000408097827 */ /* 0x000fc800078e02ff */
[----:B------:R-:W-:Y:S01]  /*7be60*/  IMAD.HI R0, R0, 0x4, RZ ;  /* 0x0000000400007827 */ /* 0x000fe200078e02ff */
[----:B------:R-:W-:-:S04]  /*7be70*/  IADD3 R2, P0, P1, R3, c[0x0][0x180], R2 ;  /* 0x0000600003027a10 */ /* 0x000fc8000791e002 */
[----:B------:R-:W-:-:S05]  /*7be80*/  IADD3.X R3, R9, c[0x0][0x184], R0, P0, P1 ;  /* 0x0000610009037a10 */ /* 0x000fca00007e2400 */
[----:B--2---:R-:W-:Y:S01]  /*7be90*/  STG.E [R2.64], R11 ;  /* 0x0000000b02007986 */ /* 0x004fe2000c101906 */
[----:B------:R-:W-:Y:S05]  /*7bea0*/  EXIT ;  /* 0x000000000000794d */ /* 0x000fea0003800000 */
.L_x_36:
[----:B------:R-:W-:-:S00]  /*7beb0*/  BRA `(.L_x_36) ;  /* 0xfffffff000007947 */ /* 0x000fc0000383ffff */
[----:B------:R-:W-:-:S00]  /*7bec0*/  NOP ;  /* 0x0000000000007918 */ /* 0x000fc00000000000 */
        /* <DEDUP_REMOVED lines=11> */
.L_x_37:


//--------------------- .nv.global.init           --------------------------
	.section	.nv.global.init,"aw",@progbits
.nv.global.init:
	.type		_$_str,@object
	.size		_$_str,(.L_0 - _$_str)
_$_str:
        /*0000*/ 	.byte	0x5f, 0x5f, 0x43, 0x55, 0x44, 0x41, 0x5f, 0x46, 0x54, 0x5a, 0x00
.L_0:


//--------------------- .nv.shared.attn_fwd       --------------------------
	.section	.nv.shared.attn_fwd,"aw",@nobits
	.sectionflags	@""
	.align	16
